	.target	sm_90a

	.elftype	@"ET_EXEC"


//--------------------- .note.nv.tkinfo           --------------------------
	.section	.note.nv.tkinfo,"",@"SHT_NOTE"
	.sectionflags	@"SHF_NOTE_NV_TKINFO"
	.tkinfo
        /*0018*/ 	.word	0x00000002
        /*0030*/ 	.string	""
        /*0030*/ 	.string	"ptxas"
        /*0030*/ 	.string	"Cuda compilation tools, release 13.0, V13.0.88"
        /*0030*/ 	.string	"Build cuda_13.0.r13.0/compiler.36424714_0"
        /*0030*/ 	.string	"-v  -suppress-debug-info  -lineinfo  -arch sm_90a "



//--------------------- .note.nv.cuinfo           --------------------------
	.section	.note.nv.cuinfo,"",@"SHT_NOTE"
	.sectionflags	@"SHF_NOTE_NV_CUINFO"
        /*0018*/ 	.short	0x0002
        /*001a*/ 	.short	0x005a
        /*001c*/ 	.short	0x0082
	.zero		2


//--------------------- .nv.info                  --------------------------
	.section	.nv.info,"",@"SHT_CUDA_INFO"
	.align	4


	//----- nvinfo : EIATTR_REGCOUNT
	.align		4
        /*0000*/ 	.byte	0x04, 0x2f
        /*0002*/ 	.short	(.L_1 - .L_0)
	.align		4
.L_0:
        /*0004*/ 	.word	index@(matmul_kernel)
        /*0008*/ 	.word	0x000000ff


	//----- nvinfo : EIATTR_FRAME_SIZE
	.align		4
.L_1:
        /*000c*/ 	.byte	0x04, 0x11
        /*000e*/ 	.short	(.L_3 - .L_2)
	.align		4
.L_2:
        /*0010*/ 	.word	index@(matmul_kernel)
        /*0014*/ 	.word	0x000036d8


	//----- nvinfo : EIATTR_MIN_STACK_SIZE
	.align		4
.L_3:
        /*0018*/ 	.byte	0x04, 0x12
        /*001a*/ 	.short	(.L_5 - .L_4)
	.align		4
.L_4:
        /*001c*/ 	.word	index@(matmul_kernel)
        /*0020*/ 	.word	0x000036d8
.L_5:


//--------------------- .nv.compat                --------------------------
	.section	.nv.compat,"",@"SHT_CUDA_COMPAT_INFO"
	.align	4
        /*0000*/ 	.byte	0x02, 0x09, 0x01, 0x00, 0x02, 0x02, 0x01, 0x00, 0x02, 0x05, 0x05, 0x00, 0x03, 0x07, 0x01, 0x01
        /*0010*/ 	.byte	0x02, 0x03, 0x00, 0x00, 0x02, 0x06, 0x01, 0x00, 0x04, 0x0b, 0x08, 0x00, 0x00, 0x00, 0x00, 0x00
        /*0020*/ 	.byte	0x00, 0x00, 0x00, 0x00


//--------------------- .nv.info.matmul_kernel    --------------------------
	.section	.nv.info.matmul_kernel,"",@"SHT_CUDA_INFO"
	.sectionflags	@""
	.align	4


	//----- nvinfo : EIATTR_CUDA_API_VERSION
	.align		4
        /*0000*/ 	.byte	0x04, 0x37
        /*0002*/ 	.short	(.L_7 - .L_6)
.L_6:
        /*0004*/ 	.word	0x00000082


	//----- nvinfo : EIATTR_KPARAM_INFO
	.align		4
.L_7:
        /*0008*/ 	.byte	0x04, 0x17
        /*000a*/ 	.short	(.L_9 - .L_8)
.L_8:
        /*000c*/ 	.word	0x00000000
        /*0010*/ 	.short	0x000d
        /*0012*/ 	.short	0x0048
        /*0014*/ 	.byte	0x00, 0xf4, 0x21, 0x00


	//----- nvinfo : EIATTR_KPARAM_INFO
	.align		4
.L_9:
        /*0018*/ 	.byte	0x04, 0x17
        /*001a*/ 	.short	(.L_11 - .L_10)
.L_10:
        /*001c*/ 	.word	0x00000000
        /*0020*/ 	.short	0x000c
        /*0022*/ 	.short	0x0040
        /*0024*/ 	.byte	0x00, 0xf4, 0x21, 0x00


	//----- nvinfo : EIATTR_KPARAM_INFO
	.align		4
.L_11:
        /*0028*/ 	.byte	0x04, 0x17
        /*002a*/ 	.short	(.L_13 - .L_12)
.L_12:
        /*002c*/ 	.word	0x00000000
        /*0030*/ 	.short	0x000b
        /*0032*/ 	.short	0x0038
        /*0034*/ 	.byte	0x00, 0xf0, 0x11, 0x00


	//----- nvinfo : EIATTR_KPARAM_INFO
	.align		4
.L_13:
        /*0038*/ 	.byte	0x04, 0x17
        /*003a*/ 	.short	(.L_15 - .L_14)
.L_14:
        /*003c*/ 	.word	0x00000000
        /*0040*/ 	.short	0x000a
        /*0042*/ 	.short	0x0034
        /*0044*/ 	.byte	0x00, 0xf0, 0x11, 0x00


	//----- nvinfo : EIATTR_KPARAM_INFO
	.align		4
.L_15:
        /*0048*/ 	.byte	0x04, 0x17
        /*004a*/ 	.short	(.L_17 - .L_16)
.L_16:
        /*004c*/ 	.word	0x00000000
        /*0050*/ 	.short	0x0009
        /*0052*/ 	.short	0x0030
        /*0054*/ 	.byte	0x00, 0xf0, 0x11, 0x00


	//----- nvinfo : EIATTR_KPARAM_INFO
	.align		4
.L_17:
        /*0058*/ 	.byte	0x04, 0x17
        /*005a*/ 	.short	(.L_19 - .L_18)
.L_18:
        /*005c*/ 	.word	0x00000000
        /*0060*/ 	.short	0x0008
        /*0062*/ 	.short	0x002c
        /*0064*/ 	.byte	0x00, 0xf0, 0x11, 0x00


	//----- nvinfo : EIATTR_KPARAM_INFO
	.align		4
.L_19:
        /*0068*/ 	.byte	0x04, 0x17
        /*006a*/ 	.short	(.L_21 - .L_20)
.L_20:
        /*006c*/ 	.word	0x00000000
        /*0070*/ 	.short	0x0007
        /*0072*/ 	.short	0x0028
        /*0074*/ 	.byte	0x00, 0xf0, 0x11, 0x00


	//----- nvinfo : EIATTR_KPARAM_INFO
	.align		4
.L_21:
        /*0078*/ 	.byte	0x04, 0x17
        /*007a*/ 	.short	(.L_23 - .L_22)
.L_22:
        /*007c*/ 	.word	0x00000000
        /*0080*/ 	.short	0x0006
        /*0082*/ 	.short	0x0024
        /*0084*/ 	.byte	0x00, 0xf0, 0x11, 0x00


	//----- nvinfo : EIATTR_KPARAM_INFO
	.align		4
.L_23:
        /*0088*/ 	.byte	0x04, 0x17
        /*008a*/ 	.short	(.L_25 - .L_24)
.L_24:
        /*008c*/ 	.word	0x00000000
        /*0090*/ 	.short	0x0005
        /*0092*/ 	.short	0x0020
        /*0094*/ 	.byte	0x00, 0xf0, 0x11, 0x00


	//----- nvinfo : EIATTR_KPARAM_INFO
	.align		4
.L_25:
        /*0098*/ 	.byte	0x04, 0x17
        /*009a*/ 	.short	(.L_27 - .L_26)
.L_26:
        /*009c*/ 	.word	0x00000000
        /*00a0*/ 	.short	0x0004
        /*00a2*/ 	.short	0x001c
        /*00a4*/ 	.byte	0x00, 0xf0, 0x11, 0x00


	//----- nvinfo : EIATTR_KPARAM_INFO
	.align		4
.L_27:
        /*00a8*/ 	.byte	0x04, 0x17
        /*00aa*/ 	.short	(.L_29 - .L_28)
.L_28:
        /*00ac*/ 	.word	0x00000000
        /*00b0*/ 	.short	0x0003
        /*00b2*/ 	.short	0x0018
        /*00b4*/ 	.byte	0x00, 0xf0, 0x11, 0x00


	//----- nvinfo : EIATTR_KPARAM_INFO
	.align		4
.L_29:
        /*00b8*/ 	.byte	0x04, 0x17
        /*00ba*/ 	.short	(.L_31 - .L_30)
.L_30:
        /*00bc*/ 	.word	0x00000000
        /*00c0*/ 	.short	0x0002
        /*00c2*/ 	.short	0x0010
        /*00c4*/ 	.byte	0x00, 0xf4, 0x21, 0x00


	//----- nvinfo : EIATTR_KPARAM_INFO
	.align		4
.L_31:
        /*00c8*/ 	.byte	0x04, 0x17
        /*00ca*/ 	.short	(.L_33 - .L_32)
.L_32:
        /*00cc*/ 	.word	0x00000000
        /*00d0*/ 	.short	0x0001
        /*00d2*/ 	.short	0x0008
        /*00d4*/ 	.byte	0x00, 0xf4, 0x21, 0x00


	//----- nvinfo : EIATTR_KPARAM_INFO
	.align		4
.L_33:
        /*00d8*/ 	.byte	0x04, 0x17
        /*00da*/ 	.short	(.L_35 - .L_34)
.L_34:
        /*00dc*/ 	.word	0x00000000
        /*00e0*/ 	.short	0x0000
        /*00e2*/ 	.short	0x0000
        /*00e4*/ 	.byte	0x00, 0xf4, 0x21, 0x00


	//----- nvinfo : EIATTR_SPARSE_MMA_MASK
	.align		4
.L_35:
        /*00e8*/ 	.byte	0x03, 0x50
        /*00ea*/ 	.short	0x0000


	//----- nvinfo : EIATTR_MAXREG_COUNT
	.align		4
        /*00ec*/ 	.byte	0x03, 0x1b
        /*00ee*/ 	.short	0x00ff


	//----- nvinfo : EIATTR_NUM_BARRIERS
	.align		4
        /*00f0*/ 	.byte	0x02, 0x4c
        /*00f2*/ 	.byte	0x01
	.zero		1


	//----- nvinfo : EIATTR_ANNOTATIONS
	.align		4
        /*00f4*/ 	.byte	0x04, 0x55
        /*00f6*/ 	.short	(.L_37 - .L_36)


	//   ....[0]....
.L_36:
        /*00f8*/ 	.word	0x00000001
        /*00fc*/ 	.byte	0xa0, 0x01, 0x00, 0x00, 0x01, 0x00, 0x00, 0x00, 0xf0, 0x0a, 0x00, 0x00, 0x01, 0x00, 0x00, 0x00
        /* <DEDUP_REMOVED lines=2999> */
        /*bc7c*/ 	.byte	0xb0, 0x55, 0x03, 0x00


	//----- nvinfo : EIATTR_MERCURY_ISA_VERSION
	.align		4
.L_37:
        /*bc80*/ 	.byte	0x03, 0x5f
        /*bc82*/ 	.short	0x0101


	//----- nvinfo : EIATTR_COOP_GROUP_MASK_REGIDS
	.align		4
        /*bc84*/ 	.byte	0x04, 0x29
        /*bc86*/ 	.short	(.L_39 - .L_38)


	//   ....[0]....
.L_38:
        /*bc88*/ 	.word	0xffffffff


	//   ....[1]....
        /*bc8c*/ 	.word	0xffffffff


	//   ....[2]....
        /*bc90*/ 	.word	0xffffffff


	//   ....[3]....
        /*bc94*/ 	.word	0xffffffff


	//   ....[4]....
        /*bc98*/ 	.word	0xffffffff


	//   ....[5]....
        /*bc9c*/ 	.word	0xffffffff


	//   ....[6]....
        /*bca0*/ 	.word	0xffffffff


	//   ....[7]....
        /*bca4*/ 	.word	0xffffffff


	//   ....[8]....
        /*bca8*/ 	.word	0xffffffff


	//   ....[9]....
        /*bcac*/ 	.word	0xffffffff


	//   ....[10]....
        /*bcb0*/ 	.word	0xffffffff


	//   ....[11]....
        /*bcb4*/ 	.word	0xffffffff


	//   ....[12]....
        /*bcb8*/ 	.word	0xffffffff


	//   ....[13]....
        /*bcbc*/ 	.word	0xffffffff


	//   ....[14]....
        /*bcc0*/ 	.word	0xffffffff


	//   ....[15]....
        /*bcc4*/ 	.word	0xffffffff


	//   ....[16]....
        /*bcc8*/ 	.word	0xffffffff


	//   ....[17]....
        /*bccc*/ 	.word	0xffffffff


	//   ....[18]....
        /*bcd0*/ 	.word	0xffffffff


	//   ....[19]....
        /*bcd4*/ 	.word	0xffffffff


	//   ....[20]....
        /*bcd8*/ 	.word	0xffffffff


	//   ....[21]....
        /*bcdc*/ 	.word	0xffffffff


	//   ....[22]....
        /*bce0*/ 	.word	0xffffffff


	//   ....[23]....
        /*bce4*/ 	.word	0xffffffff


	//   ....[24]....
        /*bce8*/ 	.word	0xffffffff


	//   ....[25]....
        /*bcec*/ 	.word	0xffffffff


	//   ....[26]....
        /*bcf0*/ 	.word	0xffffffff


	//   ....[27]....
        /*bcf4*/ 	.word	0xffffffff


	//   ....[28]....
        /*bcf8*/ 	.word	0xffffffff


	//   ....[29]....
        /*bcfc*/ 	.word	0xffffffff


	//   ....[30]....
        /*bd00*/ 	.word	0xffffffff


	//   ....[31]....
        /*bd04*/ 	.word	0xffffffff


	//   ....[32]....
        /*bd08*/ 	.word	0xffffffff


	//   ....[33]....
        /*bd0c*/ 	.word	0xffffffff


	//   ....[34]....
        /*bd10*/ 	.word	0xffffffff


	//   ....[35]....
        /*bd14*/ 	.word	0xffffffff


	//   ....[36]....
        /*bd18*/ 	.word	0xffffffff


	//   ....[37]....
        /*bd1c*/ 	.word	0xffffffff


	//   ....[38]....
        /*bd20*/ 	.word	0xffffffff


	//   ....[39]....
        /*bd24*/ 	.word	0xffffffff


	//   ....[40]....
        /*bd28*/ 	.word	0xffffffff


	//   ....[41]....
        /*bd2c*/ 	.word	0xffffffff


	//   ....[42]....
        /*bd30*/ 	.word	0xffffffff


	//   ....[43]....
        /*bd34*/ 	.word	0xffffffff


	//   ....[44]....
        /*bd38*/ 	.word	0xffffffff


	//   ....[45]....
        /*bd3c*/ 	.word	0xffffffff


	//   ....[46]....
        /*bd40*/ 	.word	0xffffffff


	//   ....[47]....
        /*bd44*/ 	.word	0xffffffff


	//   ....[48]....
        /*bd48*/ 	.word	0xffffffff


	//   ....[49]....
        /*bd4c*/ 	.word	0xffffffff


	//   ....[50]....
        /*bd50*/ 	.word	0xffffffff


	//   ....[51]....
        /*bd54*/ 	.word	0xffffffff


	//   ....[52]....
        /*bd58*/ 	.word	0xffffffff


	//   ....[53]....
        /*bd5c*/ 	.word	0xffffffff


	//   ....[54]....
        /*bd60*/ 	.word	0xffffffff


	//   ....[55]....
        /*bd64*/ 	.word	0xffffffff


	//   ....[56]....
        /*bd68*/ 	.word	0xffffffff


	//   ....[57]....
        /*bd6c*/ 	.word	0xffffffff


	//   ....[58]....
        /*bd70*/ 	.word	0xffffffff


	//   ....[59]....
        /*bd74*/ 	.word	0xffffffff


	//   ....[60]....
        /*bd78*/ 	.word	0xffffffff


	//   ....[61]....
        /*bd7c*/ 	.word	0xffffffff


	//   ....[62]....
        /*bd80*/ 	.word	0xffffffff


	//   ....[63]....
        /*bd84*/ 	.word	0xffffffff


	//   ....[64]....
        /*bd88*/ 	.word	0xffffffff


	//   ....[65]....
        /*bd8c*/ 	.word	0xffffffff


	//   ....[66]....
        /*bd90*/ 	.word	0xffffffff


	//   ....[67]....
        /*bd94*/ 	.word	0xffffffff


	//   ....[68]....
        /*bd98*/ 	.word	0xffffffff


	//   ....[69]....
        /*bd9c*/ 	.word	0xffffffff


	//   ....[70]....
        /*bda0*/ 	.word	0xffffffff


	//   ....[71]....
        /*bda4*/ 	.word	0xffffffff


	//   ....[72]....
        /*bda8*/ 	.word	0xffffffff


	//   ....[73]....
        /*bdac*/ 	.word	0xffffffff


	//   ....[74]....
        /*bdb0*/ 	.word	0xffffffff


	//   ....[75]....
        /*bdb4*/ 	.word	0xffffffff


	//   ....[76]....
        /*bdb8*/ 	.word	0xffffffff


	//   ....[77]....
        /*bdbc*/ 	.word	0xffffffff


	//   ....[78]....
        /*bdc0*/ 	.word	0xffffffff


	//   ....[79]....
        /*bdc4*/ 	.word	0xffffffff


	//   ....[80]....
        /*bdc8*/ 	.word	0xffffffff


	//   ....[81]....
        /*bdcc*/ 	.word	0xffffffff


	//   ....[82]....
        /*bdd0*/ 	.word	0xffffffff


	//   ....[83]....
        /*bdd4*/ 	.word	0xffffffff


	//   ....[84]....
        /*bdd8*/ 	.word	0xffffffff


	//   ....[85]....
        /*bddc*/ 	.word	0xffffffff


	//   ....[86]....
        /*bde0*/ 	.word	0xffffffff


	//   ....[87]....
        /*bde4*/ 	.word	0xffffffff


	//   ....[88]....
        /*bde8*/ 	.word	0xffffffff


	//   ....[89]....
        /*bdec*/ 	.word	0xffffffff


	//   ....[90]....
        /*bdf0*/ 	.word	0xffffffff


	//   ....[91]....
        /*bdf4*/ 	.word	0xffffffff


	//   ....[92]....
        /*bdf8*/ 	.word	0xffffffff


	//   ....[93]....
        /*bdfc*/ 	.word	0xffffffff


	//   ....[94]....
        /*be00*/ 	.word	0xffffffff


	//   ....[95]....
        /*be04*/ 	.word	0xffffffff


	//   ....[96]....
        /*be08*/ 	.word	0xffffffff


	//   ....[97]....
        /*be0c*/ 	.word	0xffffffff


	//   ....[98]....
        /*be10*/ 	.word	0xffffffff


	//   ....[99]....
        /*be14*/ 	.word	0xffffffff


	//   ....[100]....
        /*be18*/ 	.word	0xffffffff


	//   ....[101]....
        /*be1c*/ 	.word	0xffffffff


	//   ....[102]....
        /*be20*/ 	.word	0xffffffff


	//   ....[103]....
        /*be24*/ 	.word	0xffffffff


	//   ....[104]....
        /*be28*/ 	.word	0xffffffff


	//   ....[105]....
        /*be2c*/ 	.word	0xffffffff


	//   ....[106]....
        /*be30*/ 	.word	0xffffffff


	//   ....[107]....
        /*be34*/ 	.word	0xffffffff


	//   ....[108]....
        /*be38*/ 	.word	0xffffffff


	//   ....[109]....
        /*be3c*/ 	.word	0xffffffff


	//   ....[110]....
        /*be40*/ 	.word	0xffffffff


	//   ....[111]....
        /*be44*/ 	.word	0xffffffff


	//   ....[112]....
        /*be48*/ 	.word	0xffffffff


	//   ....[113]....
        /*be4c*/ 	.word	0xffffffff


	//   ....[114]....
        /*be50*/ 	.word	0xffffffff


	//   ....[115]....
        /*be54*/ 	.word	0xffffffff


	//   ....[116]....
        /*be58*/ 	.word	0xffffffff


	//   ....[117]....
        /*be5c*/ 	.word	0xffffffff


	//   ....[118]....
        /*be60*/ 	.word	0xffffffff


	//   ....[119]....
        /*be64*/ 	.word	0xffffffff


	//   ....[120]....
        /*be68*/ 	.word	0xffffffff


	//   ....[121]....
        /*be6c*/ 	.word	0xffffffff


	//   ....[122]....
        /*be70*/ 	.word	0xffffffff


	//   ....[123]....
        /*be74*/ 	.word	0xffffffff


	//   ....[124]....
        /*be78*/ 	.word	0xffffffff


	//   ....[125]....
        /*be7c*/ 	.word	0xffffffff


	//   ....[126]....
        /*be80*/ 	.word	0xffffffff


	//   ....[127]....
        /*be84*/ 	.word	0xffffffff


	//   ....[128]....
        /*be88*/ 	.word	0xffffffff


	//   ....[129]....
        /*be8c*/ 	.word	0xffffffff


	//   ....[130]....
        /*be90*/ 	.word	0xffffffff


	//   ....[131]....
        /*be94*/ 	.word	0xffffffff


	//   ....[132]....
        /*be98*/ 	.word	0xffffffff


	//   ....[133]....
        /*be9c*/ 	.word	0xffffffff


	//   ....[134]....
        /*bea0*/ 	.word	0xffffffff


	//   ....[135]....
        /*bea4*/ 	.word	0xffffffff


	//   ....[136]....
        /*bea8*/ 	.word	0xffffffff


	//   ....[137]....
        /*beac*/ 	.word	0xffffffff


	//   ....[138]....
        /*beb0*/ 	.word	0xffffffff


	//   ....[139]....
        /*beb4*/ 	.word	0xffffffff


	//   ....[140]....
        /*beb8*/ 	.word	0xffffffff


	//   ....[141]....
        /*bebc*/ 	.word	0xffffffff


	//   ....[142]....
        /*bec0*/ 	.word	0xffffffff


	//   ....[143]....
        /*bec4*/ 	.word	0xffffffff


	//   ....[144]....
        /*bec8*/ 	.word	0xffffffff


	//   ....[145]....
        /*becc*/ 	.word	0xffffffff


	//   ....[146]....
        /*bed0*/ 	.word	0xffffffff


	//   ....[147]....
        /*bed4*/ 	.word	0xffffffff


	//   ....[148]....
        /*bed8*/ 	.word	0xffffffff


	//   ....[149]....
        /*bedc*/ 	.word	0xffffffff


	//   ....[150]....
        /*bee0*/ 	.word	0xffffffff


	//   ....[151]....
        /*bee4*/ 	.word	0xffffffff


	//   ....[152]....
        /*bee8*/ 	.word	0xffffffff


	//   ....[153]....
        /*beec*/ 	.word	0xffffffff


	//   ....[154]....
        /*bef0*/ 	.word	0xffffffff


	//   ....[155]....
        /*bef4*/ 	.word	0xffffffff


	//   ....[156]....
        /*bef8*/ 	.word	0xffffffff


	//   ....[157]....
        /*befc*/ 	.word	0xffffffff


	//   ....[158]....
        /*bf00*/ 	.word	0xffffffff


	//   ....[159]....
        /*bf04*/ 	.word	0xffffffff


	//   ....[160]....
        /*bf08*/ 	.word	0xffffffff


	//   ....[161]....
        /*bf0c*/ 	.word	0xffffffff


	//   ....[162]....
        /*bf10*/ 	.word	0xffffffff


	//   ....[163]....
        /*bf14*/ 	.word	0xffffffff


	//   ....[164]....
        /*bf18*/ 	.word	0xffffffff


	//   ....[165]....
        /*bf1c*/ 	.word	0xffffffff


	//   ....[166]....
        /*bf20*/ 	.word	0xffffffff


	//   ....[167]....
        /*bf24*/ 	.word	0xffffffff


	//   ....[168]....
        /*bf28*/ 	.word	0xffffffff


	//   ....[169]....
        /*bf2c*/ 	.word	0xffffffff


	//   ....[170]....
        /*bf30*/ 	.word	0xffffffff


	//   ....[171]....
        /*bf34*/ 	.word	0xffffffff


	//   ....[172]....
        /*bf38*/ 	.word	0xffffffff


	//   ....[173]....
        /*bf3c*/ 	.word	0xffffffff


	//   ....[174]....
        /*bf40*/ 	.word	0xffffffff


	//   ....[175]....
        /*bf44*/ 	.word	0xffffffff


	//   ....[176]....
        /*bf48*/ 	.word	0xffffffff


	//   ....[177]....
        /*bf4c*/ 	.word	0xffffffff


	//   ....[178]....
        /*bf50*/ 	.word	0xffffffff


	//   ....[179]....
        /*bf54*/ 	.word	0xffffffff


	//   ....[180]....
        /*bf58*/ 	.word	0xffffffff


	//   ....[181]....
        /*bf5c*/ 	.word	0xffffffff


	//   ....[182]....
        /*bf60*/ 	.word	0xffffffff


	//   ....[183]....
        /*bf64*/ 	.word	0xffffffff


	//   ....[184]....
        /*bf68*/ 	.word	0xffffffff


	//   ....[185]....
        /*bf6c*/ 	.word	0xffffffff


	//   ....[186]....
        /*bf70*/ 	.word	0xffffffff


	//   ....[187]....
        /*bf74*/ 	.word	0xffffffff


	//   ....[188]....
        /*bf78*/ 	.word	0xffffffff


	//   ....[189]....
        /*bf7c*/ 	.word	0xffffffff


	//   ....[190]....
        /*bf80*/ 	.word	0xffffffff


	//   ....[191]....
        /*bf84*/ 	.word	0xffffffff


	//   ....[192]....
        /*bf88*/ 	.word	0xffffffff


	//   ....[193]....
        /*bf8c*/ 	.word	0xffffffff


	//   ....[194]....
        /*bf90*/ 	.word	0xffffffff


	//   ....[195]....
        /*bf94*/ 	.word	0xffffffff


	//   ....[196]....
        /*bf98*/ 	.word	0xffffffff


	//   ....[197]....
        /*bf9c*/ 	.word	0xffffffff


	//   ....[198]....
        /*bfa0*/ 	.word	0xffffffff


	//   ....[199]....
        /*bfa4*/ 	.word	0xffffffff


	//   ....[200]....
        /*bfa8*/ 	.word	0xffffffff


	//   ....[201]....
        /*bfac*/ 	.word	0xffffffff


	//   ....[202]....
        /*bfb0*/ 	.word	0xffffffff


	//   ....[203]....
        /*bfb4*/ 	.word	0xffffffff


	//   ....[204]....
        /*bfb8*/ 	.word	0xffffffff


	//   ....[205]....
        /*bfbc*/ 	.word	0xffffffff


	//   ....[206]....
        /*bfc0*/ 	.word	0xffffffff


	//   ....[207]....
        /*bfc4*/ 	.word	0xffffffff


	//   ....[208]....
        /*bfc8*/ 	.word	0xffffffff


	//   ....[209]....
        /*bfcc*/ 	.word	0xffffffff


	//   ....[210]....
        /*bfd0*/ 	.word	0xffffffff


	//   ....[211]....
        /*bfd4*/ 	.word	0xffffffff


	//   ....[212]....
        /*bfd8*/ 	.word	0xffffffff


	//   ....[213]....
        /*bfdc*/ 	.word	0xffffffff


	//   ....[214]....
        /*bfe0*/ 	.word	0xffffffff


	//   ....[215]....
        /*bfe4*/ 	.word	0xffffffff


	//   ....[216]....
        /*bfe8*/ 	.word	0xffffffff


	//   ....[217]....
        /*bfec*/ 	.word	0xffffffff


	//   ....[218]....
        /*bff0*/ 	.word	0xffffffff


	//   ....[219]....
        /*bff4*/ 	.word	0xffffffff


	//   ....[220]....
        /*bff8*/ 	.word	0xffffffff


	//   ....[221]....
        /*bffc*/ 	.word	0xffffffff


	//   ....[222]....
        /*c000*/ 	.word	0xffffffff


	//   ....[223]....
        /*c004*/ 	.word	0xffffffff


	//   ....[224]....
        /*c008*/ 	.word	0xffffffff


	//   ....[225]....
        /*c00c*/ 	.word	0xffffffff


	//   ....[226]....
        /*c010*/ 	.word	0xffffffff


	//   ....[227]....
        /*c014*/ 	.word	0xffffffff


	//   ....[228]....
        /*c018*/ 	.word	0xffffffff


	//   ....[229]....
        /*c01c*/ 	.word	0xffffffff


	//   ....[230]....
        /*c020*/ 	.word	0xffffffff


	//   ....[231]....
        /*c024*/ 	.word	0xffffffff


	//   ....[232]....
        /*c028*/ 	.word	0xffffffff


	//   ....[233]....
        /*c02c*/ 	.word	0xffffffff


	//   ....[234]....
        /*c030*/ 	.word	0xffffffff


	//   ....[235]....
        /*c034*/ 	.word	0xffffffff


	//   ....[236]....
        /*c038*/ 	.word	0xffffffff


	//   ....[237]....
        /*c03c*/ 	.word	0xffffffff


	//   ....[238]....
        /*c040*/ 	.word	0xffffffff


	//   ....[239]....
        /*c044*/ 	.word	0xffffffff


	//   ....[240]....
        /*c048*/ 	.word	0xffffffff


	//   ....[241]....
        /*c04c*/ 	.word	0xffffffff


	//   ....[242]....
        /*c050*/ 	.word	0xffffffff


	//   ....[243]....
        /*c054*/ 	.word	0xffffffff


	//   ....[244]....
        /*c058*/ 	.word	0xffffffff


	//   ....[245]....
        /*c05c*/ 	.word	0xffffffff


	//   ....[246]....
        /*c060*/ 	.word	0xffffffff


	//   ....[247]....
        /*c064*/ 	.word	0xffffffff


	//   ....[248]....
        /*c068*/ 	.word	0xffffffff


	//   ....[249]....
        /*c06c*/ 	.word	0xffffffff


	//   ....[250]....
        /*c070*/ 	.word	0xffffffff


	//   ....[251]....
        /*c074*/ 	.word	0xffffffff


	//   ....[252]....
        /*c078*/ 	.word	0xffffffff


	//   ....[253]....
        /*c07c*/ 	.word	0xffffffff


	//   ....[254]....
        /*c080*/ 	.word	0xffffffff


	//----- nvinfo : EIATTR_COOP_GROUP_INSTR_OFFSETS
	.align		4
.L_39:
        /*c084*/ 	.byte	0x04, 0x28
        /*c086*/ 	.short	(.L_41 - .L_40)


	//   ....[0]....
.L_40:
        /*c088*/ 	.word	0x0006b840


	//   ....[1]....
        /*c08c*/ 	.word	0x0006b860


	//   ....[2]....
        /*c090*/ 	.word	0x0006b880


	//   ....[3]....
        /*c094*/ 	.word	0x0006b930


	//   ....[4]....
        /*c098*/ 	.word	0x0006b980


	//   ....[5]....
        /*c09c*/ 	.word	0x0006b9f0


	//   ....[6]....
        /*c0a0*/ 	.word	0x0006ba10


	//   ....[7]....
        /*c0a4*/ 	.word	0x0006ba50


	//   ....[8]....
        /*c0a8*/ 	.word	0x0006ba90


	//   ....[9]....
        /*c0ac*/ 	.word	0x0006bb30


	//   ....[10]....
        /*c0b0*/ 	.word	0x0006bb50


	//   ....[11]....
        /*c0b4*/ 	.word	0x0006bb90


	//   ....[12]....
        /*c0b8*/ 	.word	0x0006bc10


	//   ....[13]....
        /*c0bc*/ 	.word	0x0006bc30


	//   ....[14]....
        /*c0c0*/ 	.word	0x0006bc70


	//   ....[15]....
        /*c0c4*/ 	.word	0x0006bd30


	//   ....[16]....
        /*c0c8*/ 	.word	0x0006bd50


	//   ....[17]....
        /*c0cc*/ 	.word	0x0006bd70


	//   ....[18]....
        /*c0d0*/ 	.word	0x0006bdb0


	//   ....[19]....
        /*c0d4*/ 	.word	0x0006be10


	//   ....[20]....
        /*c0d8*/ 	.word	0x0006be50


	//   ....[21]....
        /*c0dc*/ 	.word	0x0006beb0


	//   ....[22]....
        /*c0e0*/ 	.word	0x0006bf10


	//   ....[23]....
        /*c0e4*/ 	.word	0x0006bfb0


	//   ....[24]....
        /*c0e8*/ 	.word	0x0006bfd0


	//   ....[25]....
        /*c0ec*/ 	.word	0x0006bff0


	//   ....[26]....
        /*c0f0*/ 	.word	0x0006c030


	//   ....[27]....
        /*c0f4*/ 	.word	0x0006c090


	//   ....[28]....
        /*c0f8*/ 	.word	0x0006c0d0


	//   ....[29]....
        /*c0fc*/ 	.word	0x0006c130


	//   ....[30]....
        /*c100*/ 	.word	0x0006c190


	//   ....[31]....
        /*c104*/ 	.word	0x0006c230


	//   ....[32]....
        /*c108*/ 	.word	0x0006c250


	//   ....[33]....
        /*c10c*/ 	.word	0x0006c270


	//   ....[34]....
        /*c110*/ 	.word	0x0006c2b0


	//   ....[35]....
        /*c114*/ 	.word	0x0006c310


	//   ....[36]....
        /*c118*/ 	.word	0x0006c350


	//   ....[37]....
        /*c11c*/ 	.word	0x0006c3b0


	//   ....[38]....
        /*c120*/ 	.word	0x0006c410


	//   ....[39]....
        /*c124*/ 	.word	0x0006c4b0


	//   ....[40]....
        /*c128*/ 	.word	0x0006c4d0


	//   ....[41]....
        /*c12c*/ 	.word	0x0006c4f0


	//   ....[42]....
        /*c130*/ 	.word	0x0006c530


	//   ....[43]....
        /*c134*/ 	.word	0x0006c590


	//   ....[44]....
        /*c138*/ 	.word	0x0006c5d0


	//   ....[45]....
        /*c13c*/ 	.word	0x0006c630


	//   ....[46]....
        /*c140*/ 	.word	0x0006c690


	//   ....[47]....
        /*c144*/ 	.word	0x0006c730


	//   ....[48]....
        /*c148*/ 	.word	0x0006c750


	//   ....[49]....
        /*c14c*/ 	.word	0x0006c770


	//   ....[50]....
        /*c150*/ 	.word	0x0006c7b0


	//   ....[51]....
        /*c154*/ 	.word	0x0006c810


	//   ....[52]....
        /*c158*/ 	.word	0x0006c850


	//   ....[53]....
        /*c15c*/ 	.word	0x0006c8b0


	//   ....[54]....
        /*c160*/ 	.word	0x0006c910


	//   ....[55]....
        /*c164*/ 	.word	0x0006c9b0


	//   ....[56]....
        /*c168*/ 	.word	0x0006c9d0


	//   ....[57]....
        /*c16c*/ 	.word	0x0006c9f0


	//   ....[58]....
        /*c170*/ 	.word	0x0006ca30


	//   ....[59]....
        /*c174*/ 	.word	0x0006ca90


	//   ....[60]....
        /*c178*/ 	.word	0x0006cad0


	//   ....[61]....
        /*c17c*/ 	.word	0x0006cb30


	//   ....[62]....
        /*c180*/ 	.word	0x0006cb90


	//   ....[63]....
        /*c184*/ 	.word	0x0006cc30


	//   ....[64]....
        /*c188*/ 	.word	0x0006cc50


	//   ....[65]....
        /*c18c*/ 	.word	0x0006cc70


	//   ....[66]....
        /*c190*/ 	.word	0x0006ccb0


	//   ....[67]....
        /*c194*/ 	.word	0x0006cd10


	//   ....[68]....
        /*c198*/ 	.word	0x0006cd50


	//   ....[69]....
        /*c19c*/ 	.word	0x0006cdb0


	//   ....[70]....
        /*c1a0*/ 	.word	0x0006ce10


	//   ....[71]....
        /*c1a4*/ 	.word	0x0006ceb0


	//   ....[72]....
        /*c1a8*/ 	.word	0x0006ced0


	//   ....[73]....
        /*c1ac*/ 	.word	0x0006cef0


	//   ....[74]....
        /*c1b0*/ 	.word	0x0006cf30


	//   ....[75]....
        /*c1b4*/ 	.word	0x0006cf90


	//   ....[76]....
        /*c1b8*/ 	.word	0x0006cfd0


	//   ....[77]....
        /*c1bc*/ 	.word	0x0006d030


	//   ....[78]....
        /*c1c0*/ 	.word	0x0006d090


	//   ....[79]....
        /*c1c4*/ 	.word	0x0006d130


	//   ....[80]....
        /*c1c8*/ 	.word	0x0006d150


	//   ....[81]....
        /*c1cc*/ 	.word	0x0006d170


	//   ....[82]....
        /*c1d0*/ 	.word	0x0006d1b0


	//   ....[83]....
        /*c1d4*/ 	.word	0x0006d210


	//   ....[84]....
        /*c1d8*/ 	.word	0x0006d250


	//   ....[85]....
        /*c1dc*/ 	.word	0x0006d2b0


	//   ....[86]....
        /*c1e0*/ 	.word	0x0006d310


	//   ....[87]....
        /*c1e4*/ 	.word	0x0006d3b0


	//   ....[88]....
        /*c1e8*/ 	.word	0x0006d3d0


	//   ....[89]....
        /*c1ec*/ 	.word	0x0006d3f0


	//   ....[90]....
        /*c1f0*/ 	.word	0x0006d430


	//   ....[91]....
        /*c1f4*/ 	.word	0x0006d490


	//   ....[92]....
        /*c1f8*/ 	.word	0x0006d4d0


	//   ....[93]....
        /*c1fc*/ 	.word	0x0006d530


	//   ....[94]....
        /*c200*/ 	.word	0x0006d590


	//   ....[95]....
        /*c204*/ 	.word	0x0006d630


	//   ....[96]....
        /*c208*/ 	.word	0x0006d650


	//   ....[97]....
        /*c20c*/ 	.word	0x0006d670


	//   ....[98]....
        /*c210*/ 	.word	0x0006d6b0


	//   ....[99]....
        /*c214*/ 	.word	0x0006d710


	//   ....[100]....
        /*c218*/ 	.word	0x0006d750


	//   ....[101]....
        /*c21c*/ 	.word	0x0006d7b0


	//   ....[102]....
        /*c220*/ 	.word	0x0006d810


	//   ....[103]....
        /*c224*/ 	.word	0x0006d8b0


	//   ....[104]....
        /*c228*/ 	.word	0x0006d8d0


	//   ....[105]....
        /*c22c*/ 	.word	0x0006d8f0


	//   ....[106]....
        /*c230*/ 	.word	0x0006d930


	//   ....[107]....
        /*c234*/ 	.word	0x0006d990


	//   ....[108]....
        /*c238*/ 	.word	0x0006d9d0


	//   ....[109]....
        /*c23c*/ 	.word	0x0006da30


	//   ....[110]....
        /*c240*/ 	.word	0x0006da90


	//   ....[111]....
        /*c244*/ 	.word	0x0006db30


	//   ....[112]....
        /*c248*/ 	.word	0x0006db50


	//   ....[113]....
        /*c24c*/ 	.word	0x0006db70


	//   ....[114]....
        /*c250*/ 	.word	0x0006dbb0


	//   ....[115]....
        /*c254*/ 	.word	0x0006dc10


	//   ....[116]....
        /*c258*/ 	.word	0x0006dc50


	//   ....[117]....
        /*c25c*/ 	.word	0x0006dcb0


	//   ....[118]....
        /*c260*/ 	.word	0x0006dd10


	//   ....[119]....
        /*c264*/ 	.word	0x0006ddb0


	//   ....[120]....
        /*c268*/ 	.word	0x0006ddd0


	//   ....[121]....
        /*c26c*/ 	.word	0x0006ddf0


	//   ....[122]....
        /*c270*/ 	.word	0x0006de30


	//   ....[123]....
        /*c274*/ 	.word	0x0006de90


	//   ....[124]....
        /*c278*/ 	.word	0x0006ded0


	//   ....[125]....
        /*c27c*/ 	.word	0x0006df30


	//   ....[126]....
        /*c280*/ 	.word	0x0006df90


	//   ....[127]....
        /*c284*/ 	.word	0x0006e030


	//   ....[128]....
        /*c288*/ 	.word	0x0006e050


	//   ....[129]....
        /*c28c*/ 	.word	0x0006e070


	//   ....[130]....
        /*c290*/ 	.word	0x0006e0b0


	//   ....[131]....
        /*c294*/ 	.word	0x0006e110


	//   ....[132]....
        /*c298*/ 	.word	0x0006e150


	//   ....[133]....
        /*c29c*/ 	.word	0x0006e1b0


	//   ....[134]....
        /*c2a0*/ 	.word	0x0006e210


	//   ....[135]....
        /*c2a4*/ 	.word	0x0006e2b0


	//   ....[136]....
        /*c2a8*/ 	.word	0x0006e2d0


	//   ....[137]....
        /*c2ac*/ 	.word	0x0006e2f0


	//   ....[138]....
        /*c2b0*/ 	.word	0x0006e330


	//   ....[139]....
        /*c2b4*/ 	.word	0x0006e390


	//   ....[140]....
        /*c2b8*/ 	.word	0x0006e3f0


	//   ....[141]....
        /*c2bc*/ 	.word	0x0006e450


	//   ....[142]....
        /*c2c0*/ 	.word	0x0006e4d0


	//   ....[143]....
        /*c2c4*/ 	.word	0x0006e570


	//   ....[144]....
        /*c2c8*/ 	.word	0x0006e5c0


	//   ....[145]....
        /*c2cc*/ 	.word	0x0006e5e0


	//   ....[146]....
        /*c2d0*/ 	.word	0x0006e630


	//   ....[147]....
        /*c2d4*/ 	.word	0x0006e650


	//   ....[148]....
        /*c2d8*/ 	.word	0x0006e670


	//   ....[149]....
        /*c2dc*/ 	.word	0x0006e6d0


	//   ....[150]....
        /*c2e0*/ 	.word	0x0006e790


	//   ....[151]....
        /*c2e4*/ 	.word	0x0006e7b0


	//   ....[152]....
        /*c2e8*/ 	.word	0x0006e7d0


	//   ....[153]....
        /*c2ec*/ 	.word	0x0006e7f0


	//   ....[154]....
        /*c2f0*/ 	.word	0x0006e810


	//   ....[155]....
        /*c2f4*/ 	.word	0x0006e830


	//   ....[156]....
        /*c2f8*/ 	.word	0x0006e850


	//   ....[157]....
        /*c2fc*/ 	.word	0x0006e8b0


	//   ....[158]....
        /*c300*/ 	.word	0x0006e950


	//   ....[159]....
        /*c304*/ 	.word	0x0006e970


	//   ....[160]....
        /*c308*/ 	.word	0x0006e990


	//   ....[161]....
        /*c30c*/ 	.word	0x0006e9b0


	//   ....[162]....
        /*c310*/ 	.word	0x0006e9d0


	//   ....[163]....
        /*c314*/ 	.word	0x0006e9f0


	//   ....[164]....
        /*c318*/ 	.word	0x0006ea10


	//   ....[165]....
        /*c31c*/ 	.word	0x0006ea70


	//   ....[166]....
        /*c320*/ 	.word	0x0006eb10


	//   ....[167]....
        /*c324*/ 	.word	0x0006eb30


	//   ....[168]....
        /*c328*/ 	.word	0x0006eb50


	//   ....[169]....
        /*c32c*/ 	.word	0x0006eb70


	//   ....[170]....
        /*c330*/ 	.word	0x0006eb90


	//   ....[171]....
        /*c334*/ 	.word	0x0006ebb0


	//   ....[172]....
        /*c338*/ 	.word	0x0006ebd0


	//   ....[173]....
        /*c33c*/ 	.word	0x0006ec30


	//   ....[174]....
        /*c340*/ 	.word	0x0006ecd0


	//   ....[175]....
        /*c344*/ 	.word	0x0006ecf0


	//   ....[176]....
        /*c348*/ 	.word	0x0006ed10


	//   ....[177]....
        /*c34c*/ 	.word	0x0006ed30


	//   ....[178]....
        /*c350*/ 	.word	0x0006ed50


	//   ....[179]....
        /*c354*/ 	.word	0x0006ed70


	//   ....[180]....
        /*c358*/ 	.word	0x0006ed90


	//   ....[181]....
        /*c35c*/ 	.word	0x0006edf0


	//   ....[182]....
        /*c360*/ 	.word	0x0006ee90


	//   ....[183]....
        /*c364*/ 	.word	0x0006eeb0


	//   ....[184]....
        /*c368*/ 	.word	0x0006eed0


	//   ....[185]....
        /*c36c*/ 	.word	0x0006eef0


	//   ....[186]....
        /*c370*/ 	.word	0x0006ef10


	//   ....[187]....
        /*c374*/ 	.word	0x0006ef30


	//   ....[188]....
        /*c378*/ 	.word	0x0006ef50


	//   ....[189]....
        /*c37c*/ 	.word	0x0006efb0


	//   ....[190]....
        /*c380*/ 	.word	0x0006f050


	//   ....[191]....
        /*c384*/ 	.word	0x0006f070


	//   ....[192]....
        /*c388*/ 	.word	0x0006f090


	//   ....[193]....
        /*c38c*/ 	.word	0x0006f0b0


	//   ....[194]....
        /*c390*/ 	.word	0x0006f0d0


	//   ....[195]....
        /*c394*/ 	.word	0x0006f0f0


	//   ....[196]....
        /*c398*/ 	.word	0x0006f110


	//   ....[197]....
        /*c39c*/ 	.word	0x0006f170


	//   ....[198]....
        /*c3a0*/ 	.word	0x0006f250


	//   ....[199]....
        /*c3a4*/ 	.word	0x0006f270


	//   ....[200]....
        /*c3a8*/ 	.word	0x0006f290


	//   ....[201]....
        /*c3ac*/ 	.word	0x0006f2b0


	//   ....[202]....
        /*c3b0*/ 	.word	0x0006f2d0


	//   ....[203]....
        /*c3b4*/ 	.word	0x0006f2f0


	//   ....[204]....
        /*c3b8*/ 	.word	0x0006f310


	//   ....[205]....
        /*c3bc*/ 	.word	0x0006f370


	//   ....[206]....
        /*c3c0*/ 	.word	0x0006f450


	//   ....[207]....
        /*c3c4*/ 	.word	0x0006f470


	//   ....[208]....
        /*c3c8*/ 	.word	0x0006f490


	//   ....[209]....
        /*c3cc*/ 	.word	0x0006f4b0


	//   ....[210]....
        /*c3d0*/ 	.word	0x0006f4d0


	//   ....[211]....
        /*c3d4*/ 	.word	0x0006f4f0


	//   ....[212]....
        /*c3d8*/ 	.word	0x0006f510


	//   ....[213]....
        /*c3dc*/ 	.word	0x0006f570


	//   ....[214]....
        /*c3e0*/ 	.word	0x0006f650


	//   ....[215]....
        /*c3e4*/ 	.word	0x0006f670


	//   ....[216]....
        /*c3e8*/ 	.word	0x0006f690


	//   ....[217]....
        /*c3ec*/ 	.word	0x0006f6b0


	//   ....[218]....
        /*c3f0*/ 	.word	0x0006f6d0


	//   ....[219]....
        /*c3f4*/ 	.word	0x0006f6f0


	//   ....[220]....
        /*c3f8*/ 	.word	0x0006f710


	//   ....[221]....
        /*c3fc*/ 	.word	0x0006f770


	//   ....[222]....
        /*c400*/ 	.word	0x0006f850


	//   ....[223]....
        /*c404*/ 	.word	0x0006f870


	//   ....[224]....
        /*c408*/ 	.word	0x0006f890


	//   ....[225]....
        /*c40c*/ 	.word	0x0006f8b0


	//   ....[226]....
        /*c410*/ 	.word	0x0006f8d0


	//   ....[227]....
        /*c414*/ 	.word	0x0006f8f0


	//   ....[228]....
        /*c418*/ 	.word	0x0006f910


	//   ....[229]....
        /*c41c*/ 	.word	0x0006f970


	//   ....[230]....
        /*c420*/ 	.word	0x0006fa50


	//   ....[231]....
        /*c424*/ 	.word	0x0006fa70


	//   ....[232]....
        /*c428*/ 	.word	0x0006fa90


	//   ....[233]....
        /*c42c*/ 	.word	0x0006fab0


	//   ....[234]....
        /*c430*/ 	.word	0x0006fad0


	//   ....[235]....
        /*c434*/ 	.word	0x0006faf0


	//   ....[236]....
        /*c438*/ 	.word	0x0006fb10


	//   ....[237]....
        /*c43c*/ 	.word	0x0006fb70


	//   ....[238]....
        /*c440*/ 	.word	0x0006fc50


	//   ....[239]....
        /*c444*/ 	.word	0x0006fc70


	//   ....[240]....
        /*c448*/ 	.word	0x0006fc90


	//   ....[241]....
        /*c44c*/ 	.word	0x0006fcb0


	//   ....[242]....
        /*c450*/ 	.word	0x0006fcd0


	//   ....[243]....
        /*c454*/ 	.word	0x0006fcf0


	//   ....[244]....
        /*c458*/ 	.word	0x0006fd10


	//   ....[245]....
        /*c45c*/ 	.word	0x0006fd70


	//   ....[246]....
        /*c460*/ 	.word	0x0006fe10


	//   ....[247]....
        /*c464*/ 	.word	0x0006fe30


	//   ....[248]....
        /*c468*/ 	.word	0x0006fe50


	//   ....[249]....
        /*c46c*/ 	.word	0x0006fe70


	//   ....[250]....
        /*c470*/ 	.word	0x0006fe90


	//   ....[251]....
        /*c474*/ 	.word	0x0006ff10


	//   ....[252]....
        /*c478*/ 	.word	0x0006ff80


	//   ....[253]....
        /*c47c*/ 	.word	0x00070030


	//   ....[254]....
        /*c480*/ 	.word	0x00070180


	//----- nvinfo : EIATTR_EXIT_INSTR_OFFSETS
	.align		4
.L_41:
        /*c484*/ 	.byte	0x04, 0x1c
        /*c486*/ 	.short	(.L_43 - .L_42)


	//   ....[0]....
.L_42:
        /*c488*/ 	.word	0x0007df20


	//   ....[1]....
        /*c48c*/ 	.word	0x0007df40


	//----- nvinfo : EIATTR_REQNTID
	.align		4
.L_43:
        /*c490*/ 	.byte	0x04, 0x10
        /*c492*/ 	.short	(.L_45 - .L_44)
.L_44:
        /*c494*/ 	.word	0x00000020
        /*c498*/ 	.word	0x00000001
        /*c49c*/ 	.word	0x00000001


	//----- nvinfo : EIATTR_CBANK_PARAM_SIZE
	.align		4
.L_45:
        /*c4a0*/ 	.byte	0x03, 0x19
        /*c4a2*/ 	.short	0x0050


	//----- nvinfo : EIATTR_PARAM_CBANK
	.align		4
        /*c4a4*/ 	.byte	0x04, 0x0a
        /*c4a6*/ 	.short	(.L_47 - .L_46)
	.align		4
.L_46:
        /*c4a8*/ 	.word	index@(.nv.constant0.matmul_kernel)
        /*c4ac*/ 	.short	0x0210
        /*c4ae*/ 	.short	0x0050


	//----- nvinfo : EIATTR_SW_WAR
	.align		4
.L_47:
        /*c4b0*/ 	.byte	0x04, 0x36
        /*c4b2*/ 	.short	(.L_49 - .L_48)
.L_48:
        /*c4b4*/ 	.word	0x00000008
.L_49:


//--------------------- .nv.callgraph             --------------------------
	.section	.nv.callgraph,"",@"SHT_CUDA_CALLGRAPH"
	.align	4
	.sectionentsize	8
	.align		4
        /*0000*/ 	.word	0x00000000
	.align		4
        /*0004*/ 	.word	0xffffffff
	.align		4
        /*0008*/ 	.word	0x00000000
	.align		4
        /*000c*/ 	.word	0xfffffffe
	.align		4
        /*0010*/ 	.word	0x00000000
	.align		4
        /*0014*/ 	.word	0xfffffffd
	.align		4
        /*0018*/ 	.word	0x00000000
	.align		4
        /*001c*/ 	.word	0xfffffffc


//--------------------- .text.matmul_kernel       --------------------------
	.section	.text.matmul_kernel,"ax",@progbits
	.align	128
        .global         matmul_kernel
        .type           matmul_kernel,@function
        .size           matmul_kernel,(.L_x_3 - matmul_kernel)
        .other          matmul_kernel,@"STO_CUDA_ENTRY STV_DEFAULT"
matmul_kernel:
.text.matmul_kernel:
[----:B------:R-:W1:Y:S08]  /*0000*/  LDC R1, c[0x0][0x28] ;  /* 0x00000a00ff017b82 */ /* 0x000e700000000800 */
[----:B------:R-:W2:Y:S01]  /*0010*/  LDC.64 R2, c[0x0][0x228] ;  /* 0x00008a00ff027b82 */ /* 0x000ea20000000a00 */
[----:B-1----:R-:W-:Y:S01]  /*0020*/  VIADD R1, R1, 0xffffc928 ;  /* 0xffffc92801017836 */ /* 0x002fe20000000000 */
[----:B------:R-:W1:Y:S01]  /*0030*/  S2R R5, SR_CTAID.X ;  /* 0x0000000000057919 */ /* 0x000e620000002500 */
[----:B------:R-:W-:Y:S01]  /*0040*/  ULDC UR8, c[0x0][0x230] ;  /* 0x00008c0000087ab9 */ /* 0x000fe20000000800 */
[----:B------:R-:W-:Y:S01]  /*0050*/  ULDC UR5, c[0x0][0x230] ;  /* 0x00008c0000057ab9 */ /* 0x000fe20000000800 */
[----:B------:R-:W-:Y:S01]  /*0060*/  ULDC UR59, c[0x0][0x240] ;  /* 0x00009000003b7ab9 */ /* 0x000fe20000000800 */
[----:B------:R-:W3:Y:S01]  /*0070*/  S2R R13, SR_TID.X ;  /* 0x00000000000d7919 */ /* 0x000ee20000002100 */
[----:B------:R-:W-:Y:S01]  /*0080*/  ULDC UR60, c[0x0][0x240] ;  /* 0x00009000003c7ab9 */ /* 0x000fe20000000800 */
        /* <DEDUP_REMOVED lines=16> */
[----:B--2---:R-:W-:Y:S01]  /*0190*/  IMAD.MOV.U32 R12, RZ, RZ, R3 ;  /* 0x000000ffff0c7224 */ /* 0x004fe200078e0003 */
[----:B------:R2:W-:Y:S01]  /*01a0*/  STL.64 [R1+0x1e68], R2 ;  /* 0x001e680201007387 */ /* 0x0005e20000100a00 */
[----:B------:R-:W-:Y:S01]  /*01b0*/  MOV R11, R2 ;  /* 0x00000002000b7202 */ /* 0x000fe20000000f00 */
[----:B------:R-:W-:Y:S01]  /*01c0*/  ULDC UR17, c[0x0][0x240] ;  /* 0x0000900000117ab9 */ /* 0x000fe20000000800 */
[----:B------:R-:W-:Y:S01]  /*01d0*/  VIADD R0, R12, 0xff ;  /* 0x000000ff0c007836 */ /* 0x000fe20000000000 */
[----:B------:R-:W-:Y:S01]  /*01e0*/  IABS R232, R12 ;  /* 0x0000000c00e87213 */ /* 0x000fe20000000000 */
[----:B------:R-:W-:Y:S01]  /*01f0*/  ULDC UR18, c[0x0][0x240] ;  /* 0x0000900000127ab9 */ /* 0x000fe20000000800 */
[----:B------:R-:W-:Y:S01]  /*0200*/  ULDC UR19, c[0x0][0x240] ;  /* 0x0000900000137ab9 */ /* 0x000fe20000000800 */
[----:B------:R-:W-:Y:S01]  /*0210*/  ULDC UR20, c[0x0][0x240] ;  /* 0x0000900000147ab9 */ /* 0x000fe20000000800 */
[----:B------:R-:W-:Y:S01]  /*0220*/  ULDC UR21, c[0x0][0x240] ;  /* 0x0000900000157ab9 */ /* 0x000fe20000000800 */
[----:B-1----:R-:W-:Y:S01]  /*0230*/  IABS R8, R5 ;  /* 0x0000000500087213 */ /* 0x002fe20000000000 */
[----:B------:R-:W-:Y:S01]  /*0240*/  ULDC UR23, c[0x0][0x240] ;  /* 0x0000900000177ab9 */ /* 0x000fe20000000800 */
[----:B------:R-:W-:Y:S01]  /*0250*/  ULDC UR24, c[0x0][0x240] ;  /* 0x0000900000187ab9 */ /* 0x000fe20000000800 */
[----:B--2---:R-:W-:Y:S01]  /*0260*/  SHF.R.S32.HI R3, RZ, 0x1f, R0 ;  /* 0x0000001fff037819 */ /* 0x004fe20000011400 */
[----:B------:R-:W-:Y:S01]  /*0270*/  ULDC UR25, c[0x0][0x240] ;  /* 0x0000900000197ab9 */ /* 0x000fe20000000800 */
[----:B---3--:R-:W-:Y:S01]  /*0280*/  LOP3.LUT R12, R13, 0x1f, RZ, 0xc0, !PT ;  /* 0x0000001f0d0c7812 */ /* 0x008fe200078ec0ff */
[----:B------:R-:W-:Y:S01]  /*0290*/  ULDC UR26, c[0x0][0x240] ;  /* 0x00009000001a7ab9 */ /* 0x000fe20000000800 */
[----:B------:R-:W-:Y:S01]  /*02a0*/  LEA.HI R3, R3, R0, RZ, 0x8 ;  /* 0x0000000003037211 */ /* 0x000fe200078f40ff */
[----:B------:R-:W-:Y:S01]  /*02b0*/  ULDC UR27, c[0x0][0x240] ;  /* 0x00009000001b7ab9 */ /* 0x000fe20000000800 */
[----:B------:R-:W-:Y:S01]  /*02c0*/  ULDC UR28, c[0x0][0x240] ;  /* 0x00009000001c7ab9 */ /* 0x000fe20000000800 */
[----:B------:R-:W-:Y:S01]  /*02d0*/  ULDC UR29, c[0x0][0x240] ;  /* 0x00009000001d7ab9 */ /* 0x000fe20000000800 */
[----:B------:R-:W-:Y:S01]  /*02e0*/  SHF.R.S32.HI R3, RZ, 0x8, R3 ;  /* 0x00000008ff037819 */ /* 0x000fe20000011403 */
[----:B------:R-:W-:Y:S01]  /*02f0*/  ULDC UR31, c[0x0][0x240] ;  /* 0x00009000001f7ab9 */ /* 0x000fe20000000800 */
[----:B------:R-:W-:Y:S01]  /*0300*/  ULDC UR32, c[0x0][0x240] ;  /* 0x0000900000207ab9 */ /* 0x000fe20000000800 */
[----:B------:R-:W-:Y:S01]  /*0310*/  ULDC UR33, c[0x0][0x240] ;  /* 0x0000900000217ab9 */ /* 0x000fe20000000800 */
[----:B------:R-:W-:Y:S01]  /*0320*/  ULDC UR34, c[0x0][0x240] ;  /* 0x0000900000227ab9 */ /* 0x000fe20000000800 */
[----:B------:R-:W-:Y:S01]  /*0330*/  IMAD.SHL.U32 R4, R3, 0x8, RZ ;  /* 0x0000000803047824 */ /* 0x000fe200078e00ff */
[----:B------:R-:W-:Y:S01]  /*0340*/  ULDC UR35, c[0x0][0x240] ;  /* 0x0000900000237ab9 */ /* 0x000fe20000000800 */
[----:B------:R-:W-:Y:S01]  /*0350*/  ULDC UR36, c[0x0][0x240] ;  /* 0x0000900000247ab9 */ /* 0x000fe20000000800 */
[----:B------:R-:W-:Y:S01]  /*0360*/  ULDC UR37, c[0x0][0x240] ;  /* 0x0000900000257ab9 */ /* 0x000fe20000000800 */
[----:B------:R-:W-:Y:S01]  /*0370*/  ULDC UR39, c[0x0][0x240] ;  /* 0x0000900000277ab9 */ /* 0x000fe20000000800 */
[-C--:B------:R-:W-:Y:S01]  /*0380*/  IABS R7, R4.reuse ;  /* 0x0000000400077213 */ /* 0x080fe20000000000 */
[----:B------:R-:W-:Y:S01]  /*0390*/  ULDC UR40, c[0x0][0x240] ;  /* 0x0000900000287ab9 */ /* 0x000fe20000000800 */
[----:B------:R-:W-:Y:S01]  /*03a0*/  IABS R10, R4 ;  /* 0x00000004000a7213 */ /* 0x000fe20000000000 */
[----:B------:R-:W-:Y:S01]  /*03b0*/  ULDC UR41, c[0x0][0x240] ;  /* 0x0000900000297ab9 */ /* 0x000fe20000000800 */
[----:B------:R-:W1:Y:S01]  /*03c0*/  I2F.RP R0, R7 ;  /* 0x0000000700007306 */ /* 0x000e620000209400 */
        /* <DEDUP_REMOVED lines=14> */
[----:B-1----:R-:W1:Y:S01]  /*04b0*/  MUFU.RCP R0, R0 ;  /* 0x0000000000007308 */ /* 0x002e620000001000 */
[----:B------:R-:W-:Y:S01]  /*04c0*/  ULDC UR58, c[0x0][0x240] ;  /* 0x00009000003a7ab9 */ /* 0x000fe20000000800 */
[----:B-1----:R-:W-:Y:S01]  /*04d0*/  IADD3 R2, R0, 0xffffffe, RZ ;  /* 0x0ffffffe00027810 */ /* 0x002fe20007ffe0ff */
[----:B------:R-:W-:-:S05]  /*04e0*/  IMAD.MOV R0, RZ, RZ, -R10 ;  /* 0x000000ffff007224 */ /* 0x000fca00078e0a0a */
[----:B------:R1:W2:Y:S02]  /*04f0*/  F2I.FTZ.U32.TRUNC.NTZ R3, R2 ;  /* 0x0000000200037305 */ /* 0x0002a4000021f000 */
[----:B-1----:R-:W-:Y:S01]  /*0500*/  MOV R2, RZ ;  /* 0x000000ff00027202 */ /* 0x002fe20000000f00 */
[----:B--2---:R-:W-:-:S04]  /*0510*/  IMAD.MOV R6, RZ, RZ, -R3 ;  /* 0x000000ffff067224 */ /* 0x004fc800078e0a03 */
[----:B------:R-:W-:Y:S02]  /*0520*/  IMAD R9, R6, R7, RZ ;  /* 0x0000000706097224 */ /* 0x000fe400078e02ff */
[----:B------:R-:W-:Y:S02]  /*0530*/  IMAD.MOV.U32 R6, RZ, RZ, R8 ;  /* 0x000000ffff067224 */ /* 0x000fe400078e0008 */
[----:B------:R-:W-:-:S06]  /*0540*/  IMAD.HI.U32 R3, R3, R9, R2 ;  /* 0x0000000903037227 */ /* 0x000fcc00078e0002 */
[----:B------:R-:W-:-:S04]  /*0550*/  IMAD.HI.U32 R3, R3, R6, RZ ;  /* 0x0000000603037227 */ /* 0x000fc800078e00ff */
[----:B------:R-:W-:-:S05]  /*0560*/  IMAD R0, R3, R0, R6 ;  /* 0x0000000003007224 */ /* 0x000fca00078e0206 */
[----:B------:R-:W-:-:S13]  /*0570*/  ISETP.GT.U32.AND P1, PT, R7, R0, PT ;  /* 0x000000000700720c */ /* 0x000fda0003f24070 */
[----:B------:R-:W-:Y:S01]  /*0580*/  @!P1 IMAD.IADD R0, R0, 0x1, -R7 ;  /* 0x0000000100009824 */ /* 0x000fe200078e0a07 */
[----:B------:R-:W-:Y:S02]  /*0590*/  @!P1 IADD3 R3, R3, 0x1, RZ ;  /* 0x0000000103039810 */ /* 0x000fe40007ffe0ff */
[----:B------:R-:W-:Y:S02]  /*05a0*/  ISETP.NE.AND P1, PT, R4, RZ, PT ;  /* 0x000000ff0400720c */ /* 0x000fe40003f25270 */
[----:B------:R-:W-:Y:S02]  /*05b0*/  ISETP.GE.U32.AND P0, PT, R0, R7, PT ;  /* 0x000000070000720c */ /* 0x000fe40003f06070 */
[----:B------:R-:W-:-:S04]  /*05c0*/  LOP3.LUT R0, R5, R4, RZ, 0x3c, !PT ;  /* 0x0000000405007212 */ /* 0x000fc800078e3cff */
[----:B------:R-:W-:Y:S02]  /*05d0*/  ISETP.GE.AND P2, PT, R0, RZ, PT ;  /* 0x000000ff0000720c */ /* 0x000fe40003f46270 */
[----:B------:R-:W-:-:S05]  /*05e0*/  IADD3 R0, R11, 0x3f, RZ ;  /* 0x0000003f0b007810 */ /* 0x000fca0007ffe0ff */
[----:B------:R-:W-:-:S04]  /*05f0*/  @P0 VIADD R3, R3, 0x1 ;  /* 0x0000000103030836 */ /* 0x000fc80000000000 */
[----:B------:R-:W-:Y:S01]  /*0600*/  IMAD.MOV.U32 R2, RZ, RZ, R3 ;  /* 0x000000ffff027224 */ /* 0x000fe200078e0003 */
[----:B------:R-:W-:-:S03]  /*0610*/  SHF.R.S32.HI R3, RZ, 0x1f, R0 ;  /* 0x0000001fff037819 */ /* 0x000fc60000011400 */
[----:B------:R-:W-:Y:S01]  /*0620*/  @!P2 IMAD.MOV R2, RZ, RZ, -R2 ;  /* 0x000000ffff02a224 */ /* 0x000fe200078e0a02 */
[----:B------:R-:W-:Y:S02]  /*0630*/  @!P1 LOP3.LUT R2, RZ, R4, RZ, 0x33, !PT ;  /* 0x00000004ff029212 */ /* 0x000fe400078e33ff */
[----:B------:R-:W-:-:S03]  /*0640*/  LEA.HI R3, R3, R0, RZ, 0x6 ;  /* 0x0000000003037211 */ /* 0x000fc600078f30ff */
[----:B------:R-:W-:Y:S02]  /*0650*/  IMAD.SHL.U32 R8, R2, 0x8, RZ ;  /* 0x0000000802087824 */ /* 0x000fe400078e00ff */
[----:B------:R-:W-:-:S03]  /*0660*/  IMAD.MOV R2, RZ, RZ, -R2 ;  /* 0x000000ffff027224 */ /* 0x000fc600078e0a02 */
[----:B------:R-:W-:Y:S01]  /*0670*/  LEA.HI.SX32 R3, R3, -R8, 0x1a ;  /* 0x8000000803037211 */ /* 0x000fe200078fd2ff */
[----:B------:R-:W-:Y:S01]  /*0680*/  IMAD R10, R4, R2, R5 ;  /* 0x00000002040a7224 */ /* 0x000fe200078e0205 */
[----:B------:R-:W-:Y:S02]  /*0690*/  MOV R2, RZ ;  /* 0x000000ff00027202 */ /* 0x000fe40000000f00 */
[----:B------:R-:W-:Y:S02]  /*06a0*/  VIMNMX R9, R3, 0x8, PT ;  /* 0x0000000803097848 */ /* 0x000fe40003fe0100 */
[----:B------:R-:W-:Y:S02]  /*06b0*/  IABS R4, R10 ;  /* 0x0000000a00047213 */ /* 0x000fe40000000000 */
[----:B------:R-:W-:-:S04]  /*06c0*/  IABS R7, R9 ;  /* 0x0000000900077213 */ /* 0x000fc80000000000 */
[----:B------:R-:W1:Y:S08]  /*06d0*/  I2F.RP R0, R7 ;  /* 0x0000000700007306 */ /* 0x000e700000209400 */
[----:B-1----:R-:W1:Y:S02]  /*06e0*/  MUFU.RCP R0, R0 ;  /* 0x0000000000007308 */ /* 0x002e640000001000 */
[----:B-1----:R-:W-:-:S06]  /*06f0*/  IADD3 R3, R0, 0xffffffe, RZ ;  /* 0x0ffffffe00037810 */ /* 0x002fcc0007ffe0ff */
[----:B------:R-:W1:Y:S02]  /*0700*/  F2I.FTZ.U32.TRUNC.NTZ R3, R3 ;  /* 0x0000000300037305 */ /* 0x000e64000021f000 */
[----:B-1----:R-:W-:-:S04]  /*0710*/  IMAD.MOV R6, RZ, RZ, -R3 ;  /* 0x000000ffff067224 */ /* 0x002fc800078e0a03 */
[----:B------:R-:W-:Y:S01]  /*0720*/  IMAD R5, R6, R7, RZ ;  /* 0x0000000706057224 */ /* 0x000fe200078e02ff */
[----:B------:R-:W-:-:S03]  /*0730*/  IABS R6, R9 ;  /* 0x0000000900067213 */ /* 0x000fc60000000000 */
[----:B------:R-:W-:-:S04]  /*0740*/  IMAD.HI.U32 R2, R3, R5, R2 ;  /* 0x0000000503027227 */ /* 0x000fc800078e0002 */
[----:B------:R-:W-:Y:S02]  /*0750*/  IMAD.MOV.U32 R3, RZ, RZ, R4 ;  /* 0x000000ffff037224 */ /* 0x000fe400078e0004 */
[----:B------:R-:W-:Y:S01]  /*0760*/  IMAD.MOV R0, RZ, RZ, -R6 ;  /* 0x000000ffff007224 */ /* 0x000fe200078e0a06 */
[----:B------:R-:W1:Y:S01]  /*0770*/  I2F.RP R4, R232 ;  /* 0x000000e800047306 */ /* 0x000e620000209400 */
[----:B------:R-:W-:Y:S01]  /*0780*/  IMAD.HI.U32 R2, R2, R3, RZ ;  /* 0x0000000302027227 */ /* 0x000fe200078e00ff */
[----:B------:R-:W-:-:S03]  /*0790*/  IABS R6, R11 ;  /* 0x0000000b00067213 */ /* 0x000fc60000000000 */
[----:B------:R-:W-:-:S03]  /*07a0*/  IMAD R0, R2, R0, R3 ;  /* 0x0000000002007224 */ /* 0x000fc600078e0203 */
[----:B------:R-:W2:Y:S02]  /*07b0*/  I2F.RP R3, R6 ;  /* 0x0000000600037306 */ /* 0x000ea40000209400 */
[----:B------:R-:W-:-:S06]  /*07c0*/  ISETP.GT.U32.AND P1, PT, R7, R0, PT ;  /* 0x000000000700720c */ /* 0x000fcc0003f24070 */
[----:B-1----:R-:W1:Y:S07]  /*07d0*/  MUFU.RCP R4, R4 ;  /* 0x0000000400047308 */ /* 0x002e6e0000001000 */
[----:B------:R-:W-:Y:S01]  /*07e0*/  @!P1 IADD3 R0, R0, -R7, RZ ;  /* 0x8000000700009210 */ /* 0x000fe20007ffe0ff */
[----:B--2---:R-:W2:Y:S01]  /*07f0*/  MUFU.RCP R3, R3 ;  /* 0x0000000300037308 */ /* 0x004ea20000001000 */
[----:B------:R-:W-:Y:S01]  /*0800*/  @!P1 VIADD R2, R2, 0x1 ;  /* 0x0000000102029836 */ /* 0x000fe20000000000 */
[----:B------:R-:W-:-:S02]  /*0810*/  ISETP.NE.AND P1, PT, R9, RZ, PT ;  /* 0x000000ff0900720c */ /* 0x000fc40003f25270 */
[----:B------:R-:W-:Y:S02]  /*0820*/  ISETP.GE.U32.AND P0, PT, R0, R7, PT ;  /* 0x000000070000720c */ /* 0x000fe40003f06070 */
[----:B------:R-:W-:Y:S01]  /*0830*/  LOP3.LUT R0, R10, R9, RZ, 0x3c, !PT ;  /* 0x000000090a007212 */ /* 0x000fe200078e3cff */
[----:B-1----:R-:W-:-:S03]  /*0840*/  VIADD R230, R4, 0xffffffe ;  /* 0x0ffffffe04e67836 */ /* 0x002fc60000000000 */
[----:B------:R-:W-:Y:S01]  /*0850*/  ISETP.GE.AND P2, PT, R0, RZ, PT ;  /* 0x000000ff0000720c */ /* 0x000fe20003f46270 */
[----:B------:R1:W3:Y:S06]  /*0860*/  F2I.FTZ.U32.TRUNC.NTZ R231, R230 ;  /* 0x000000e600e77305 */ /* 0x0002ec000021f000 */
[----:B------:R-:W-:-:S05]  /*0870*/  @P0 IADD3 R2, R2, 0x1, RZ ;  /* 0x0000000102020810 */ /* 0x000fca0007ffe0ff */
[----:B------:R-:W-:Y:S02]  /*0880*/  IMAD.MOV.U32 R0, RZ, RZ, R2 ;  /* 0x000000ffff007224 */ /* 0x000fe400078e0002 */
[----:B--2---:R-:W-:Y:S02]  /*0890*/  VIADD R2, R3, 0xffffffe ;  /* 0x0ffffffe03027836 */ /* 0x004fe40000000000 */
[----:B-1----:R-:W-:Y:S01]  /*08a0*/  IMAD.MOV.U32 R230, RZ, RZ, RZ ;  /* 0x000000ffffe67224 */ /* 0x002fe200078e00ff */
[----:B------:R-:W-:Y:S01]  /*08b0*/  @!P2 IADD3 R0, -R0, RZ, RZ ;  /* 0x000000ff0000a210 */ /* 0x000fe20007ffe1ff */
[----:B------:R1:W2:Y:S01]  /*08c0*/  F2I.FTZ.U32.TRUNC.NTZ R3, R2 ;  /* 0x0000000200037305 */ /* 0x0002a2000021f000 */
[----:B------:R-:W-:Y:S01]  /*08d0*/  @!P1 LOP3.LUT R0, RZ, R9, RZ, 0x33, !PT ;  /* 0x00000009ff009212 */ /* 0x000fe200078e33ff */
[----:B---3--:R-:W-:-:S04]  /*08e0*/  IMAD.MOV R5, RZ, RZ, -R231 ;  /* 0x000000ffff057224 */ /* 0x008fc800078e0ae7 */
[C---:B------:R-:W-:Y:S01]  /*08f0*/  IMAD.SHL.U32 R252, R0.reuse, 0x100, RZ ;  /* 0x0000010000fc7824 */ /* 0x040fe200078e00ff */
[----:B------:R-:W-:Y:S01]  /*0900*/  IADD3 R0, -R0, RZ, RZ ;  /* 0x000000ff00007210 */ /* 0x000fe20007ffe1ff */
[----:B------:R-:W-:Y:S02]  /*0910*/  IMAD R5, R5, R232, RZ ;  /* 0x000000e805057224 */ /* 0x000fe400078e02ff */
[----:B-1----:R-:W-:Y:S01]  /*0920*/  IMAD.MOV.U32 R2, RZ, RZ, RZ ;  /* 0x000000ffff027224 */ /* 0x002fe200078e00ff */
[C---:B------:R-:W-:Y:S01]  /*0930*/  IADD3 R11, R252.reuse, 0xff, RZ ;  /* 0x000000fffc0b7810 */ /* 0x040fe20007ffe0ff */
[----:B------:R-:W-:Y:S01]  /*0940*/  IMAD.HI.U32 R230, R231, R5, R230 ;  /* 0x00000005e7e67227 */ /* 0x000fe200078e00e6 */
[C---:B------:R-:W-:Y:S02]  /*0950*/  IADD3 R18, R252.reuse, 0xab, RZ ;  /* 0x000000abfc127810 */ /* 0x040fe40007ffe0ff */
[----:B------:R-:W-:Y:S01]  /*0960*/  IABS R7, R11 ;  /* 0x0000000b00077213 */ /* 0x000fe20000000000 */
[----:B--2---:R-:W-:Y:S01]  /*0970*/  IMAD.MOV R4, RZ, RZ, -R3 ;  /* 0x000000ffff047224 */ /* 0x004fe200078e0a03 */
[----:B------:R-:W-:Y:S01]  /*0980*/  ISETP.GE.AND P0, PT, R11, RZ, PT ;  /* 0x000000ff0b00720c */ /* 0x000fe20003f06270 */
[----:B------:R-:W-:Y:S01]  /*0990*/  IMAD R0, R9, R0, R10 ;  /* 0x0000000009007224 */ /* 0x000fe200078e020a */
[----:B------:R-:W-:Y:S01]  /*09a0*/  IABS R159, R18 ;  /* 0x00000012009f7213 */ /* 0x000fe20000000000 */
[----:B------:R-:W-:Y:S01]  /*09b0*/  IMAD.MOV.U32 R5, RZ, RZ, R4 ;  /* 0x000000ffff057224 */ /* 0x000fe200078e0004 */
[----:B------:R-:W-:Y:S01]  /*09c0*/  IADD3 R165, R252, 0xae, RZ ;  /* 0x000000aefca57810 */ /* 0x000fe20007ffe0ff */
[----:B------:R-:W-:Y:S01]  /*09d0*/  IMAD.HI.U32 R4, R230, R7, RZ ;  /* 0x00000007e6047227 */ /* 0x000fe200078e00ff */
[----:B------:R-:W-:-:S02]  /*09e0*/  IADD3 R180, R252, 0xc2, RZ ;  /* 0x000000c2fcb47810 */ /* 0x000fc40007ffe0ff */
[----:B------:R-:W-:Y:S01]  /*09f0*/  IABS R19, R165 ;  /* 0x000000a500137213 */ /* 0x000fe20000000000 */
[----:B------:R-:W-:Y:S01]  /*0a00*/  IMAD R5, R5, R6, RZ ;  /* 0x0000000605057224 */ /* 0x000fe200078e02ff */
[----:B------:R-:W-:Y:S01]  /*0a10*/  IADD3 R4, -R4, RZ, RZ ;  /* 0x000000ff04047210 */ /* 0x000fe20007ffe1ff */
[----:B------:R-:W-:Y:S01]  /*0a20*/  IMAD.IADD R0, R8, 0x1, R0 ;  /* 0x0000000108007824 */ /* 0x000fe200078e0200 */
[C---:B------:R-:W-:Y:S01]  /*0a30*/  IADD3 R190, R252.reuse, 0xcf, RZ ;  /* 0x000000cffcbe7810 */ /* 0x040fe20007ffe0ff */
[----:B------:R-:W-:Y:S01]  /*0a40*/  IMAD.HI.U32 R2, R3, R5, R2 ;  /* 0x0000000503027227 */ /* 0x000fe200078e0002 */
[----:B------:R-:W-:Y:S02]  /*0a50*/  IADD3 R194, R252, 0xd2, RZ ;  /* 0x000000d2fcc27810 */ /* 0x000fe40007ffe0ff */
[----:B------:R-:W-:Y:S01]  /*0a60*/  SHF.L.U32 R0, R0, 0x6, RZ ;  /* 0x0000000600007819 */ /* 0x000fe200000006ff */
[----:B------:R-:W-:Y:S01]  /*0a70*/  VIADD R3, R252, 0x1 ;  /* 0x00000001fc037836 */ /* 0x000fe20000000000 */
[----:B------:R-:W-:Y:S01]  /*0a80*/  IABS R191, R190 ;  /* 0x000000be00bf7213 */ /* 0x000fe20000000000 */
[----:B------:R-:W-:Y:S01]  /*0a90*/  IMAD R242, R232, R4, R7 ;  /* 0x00000004e8f27224 */ /* 0x000fe200078e0207 */
[----:B------:R-:W-:Y:S01]  /*0aa0*/  LOP3.LUT R9, R0, 0x1f, R13, 0xf8, !PT ;  /* 0x0000001f00097812 */ /* 0x000fe200078ef80d */
[C---:B------:R-:W-:Y:S01]  /*0ab0*/  VIADD R4, R252.reuse, 0x2 ;  /* 0x00000002fc047836 */ /* 0x040fe20000000000 */
[----:B------:R-:W-:Y:S01]  /*0ac0*/  ISETP.GE.AND P3, PT, R3, RZ, PT ;  /* 0x000000ff0300720c */ /* 0x000fe20003f66270 */
[----:B------:R-:W-:Y:S01]  /*0ad0*/  VIADD R8, R252, 0x3 ;  /* 0x00000003fc087836 */ /* 0x000fe20000000000 */
[----:B------:R-:W-:Y:S01]  /*0ae0*/  IABS R3, R3 ;  /* 0x0000000300037213 */ /* 0x000fe20000000000 */
[----:B------:R1:W-:Y:S01]  /*0af0*/  STL [R1+0xa40], R9 ;  /* 0x000a400901007387 */ /* 0x0003e20000100800 */
[----:B------:R-:W-:Y:S01]  /*0b00*/  LOP3.LUT R5, R0, 0x20, R12, 0xfe, !PT ;  /* 0x0000002000057812 */ /* 0x000fe200078efe0c */
[----:B------:R-:W-:Y:S01]  /*0b10*/  VIADD R10, R252, 0x5 ;  /* 0x00000005fc0a7836 */ /* 0x000fe20000000000 */
[----:B------:R-:W-:Y:S01]  /*0b20*/  ISETP.GT.U32.AND P1, PT, R232, R242, PT ;  /* 0x000000f2e800720c */ /* 0x000fe20003f24070 */
[----:B------:R-:W-:Y:S01]  /*0b30*/  IMAD.HI.U32 R0, R230, R3, RZ ;  /* 0x00000003e6007227 */ /* 0x000fe200078e00ff */
[----:B------:R-:W-:Y:S01]  /*0b40*/  IABS R239, R9 ;  /* 0x0000000900ef7213 */ /* 0x000fe20000000000 */
[----:B------:R2:W-:Y:S01]  /*0b50*/  STL [R1+0xa44], R5 ;  /* 0x000a440501007387 */ /* 0x0005e20000100800 */
[----:B------:R-:W-:Y:S01]  /*0b60*/  IABS R235, R5 ;  /* 0x0000000500eb7213 */ /* 0x000fe20000000000 */
[C---:B------:R-:W-:Y:S01]  /*0b70*/  VIADD R12, R252.reuse, 0x6 ;  /* 0x00000006fc0c7836 */ /* 0x040fe20000000000 */
[----:B------:R-:W-:Y:S01]  /*0b80*/  IABS R7, R4 ;  /* 0x0000000400077213 */ /* 0x000fe20000000000 */
[----:B------:R-:W-:Y:S01]  /*0b90*/  VIADD R20, R252, 0xac ;  /* 0x000000acfc147836 */ /* 0x000fe20000000000 */
[----:B------:R-:W-:Y:S01]  /*0ba0*/  ISETP.GE.AND P4, PT, R4, RZ, PT ;  /* 0x000000ff0400720c */ /* 0x000fe20003f86270 */
[----:B------:R-:W-:Y:S01]  /*0bb0*/  VIADD R164, R252, 0xad ;  /* 0x000000adfca47836 */ /* 0x000fe20000000000 */
[----:B-1----:R-:W-:Y:S01]  /*0bc0*/  IABS R9, R8 ;  /* 0x0000000800097213 */ /* 0x002fe20000000000 */
[----:B------:R-:W-:Y:S01]  /*0bd0*/  IMAD.HI.U32 R4, R230, R7, RZ ;  /* 0x00000007e6047227 */ /* 0x000fe200078e00ff */
[----:B------:R-:W-:-:S02]  /*0be0*/  IABS R11, R10 ;  /* 0x0000000a000b7213 */ /* 0x000fc40000000000 */
[----:B--2---:R-:W-:Y:S01]  /*0bf0*/  IADD3 R5, -R0, RZ, RZ ;  /* 0x000000ff00057210 */ /* 0x004fe20007ffe1ff */
[----:B------:R-:W-:Y:S01]  /*0c00*/  IMAD.HI.U32 R0, R2, R239, RZ ;  /* 0x000000ef02007227 */ /* 0x000fe200078e00ff */
[----:B------:R-:W-:Y:S02]  /*0c10*/  @!P1 IADD3 R242, R242, -R232, RZ ;  /* 0x800000e8f2f29210 */ /* 0x000fe40007ffe0ff */
[----:B------:R-:W-:Y:S01]  /*0c20*/  IABS R13, R12 ;  /* 0x0000000c000d7213 */ /* 0x000fe20000000000 */
[C---:B------:R-:W-:Y:S01]  /*0c30*/  IMAD R3, R232.reuse, R5, R3 ;  /* 0x00000005e8037224 */ /* 0x040fe200078e0203 */
[----:B------:R-:W-:Y:S01]  /*0c40*/  ISETP.GT.U32.AND P1, PT, R232, R242, PT ;  /* 0x000000f2e800720c */ /* 0x000fe20003f24070 */
[----:B------:R-:W-:Y:S01]  /*0c50*/  IMAD.MOV R5, RZ, RZ, -R0 ;  /* 0x000000ffff057224 */ /* 0x000fe200078e0a00 */
[----:B------:R-:W-:Y:S01]  /*0c60*/  IABS R161, R164 ;  /* 0x000000a400a17213 */ /* 0x000fe20000000000 */
[----:B------:R-:W-:Y:S01]  /*0c70*/  IMAD.HI.U32 R2, R2, R235, RZ ;  /* 0x000000eb02027227 */ /* 0x000fe200078e00ff */
[----:B------:R-:W-:-:S02]  /*0c80*/  ISETP.GT.U32.AND P6, PT, R232, R3, PT ;  /* 0x00000003e800720c */ /* 0x000fc40003fc4070 */
[----:B------:R-:W-:Y:S01]  /*0c90*/  IADD3 R201, R252, 0xd7, RZ ;  /* 0x000000d7fcc97810 */ /* 0x000fe20007ffe0ff */
[----:B------:R-:W-:Y:S01]  /*0ca0*/  IMAD R239, R6, R5, R239 ;  /* 0x0000000506ef7224 */ /* 0x000fe200078e02ef */
[----:B------:R-:W-:Y:S01]  /*0cb0*/  IADD3 R207, R252, 0xdd, RZ ;  /* 0x000000ddfccf7810 */ /* 0x000fe20007ffe0ff */
[----:B------:R-:W-:Y:S01]  /*0cc0*/  IMAD.MOV R2, RZ, RZ, -R2 ;  /* 0x000000ffff027224 */ /* 0x000fe200078e0a02 */
[----:B------:R-:W-:Y:S01]  /*0cd0*/  IABS R199, R201 ;  /* 0x000000c900c77213 */ /* 0x000fe20000000000 */
[----:B------:R-:W-:Y:S01]  /*0ce0*/  IMAD.MOV R4, RZ, RZ, -R4 ;  /* 0x000000ffff047224 */ /* 0x000fe200078e0a04 */
[----:B------:R-:W-:Y:S01]  /*0cf0*/  ISETP.GT.U32.AND P5, PT, R6, R239, PT ;  /* 0x000000ef0600720c */ /* 0x000fe20003fa4070 */
[----:B------:R-:W-:Y:S01]  /*0d00*/  IMAD.HI.U32 R0, R230, R9, RZ ;  /* 0x00000009e6007227 */ /* 0x000fe200078e00ff */
[----:B------:R-:W-:Y:S02]  /*0d10*/  @!P1 IADD3 R242, R242, -R232, RZ ;  /* 0x800000e8f2f29210 */ /* 0x000fe40007ffe0ff */
[----:B------:R-:W-:Y:S01]  /*0d20*/  IADD3 R210, R252, 0xe5, RZ ;  /* 0x000000e5fcd27810 */ /* 0x000fe20007ffe0ff */
[----:B------:R-:W-:Y:S01]  /*0d30*/  IMAD R235, R6, R2, R235 ;  /* 0x0000000206eb7224 */ /* 0x000fe200078e02eb */
[----:B------:R-:W-:Y:S01]  /*0d40*/  @!P0 IADD3 R242, -R242, RZ, RZ ;  /* 0x000000fff2f28210 */ /* 0x000fe20007ffe1ff */
[----:B------:R-:W-:Y:S01]  /*0d50*/  IMAD R5, R232, R4, R7 ;  /* 0x00000004e8057224 */ /* 0x000fe200078e0207 */
[----:B------:R-:W-:Y:S01]  /*0d60*/  IADD3 R4, R252, 0x4, RZ ;  /* 0x00000004fc047810 */ /* 0x000fe20007ffe0ff */
[----:B------:R-:W-:Y:S01]  /*0d70*/  IMAD.MOV R0, RZ, RZ, -R0 ;  /* 0x000000ffff007224 */ /* 0x000fe200078e0a00 */
[----:B------:R-:W-:Y:S01]  /*0d80*/  ISETP.GT.U32.AND P2, PT, R6, R235, PT ;  /* 0x000000eb0600720c */ /* 0x000fe20003f44070 */
[----:B------:R-:W-:Y:S01]  /*0d90*/  @!P6 IMAD.IADD R3, R3, 0x1, -R232 ;  /* 0x000000010303e824 */ /* 0x000fe200078e0ae8 */
[C---:B------:R-:W-:Y:S01]  /*0da0*/  ISETP.GT.U32.AND P1, PT, R232.reuse, R5, PT ;  /* 0x00000005e800720c */ /* 0x040fe20003f24070 */
[C---:B------:R-:W-:Y:S01]  /*0db0*/  IMAD R7, R232.reuse, R0, R9 ;  /* 0x00000000e8077224 */ /* 0x040fe200078e0209 */
[----:B------:R-:W-:Y:S01]  /*0dc0*/  IABS R9, R4 ;  /* 0x0000000400097213 */ /* 0x000fe20000000000 */
[----:B------:R-:W-:Y:S01]  /*0dd0*/  @!P5 IMAD.IADD R239, R239, 0x1, -R6 ;  /* 0x00000001efefd824 */ /* 0x000fe200078e0a06 */
[----:B------:R-:W-:Y:S01]  /*0de0*/  ISETP.GT.U32.AND P0, PT, R232, R3, PT ;  /* 0x00000003e800720c */ /* 0x000fe20003f04070 */
[----:B------:R-:W-:Y:S01]  /*0df0*/  IMAD.HI.U32 R2, R230, R11, RZ ;  /* 0x0000000be6027227 */ /* 0x000fe200078e00ff */
[----:B------:R-:W-:Y:S01]  /*0e00*/  ISETP.GT.U32.AND P5, PT, R232, R7, PT ;  /* 0x00000007e800720c */ /* 0x000fe20003fa4070 */
[----:B------:R1:W-:Y:S01]  /*0e10*/  STL [R1+0x231c], R242 ;  /* 0x00231cf201007387 */ /* 0x0003e20000100800 */
[----:B------:R-:W-:Y:S01]  /*0e20*/  ISETP.GT.U32.AND P6, PT, R6, R239, PT ;  /* 0x000000ef0600720c */ /* 0x000fe20003fc4070 */
[----:B------:R-:W-:Y:S01]  /*0e30*/  IMAD.HI.U32 R0, R230, R9, RZ ;  /* 0x00000009e6007227 */ /* 0x000fe200078e00ff */
[----:B------:R-:W-:-:S02]  /*0e40*/  IABS R213, R210 ;  /* 0x000000d200d57213 */ /* 0x000fc40000000000 */
[----:B------:R-:W-:Y:S01]  /*0e50*/  IADD3 R217, R252, 0xe7, RZ ;  /* 0x000000e7fcd97810 */ /* 0x000fe20007ffe0ff */
[----:B------:R-:W-:Y:S01]  /*0e60*/  @!P2 IMAD.IADD R235, R235, 0x1, -R6 ;  /* 0x00000001ebeba824 */ /* 0x000fe200078e0a06 */
[----:B------:R-:W-:Y:S01]  /*0e70*/  IADD3 R0, -R0, RZ, RZ ;  /* 0x000000ff00007210 */ /* 0x000fe20007ffe1ff */
[--C-:B------:R-:W-:Y:S01]  /*0e80*/  @!P1 IMAD.IADD R5, R5, 0x1, -R232.reuse ;  /* 0x0000000105059824 */ /* 0x100fe200078e0ae8 */
[----:B------:R-:W-:Y:S01]  /*0e90*/  ISETP.GE.AND P2, PT, R8, RZ, PT ;  /* 0x000000ff0800720c */ /* 0x000fe20003f46270 */
[--C-:B------:R-:W-:Y:S01]  /*0ea0*/  @!P0 IMAD.IADD R3, R3, 0x1, -R232.reuse ;  /* 0x0000000103038824 */ /* 0x100fe200078e0ae8 */
[----:B------:R-:W-:Y:S01]  /*0eb0*/  ISETP.GT.U32.AND P1, PT, R6, R235, PT ;  /* 0x000000eb0600720c */ /* 0x000fe20003f24070 */
[----:B------:R-:W-:Y:S01]  /*0ec0*/  @!P5 IMAD.IADD R7, R7, 0x1, -R232 ;  /* 0x000000010707d824 */ /* 0x000fe200078e0ae8 */
[C---:B------:R-:W-:Y:S01]  /*0ed0*/  ISETP.GT.U32.AND P5, PT, R232.reuse, R5, PT ;  /* 0x00000005e800720c */ /* 0x040fe20003fa4070 */
[----:B------:R-:W-:Y:S01]  /*0ee0*/  IMAD.MOV.U32 R14, RZ, RZ, R3 ;  /* 0x000000ffff0e7224 */ /* 0x000fe200078e0003 */
[----:B------:R-:W-:Y:S01]  /*0ef0*/  @!P6 IADD3 R239, R239, -R6, RZ ;  /* 0x80000006efefe210 */ /* 0x000fe20007ffe0ff */
[C---:B------:R-:W-:Y:S01]  /*0f00*/  IMAD R9, R232.reuse, R0, R9 ;  /* 0x00000000e8097224 */ /* 0x040fe200078e0209 */
[----:B------:R-:W-:Y:S01]  /*0f10*/  ISETP.GT.U32.AND P6, PT, R232, R7, PT ;  /* 0x00000007e800720c */ /* 0x000fe20003fc4070 */
[----:B------:R-:W-:Y:S01]  /*0f20*/  IMAD.HI.U32 R0, R230, R13, RZ ;  /* 0x0000000de6007227 */ /* 0x000fe200078e00ff */
[----:B------:R-:W-:Y:S01]  /*0f30*/  ISETP.GE.AND P0, PT, R4, RZ, PT ;  /* 0x000000ff0400720c */ /* 0x000fe20003f06270 */
[----:B------:R-:W-:Y:S01]  /*0f40*/  STL [R1+0x2304], R239 ;  /* 0x002304ef01007387 */ /* 0x000fe20000100800 */
[----:B------:R-:W-:Y:S01]  /*0f50*/  IABS R246, R252 ;  /* 0x000000fc00f67213 */ /* 0x000fe20000000000 */
[----:B------:R-:W-:Y:S01]  /*0f60*/  @!P3 IMAD.MOV R14, RZ, RZ, -R14 ;  /* 0x000000ffff0eb224 */ /* 0x000fe200078e0a0e */
[----:B------:R-:W-:Y:S01]  /*0f70*/  ISETP.GE.AND P3, PT, R10, RZ, PT ;  /* 0x000000ff0a00720c */ /* 0x000fe20003f66270 */
[----:B------:R-:W-:Y:S01]  /*0f80*/  IMAD.MOV R2, RZ, RZ, -R2 ;  /* 0x000000ffff027224 */ /* 0x000fe200078e0a02 */
[----:B------:R-:W-:Y:S01]  /*0f90*/  @!P1 IADD3 R235, R235, -R6, RZ ;  /* 0x80000006ebeb9210 */ /* 0x000fe20007ffe0ff */
[----:B------:R-:W-:Y:S01]  /*0fa0*/  IMAD.MOV R0, RZ, RZ, -R0 ;  /* 0x000000ffff007224 */ /* 0x000fe200078e0a00 */
[----:B------:R-:W-:Y:S01]  /*0fb0*/  @!P5 IADD3 R5, R5, -R232, RZ ;  /* 0x800000e80505d210 */ /* 0x000fe20007ffe0ff */
[C---:B------:R-:W-:Y:S01]  /*0fc0*/  IMAD R11, R232.reuse, R2, R11 ;  /* 0x00000002e80b7224 */ /* 0x040fe200078e020b */
[C---:B------:R-:W-:Y:S01]  /*0fd0*/  ISETP.GT.U32.AND P1, PT, R232.reuse, R9, PT ;  /* 0x00000009e800720c */ /* 0x040fe20003f24070 */
[----:B------:R-:W-:Y:S01]  /*0fe0*/  STL [R1+0x2308], R235 ;  /* 0x002308eb01007387 */ /* 0x000fe20000100800 */
[----:B------:R-:W-:Y:S01]  /*0ff0*/  IMAD R3, R232, R0, R13 ;  /* 0x00000000e8037224 */ /* 0x000fe200078e020d */
[----:B------:R-:W-:Y:S01]  /*1000*/  IADD3 R6, R252, 0x8, RZ ;  /* 0x00000008fc067810 */ /* 0x000fe20007ffe0ff */
[--C-:B------:R-:W-:Y:S01]  /*1010*/  @!P6 IMAD.IADD R7, R7, 0x1, -R232.reuse ;  /* 0x000000010707e824 */ /* 0x100fe200078e0ae8 */
[----:B------:R2:W-:Y:S01]  /*1020*/  STL [R1+0x24], R14 ;  /* 0x0000240e01007387 */ /* 0x0005e20000100800 */
[----:B------:R-:W-:Y:S01]  /*1030*/  ISETP.GT.U32.AND P5, PT, R232, R11, PT ;  /* 0x0000000be800720c */ /* 0x000fe20003fa4070 */
[----:B------:R-:W-:Y:S01]  /*1040*/  VIADD R2, R252, 0x7 ;  /* 0x00000007fc027836 */ /* 0x000fe20000000000 */
[----:B------:R-:W-:Y:S01]  /*1050*/  IABS R15, R6 ;  /* 0x00000006000f7213 */ /* 0x000fe20000000000 */
[----:B------:R-:W-:Y:S01]  /*1060*/  IMAD.MOV.U32 R4, RZ, RZ, R7 ;  /* 0x000000ffff047224 */ /* 0x000fe200078e0007 */
[----:B------:R-:W-:Y:S01]  /*1070*/  ISETP.GE.AND P6, PT, R12, RZ, PT ;  /* 0x000000ff0c00720c */ /* 0x000fe20003fc6270 */
[C---:B------:R-:W-:Y:S01]  /*1080*/  VIADD R8, R252.reuse, 0x9 ;  /* 0x00000009fc087836 */ /* 0x040fe20000000000 */
[----:B------:R-:W-:Y:S01]  /*1090*/  IABS R13, R2 ;  /* 0x00000002000d7213 */ /* 0x000fe20000000000 */
[----:B------:R-:W-:Y:S01]  /*10a0*/  @!P1 IMAD.IADD R9, R9, 0x1, -R232 ;  /* 0x0000000109099824 */ /* 0x000fe200078e0ae8 */
[----:B-1----:R-:W-:Y:S01]  /*10b0*/  IADD3 R242, R252, 0xfb, RZ ;  /* 0x000000fbfcf27810 */ /* 0x002fe20007ffe0ff */
[----:B--2---:R-:W-:Y:S01]  /*10c0*/  IMAD.MOV.U32 R14, RZ, RZ, R5 ;  /* 0x000000ffff0e7224 */ /* 0x004fe200078e0005 */
[----:B------:R-:W-:Y:S01]  /*10d0*/  IABS R17, R8 ;  /* 0x0000000800117213 */ /* 0x000fe20000000000 */
[----:B------:R-:W-:Y:S01]  /*10e0*/  @!P2 IMAD.MOV R4, RZ, RZ, -R4 ;  /* 0x000000ffff04a224 */ /* 0x000fe200078e0a04 */
[----:B------:R-:W-:Y:S01]  /*10f0*/  ISETP.GT.U32.AND P1, PT, R232, R9, PT ;  /* 0x00000009e800720c */ /* 0x000fe20003f24070 */
[----:B------:R-:W-:Y:S01]  /*1100*/  IMAD.HI.U32 R0, R230, R13, RZ ;  /* 0x0000000de6007227 */ /* 0x000fe200078e00ff */
[----:B------:R-:W-:-:S02]  /*1110*/  @!P4 IADD3 R14, -R14, RZ, RZ ;  /* 0x000000ff0e0ec210 */ /* 0x000fc40007ffe1ff */
[----:B------:R-:W-:Y:S01]  /*1120*/  ISETP.GT.U32.AND P4, PT, R232, R3, PT ;  /* 0x00000003e800720c */ /* 0x000fe20003f84070 */
[----:B------:R-:W-:Y:S01]  /*1130*/  VIADD R12, R252, 0xd ;  /* 0x0000000dfc0c7836 */ /* 0x000fe20000000000 */
[----:B------:R-:W-:Y:S01]  /*1140*/  @!P5 IADD3 R11, R11, -R232, RZ ;  /* 0x800000e80b0bd210 */ /* 0x000fe20007ffe0ff */
[----:B------:R-:W-:Y:S01]  /*1150*/  STL [R1+0x20], R14 ;  /* 0x0000200e01007387 */ /* 0x000fe20000100800 */
[----:B------:R-:W-:Y:S01]  /*1160*/  ISETP.GE.AND P2, PT, R2, RZ, PT ;  /* 0x000000ff0200720c */ /* 0x000fe20003f46270 */
[----:B------:R-:W-:Y:S01]  /*1170*/  IMAD.HI.U32 R2, R230, R15, RZ ;  /* 0x0000000fe6027227 */ /* 0x000fe200078e00ff */
[----:B------:R-:W-:Y:S01]  /*1180*/  ISETP.GT.U32.AND P5, PT, R232, R11, PT ;  /* 0x0000000be800720c */ /* 0x000fe20003fa4070 */
[----:B------:R1:W-:Y:S01]  /*1190*/  STL [R1+0x1c], R4 ;  /* 0x00001c0401007387 */ /* 0x0003e20000100800 */
[----:B------:R-:W-:Y:S01]  /*11a0*/  IADD3 R0, -R0, RZ, RZ ;  /* 0x000000ff00007210 */ /* 0x000fe20007ffe1ff */
[----:B------:R-:W-:Y:S01]  /*11b0*/  IMAD.MOV R2, RZ, RZ, -R2 ;  /* 0x000000ffff027224 */ /* 0x000fe200078e0a02 */
[----:B------:R-:W-:Y:S01]  /*11c0*/  IABS R21, R12 ;  /* 0x0000000c00157213 */ /* 0x000fe20000000000 */
[--C-:B------:R-:W-:Y:S01]  /*11d0*/  @!P1 IMAD.IADD R9, R9, 0x1, -R232.reuse ;  /* 0x0000000109099824 */ /* 0x100fe200078e0ae8 */
[----:B------:R-:W-:Y:S01]  /*11e0*/  ISETP.GE.AND P1, PT, R6, RZ, PT ;  /* 0x000000ff0600720c */ /* 0x000fe20003f26270 */
[----:B------:R-:W-:-:S02]  /*11f0*/  @!P4 IMAD.IADD R3, R3, 0x1, -R232 ;  /* 0x000000010303c824 */ /* 0x000fc400078e0ae8 */
[----:B------:R-:W-:Y:S01]  /*1200*/  IMAD R7, R232, R2, R15 ;  /* 0x00000002e8077224 */ /* 0x000fe200078e020f */
[----:B------:R-:W-:Y:S01]  /*1210*/  IADD3 R15, R252, 0x11, RZ ;  /* 0x00000011fc0f7810 */ /* 0x000fe20007ffe0ff */
[----:B------:R-:W-:Y:S01]  /*1220*/  IMAD.MOV.U32 R10, RZ, RZ, R9 ;  /* 0x000000ffff0a7224 */ /* 0x000fe200078e0009 */
[C---:B------:R-:W-:Y:S01]  /*1230*/  ISETP.GT.U32.AND P4, PT, R232.reuse, R3, PT ;  /* 0x00000003e800720c */ /* 0x040fe20003f84070 */
[----:B------:R-:W-:Y:S01]  /*1240*/  IMAD R5, R232, R0, R13 ;  /* 0x00000000e8057224 */ /* 0x000fe200078e020d */
[----:B------:R-:W-:Y:S01]  /*1250*/  @!P5 IADD3 R11, R11, -R232, RZ ;  /* 0x800000e80b0bd210 */ /* 0x000fe20007ffe0ff */
[----:B-1----:R-:W-:Y:S01]  /*1260*/  IMAD.HI.U32 R4, R230, R17, RZ ;  /* 0x00000011e6047227 */ /* 0x002fe200078e00ff */
[----:B------:R-:W-:Y:S02]  /*1270*/  @!P0 IADD3 R10, -R10, RZ, RZ ;  /* 0x000000ff0a0a8210 */ /* 0x000fe40007ffe1ff */
[----:B------:R-:W-:Y:S01]  /*1280*/  ISETP.GT.U32.AND P0, PT, R232, R5, PT ;  /* 0x00000005e800720c */ /* 0x000fe20003f04070 */
[----:B------:R-:W-:Y:S01]  /*1290*/  IMAD.MOV.U32 R14, RZ, RZ, R11 ;  /* 0x000000ffff0e7224 */ /* 0x000fe200078e000b */
[----:B------:R-:W-:Y:S01]  /*12a0*/  ISETP.GE.AND P5, PT, R8, RZ, PT ;  /* 0x000000ff0800720c */ /* 0x000fe20003fa6270 */
[----:B------:R-:W-:Y:S01]  /*12b0*/  IMAD.MOV R4, RZ, RZ, -R4 ;  /* 0x000000ffff047224 */ /* 0x000fe200078e0a04 */
[C---:B------:R-:W-:Y:S01]  /*12c0*/  IADD3 R0, R252.reuse, 0xa, RZ ;  /* 0x0000000afc007810 */ /* 0x040fe20007ffe0ff */
[----:B------:R-:W-:Y:S01]  /*12d0*/  VIADD R8, R252, 0xb ;  /* 0x0000000bfc087836 */ /* 0x000fe20000000000 */
[----:B------:R-:W-:Y:S01]  /*12e0*/  @!P3 IADD3 R14, -R14, RZ, RZ ;  /* 0x000000ff0e0eb210 */ /* 0x000fe20007ffe1ff */
[----:B------:R-:W-:Y:S01]  /*12f0*/  @!P4 IMAD.IADD R3, R3, 0x1, -R232 ;  /* 0x000000010303c824 */ /* 0x000fe200078e0ae8 */
[C---:B------:R-:W-:Y:S01]  /*1300*/  ISETP.GT.U32.AND P4, PT, R232.reuse, R7, PT ;  /* 0x00000007e800720c */ /* 0x040fe20003f84070 */
[----:B------:R-:W-:Y:S01]  /*1310*/  STL [R1+0x18], R10 ;  /* 0x0000180a01007387 */ /* 0x000fe20000100800 */
[----:B------:R-:W-:Y:S01]  /*1320*/  IMAD R13, R232, R4, R17 ;  /* 0x00000004e80d7224 */ /* 0x000fe200078e0211 */
[----:B------:R-:W-:Y:S01]  /*1330*/  IABS R9, R0 ;  /* 0x0000000000097213 */ /* 0x000fe20000000000 */
[----:B------:R-:W-:Y:S01]  /*1340*/  IMAD.HI.U32 R6, R230, R21, RZ ;  /* 0x00000015e6067227 */ /* 0x000fe200078e00ff */
[----:B------:R1:W-:Y:S01]  /*1350*/  STL [R1+0x14], R14 ;  /* 0x0000140e01007387 */ /* 0x0003e20000100800 */
[----:B------:R-:W-:-:S02]  /*1360*/  IABS R251, R8 ;  /* 0x0000000800fb7213 */ /* 0x000fc40000000000 */
[----:B------:R-:W-:Y:S01]  /*1370*/  ISETP.GE.AND P3, PT, R0, RZ, PT ;  /* 0x000000ff0000720c */ /* 0x000fe20003f66270 */
[----:B------:R-:W-:Y:S01]  /*1380*/  IMAD.HI.U32 R0, R230, R9, RZ ;  /* 0x00000009e6007227 */ /* 0x000fe200078e00ff */
[----:B------:R-:W-:-:S03]  /*1390*/  IABS R25, R15 ;  /* 0x0000000f00197213 */ /* 0x000fc60000000000 */
[----:B------:R-:W-:Y:S01]  /*13a0*/  @!P4 IADD3 R7, R7, -R232, RZ ;  /* 0x800000e80707c210 */ /* 0x000fe20007ffe0ff */
[----:B------:R-:W-:Y:S01]  /*13b0*/  IMAD.HI.U32 R2, R230, R251, RZ ;  /* 0x000000fbe6027227 */ /* 0x000fe200078e00ff */
[----:B-1----:R-:W-:Y:S02]  /*13c0*/  MOV R14, R3 ;  /* 0x00000003000e7202 */ /* 0x002fe40000000f00 */
[----:B------:R-:W-:Y:S01]  /*13d0*/  ISETP.GT.U32.AND P4, PT, R232, R7, PT ;  /* 0x00000007e800720c */ /* 0x000fe20003f84070 */
[----:B------:R-:W-:Y:S01]  /*13e0*/  @!P0 IMAD.IADD R5, R5, 0x1, -R232 ;  /* 0x0000000105058824 */ /* 0x000fe200078e0ae8 */
[----:B------:R-:W-:Y:S01]  /*13f0*/  @!P6 IADD3 R14, -R14, RZ, RZ ;  /* 0x000000ff0e0ee210 */ /* 0x000fe20007ffe1ff */
[----:B------:R-:W-:Y:S01]  /*1400*/  IMAD.MOV R0, RZ, RZ, -R0 ;  /* 0x000000ffff007224 */ /* 0x000fe200078e0a00 */
[C---:B------:R-:W-:Y:S01]  /*1410*/  ISETP.GT.U32.AND P6, PT, R232.reuse, R13, PT ;  /* 0x0000000de800720c */ /* 0x040fe20003fc4070 */
[----:B------:R-:W-:Y:S01]  /*1420*/  IMAD.MOV R2, RZ, RZ, -R2 ;  /* 0x000000ffff027224 */ /* 0x000fe200078e0a02 */
[C---:B------:R-:W-:Y:S01]  /*1430*/  ISETP.GT.U32.AND P0, PT, R232.reuse, R5, PT ;  /* 0x00000005e800720c */ /* 0x040fe20003f04070 */
[C---:B------:R-:W-:Y:S01]  /*1440*/  IMAD R3, R232.reuse, R0, R9 ;  /* 0x00000000e8037224 */ /* 0x040fe200078e0209 */
[----:B------:R-:W-:Y:S01]  /*1450*/  STL [R1+0x10], R14 ;  /* 0x0000100e01007387 */ /* 0x000fe20000100800 */
[----:B------:R-:W-:-:S02]  /*1460*/  IMAD R251, R232, R2, R251 ;  /* 0x00000002e8fb7224 */ /* 0x000fc400078e02fb */
[----:B------:R-:W-:Y:S02]  /*1470*/  IMAD.MOV R6, RZ, RZ, -R6 ;  /* 0x000000ffff067224 */ /* 0x000fe400078e0a06 */
[--C-:B------:R-:W-:Y:S01]  /*1480*/  @!P4 IMAD.IADD R7, R7, 0x1, -R232.reuse ;  /* 0x000000010707c824 */ /* 0x100fe200078e0ae8 */
[----:B------:R-:W-:Y:S01]  /*1490*/  ISETP.GT.U32.AND P4, PT, R232, R3, PT ;  /* 0x00000003e800720c */ /* 0x000fe20003f84070 */
[----:B------:R-:W-:Y:S02]  /*14a0*/  VIADD R10, R252, 0xc ;  /* 0x0000000cfc0a7836 */ /* 0x000fe40000000000 */
[--C-:B------:R-:W-:Y:S01]  /*14b0*/  @!P6 IMAD.IADD R13, R13, 0x1, -R232.reuse ;  /* 0x000000010d0de824 */ /* 0x100fe200078e0ae8 */
[C---:B------:R-:W-:Y:S01]  /*14c0*/  ISETP.GT.U32.AND P6, PT, R232.reuse, R251, PT ;  /* 0x000000fbe800720c */ /* 0x040fe20003fc4070 */
[----:B------:R-:W-:Y:S01]  /*14d0*/  @!P0 IMAD.IADD R5, R5, 0x1, -R232 ;  /* 0x0000000105058824 */ /* 0x000fe200078e0ae8 */
[----:B------:R-:W-:Y:S01]  /*14e0*/  IABS R11, R10 ;  /* 0x0000000a000b7213 */ /* 0x000fe20000000000 */
[----:B------:R-:W-:Y:S01]  /*14f0*/  IMAD R21, R232, R6, R21 ;  /* 0x00000006e8157224 */ /* 0x000fe200078e0215 */
[----:B------:R-:W-:Y:S01]  /*1500*/  ISETP.GE.AND P0, PT, R8, RZ, PT ;  /* 0x000000ff0800720c */ /* 0x000fe20003f06270 */
[C---:B------:R-:W-:Y:S01]  /*1510*/  VIADD R6, R252.reuse, 0xe ;  /* 0x0000000efc067836 */ /* 0x040fe20000000000 */
[----:B------:R-:W-:Y:S01]  /*1520*/  IADD3 R8, R252, 0xf, RZ ;  /* 0x0000000ffc087810 */ /* 0x000fe20007ffe0ff */
[----:B------:R-:W-:Y:S01]  /*1530*/  IMAD.HI.U32 R4, R230, R11, RZ ;  /* 0x0000000be6047227 */ /* 0x000fe200078e00ff */
[----:B------:R-:W-:-:S02]  /*1540*/  MOV R16, R5 ;  /* 0x0000000500107202 */ /* 0x000fc40000000f00 */
[----:B------:R-:W-:Y:S01]  /*1550*/  IABS R9, R6 ;  /* 0x0000000600097213 */ /* 0x000fe20000000000 */
[--C-:B------:R-:W-:Y:S01]  /*1560*/  @!P4 IMAD.IADD R3, R3, 0x1, -R232.reuse ;  /* 0x000000010303c824 */ /* 0x100fe200078e0ae8 */
[----:B------:R-:W-:Y:S01]  /*1570*/  IABS R23, R8 ;  /* 0x0000000800177213 */ /* 0x000fe20000000000 */
[----:B------:R-:W-:Y:S01]  /*1580*/  @!P6 IMAD.IADD R251, R251, 0x1, -R232 ;  /* 0x00000001fbfbe824 */ /* 0x000fe200078e0ae8 */
[C---:B------:R-:W-:Y:S01]  /*1590*/  ISETP.GT.U32.AND P4, PT, R232.reuse, R13, PT ;  /* 0x0000000de800720c */ /* 0x040fe20003f84070 */
[----:B------:R-:W-:Y:S01]  /*15a0*/  @!P2 IMAD.MOV R16, RZ, RZ, -R16 ;  /* 0x000000ffff10a224 */ /* 0x000fe200078e0a10 */
[C---:B------:R-:W-:Y:S01]  /*15b0*/  ISETP.GT.U32.AND P2, PT, R232.reuse, R3, PT ;  /* 0x00000003e800720c */ /* 0x040fe20003f44070 */
[----:B------:R-:W-:Y:S01]  /*15c0*/  IMAD.MOV R4, RZ, RZ, -R4 ;  /* 0x000000ffff047224 */ /* 0x000fe200078e0a04 */
[----:B------:R-:W-:Y:S01]  /*15d0*/  ISETP.GT.U32.AND P6, PT, R232, R251, PT ;  /* 0x000000fbe800720c */ /* 0x000fe20003fc4070 */
[C---:B------:R-:W-:Y:S01]  /*15e0*/  IMAD.HI.U32 R0, R230.reuse, R9, RZ ;  /* 0x00000009e6007227 */ /* 0x040fe200078e00ff */
[----:B------:R-:W-:Y:S01]  /*15f0*/  MOV R5, R7 ;  /* 0x0000000700057202 */ /* 0x000fe20000000f00 */
[----:B------:R1:W-:Y:S02]  /*1600*/  STL [R1+0xc], R16 ;  /* 0x00000c1001007387 */ /* 0x0003e40000100800 */
[----:B------:R-:W-:Y:S01]  /*1610*/  IMAD.HI.U32 R2, R230, R23, RZ ;  /* 0x00000017e6027227 */ /* 0x000fe200078e00ff */
[----:B------:R-:W-:-:S03]  /*1620*/  @!P1 IADD3 R5, -R5, RZ, RZ ;  /* 0x000000ff05059210 */ /* 0x000fc60007ffe1ff */
[C---:B------:R-:W-:Y:S02]  /*1630*/  IMAD R250, R232.reuse, R4, R11 ;  /* 0x00000004e8fa7224 */ /* 0x040fe400078e020b */
[----:B------:R-:W-:Y:S01]  /*1640*/  IMAD.MOV R0, RZ, RZ, -R0 ;  /* 0x000000ffff007224 */ /* 0x000fe200078e0a00 */
[----:B------:R2:W-:Y:S01]  /*1650*/  STL [R1+0x8], R5 ;  /* 0x0000080501007387 */ /* 0x0005e20000100800 */
[----:B------:R-:W-:Y:S01]  /*1660*/  IMAD.MOV R4, RZ, RZ, -R2 ;  /* 0x000000ffff047224 */ /* 0x000fe200078e0a02 */
[C---:B------:R-:W-:Y:S01]  /*1670*/  ISETP.GT.U32.AND P1, PT, R232.reuse, R250, PT ;  /* 0x000000fae800720c */ /* 0x040fe20003f24070 */
[----:B------:R-:W-:Y:S01]  /*1680*/  IMAD R22, R232, R0, R9 ;  /* 0x00000000e8167224 */ /* 0x000fe200078e0209 */
[----:B-1----:R-:W-:Y:S01]  /*1690*/  IADD3 R16, R252, 0x83, RZ ;  /* 0x00000083fc107810 */ /* 0x002fe20007ffe0ff */
[----:B------:R-:W-:Y:S01]  /*16a0*/  @!P4 IMAD.IADD R13, R13, 0x1, -R232 ;  /* 0x000000010d0dc824 */ /* 0x000fe200078e0ae8 */
[C---:B------:R-:W-:Y:S01]  /*16b0*/  ISETP.GT.U32.AND P4, PT, R232.reuse, R21, PT ;  /* 0x00000015e800720c */ /* 0x040fe20003f84070 */
[----:B------:R-:W-:-:S02]  /*16c0*/  IMAD R23, R232, R4, R23 ;  /* 0x00000004e8177224 */ /* 0x000fc400078e0217 */
[--C-:B------:R-:W-:Y:S01]  /*16d0*/  @!P2 IMAD.IADD R3, R3, 0x1, -R232.reuse ;  /* 0x000000010303a824 */ /* 0x100fe200078e0ae8 */
[C---:B------:R-:W-:Y:S01]  /*16e0*/  ISETP.GT.U32.AND P2, PT, R232.reuse, R22, PT ;  /* 0x00000016e800720c */ /* 0x040fe20003f44070 */
[--C-:B------:R-:W-:Y:S01]  /*16f0*/  @!P6 IMAD.IADD R251, R251, 0x1, -R232.reuse ;  /* 0x00000001fbfbe824 */ /* 0x100fe200078e0ae8 */
[----:B------:R-:W-:Y:S01]  /*1700*/  ISETP.GT.U32.AND P6, PT, R232, R23, PT ;  /* 0x00000017e800720c */ /* 0x000fe20003fc4070 */
[----:B------:R-:W-:Y:S01]  /*1710*/  VIADD R14, R252, 0x10 ;  /* 0x00000010fc0e7836 */ /* 0x000fe20000000000 */
[----:B------:R-:W-:Y:S01]  /*1720*/  MOV R239, R3 ;  /* 0x0000000300ef7202 */ /* 0x000fe20000000f00 */
[----:B------:R-:W-:Y:S01]  /*1730*/  IMAD.MOV.U32 R235, RZ, RZ, R13 ;  /* 0x000000ffffeb7224 */ /* 0x000fe200078e000d */
[----:B------:R-:W-:Y:S01]  /*1740*/  @!P1 IADD3 R250, R250, -R232, RZ ;  /* 0x800000e8fafa9210 */ /* 0x000fe20007ffe0ff */
[----:B------:R-:W-:Y:S01]  /*1750*/  IMAD.HI.U32 R2, R230, R25, RZ ;  /* 0x00000019e6027227 */ /* 0x000fe200078e00ff */
[----:B------:R-:W-:Y:S02]  /*1760*/  IABS R11, R14 ;  /* 0x0000000e000b7213 */ /* 0x000fe40000000000 */
[----:B--2---:R-:W-:Y:S01]  /*1770*/  IADD3 R5, R252, 0x13, RZ ;  /* 0x00000013fc057810 */ /* 0x004fe20007ffe0ff */
[--C-:B------:R-:W-:Y:S01]  /*1780*/  @!P4 IMAD.IADD R21, R21, 0x1, -R232.reuse ;  /* 0x000000011515c824 */ /* 0x100fe200078e0ae8 */
[----:B------:R-:W-:Y:S01]  /*1790*/  @!P3 IADD3 R239, -R239, RZ, RZ ;  /* 0x000000ffefefb210 */ /* 0x000fe20007ffe1ff */
[--C-:B------:R-:W-:Y:S01]  /*17a0*/  @!P2 IMAD.IADD R22, R22, 0x1, -R232.reuse ;  /* 0x000000011616a824 */ /* 0x100fe200078e0ae8 */
[C---:B------:R-:W-:Y:S01]  /*17b0*/  ISETP.GT.U32.AND P2, PT, R232.reuse, R250, PT ;  /* 0x000000fae800720c */ /* 0x040fe20003f44070 */
[----:B------:R-:W-:Y:S01]  /*17c0*/  @!P6 IMAD.IADD R23, R23, 0x1, -R232 ;  /* 0x000000011717e824 */ /* 0x000fe200078e0ae8 */
[C---:B------:R-:W-:Y:S01]  /*17d0*/  ISETP.GT.U32.AND P6, PT, R232.reuse, R21, PT ;  /* 0x00000015e800720c */ /* 0x040fe20003fc4070 */
[----:B------:R-:W-:Y:S01]  /*17e0*/  @!P5 IMAD.MOV R235, RZ, RZ, -R235 ;  /* 0x000000ffffebd224 */ /* 0x000fe200078e0aeb */
[----:B------:R-:W-:Y:S01]  /*17f0*/  ISETP.GT.U32.AND P5, PT, R232, R22, PT ;  /* 0x00000016e800720c */ /* 0x000fe20003fa4070 */
[----:B------:R-:W-:Y:S01]  /*1800*/  IMAD.HI.U32 R0, R230, R11, RZ ;  /* 0x0000000be6007227 */ /* 0x000fe200078e00ff */
[----:B------:R-:W-:-:S02]  /*1810*/  ISETP.GT.U32.AND P3, PT, R232, R23, PT ;  /* 0x00000017e800720c */ /* 0x000fc40003f64070 */
[----:B------:R-:W-:Y:S01]  /*1820*/  IABS R3, R5 ;  /* 0x0000000500037213 */ /* 0x000fe20000000000 */
[----:B------:R-:W-:Y:S01]  /*1830*/  IMAD.MOV R2, RZ, RZ, -R2 ;  /* 0x000000ffff027224 */ /* 0x000fe200078e0a02 */
[----:B------:R-:W-:Y:S01]  /*1840*/  IADD3 R0, -R0, RZ, RZ ;  /* 0x000000ff00007210 */ /* 0x000fe20007ffe1ff */
[----:B------:R-:W-:Y:S01]  /*1850*/  VIADD R4, R252, 0x12 ;  /* 0x00000012fc047836 */ /* 0x000fe20000000000 */
[----:B------:R-:W-:Y:S01]  /*1860*/  ISETP.GE.AND P4, PT, R12, RZ, PT ;  /* 0x000000ff0c00720c */ /* 0x000fe20003f86270 */
[----:B------:R-:W-:Y:S01]  /*1870*/  IMAD R25, R232, R2, R25 ;  /* 0x00000002e8197224 */ /* 0x000fe200078e0219 */
[----:B------:R-:W-:Y:S01]  /*1880*/  ISETP.GE.AND P1, PT, R10, RZ, PT ;  /* 0x000000ff0a00720c */ /* 0x000fe20003f26270 */
[--C-:B------:R-:W-:Y:S01]  /*1890*/  @!P2 IMAD.IADD R250, R250, 0x1, -R232.reuse ;  /* 0x00000001fafaa824 */ /* 0x100fe200078e0ae8 */
[----:B------:R-:W-:Y:S01]  /*18a0*/  IABS R243, R4 ;  /* 0x0000000400f37213 */ /* 0x000fe20000000000 */
[----:B------:R-:W-:Y:S01]  /*18b0*/  IMAD R24, R232, R0, R11 ;  /* 0x00000000e8187224 */ /* 0x000fe200078e020b */
[----:B------:R-:W-:Y:S01]  /*18c0*/  @!P6 IADD3 R21, R21, -R232, RZ ;  /* 0x800000e81515e210 */ /* 0x000fe20007ffe0ff */
[----:B------:R-:W-:Y:S01]  /*18d0*/  @!P5 IMAD.IADD R22, R22, 0x1, -R232 ;  /* 0x000000011616d824 */ /* 0x000fe200078e0ae8 */
[----:B------:R-:W-:Y:S01]  /*18e0*/  ISETP.GE.AND P2, PT, R6, RZ, PT ;  /* 0x000000ff0600720c */ /* 0x000fe20003f46270 */
[----:B------:R-:W-:Y:S01]  /*18f0*/  IMAD.HI.U32 R0, R230, R243, RZ ;  /* 0x000000f3e6007227 */ /* 0x000fe200078e00ff */
[----:B------:R-:W-:Y:S01]  /*1900*/  ISETP.GT.U32.AND P6, PT, R232, R25, PT ;  /* 0x00000019e800720c */ /* 0x000fe20003fc4070 */
[----:B------:R-:W-:Y:S01]  /*1910*/  STL [R1+0x230c], R235 ;  /* 0x00230ceb01007387 */ /* 0x000fe20000100800 */
[----:B------:R-:W-:Y:S01]  /*1920*/  ISETP.GE.AND P5, PT, R8, RZ, PT ;  /* 0x000000ff0800720c */ /* 0x000fe20003fa6270 */
[----:B------:R-:W-:Y:S01]  /*1930*/  IMAD.HI.U32 R2, R230, R3, RZ ;  /* 0x00000003e6027227 */ /* 0x000fe200078e00ff */
[----:B------:R-:W-:Y:S01]  /*1940*/  IADD3 R11, R252, 0x3b, RZ ;  /* 0x0000003bfc0b7810 */ /* 0x000fe20007ffe0ff */
[----:B------:R1:W-:Y:S02]  /*1950*/  STL [R1+0x2310], R239 ;  /* 0x002310ef01007387 */ /* 0x0003e40000100800 */
[----:B------:R-:W-:Y:S01]  /*1960*/  IMAD.MOV R0, RZ, RZ, -R0 ;  /* 0x000000ffff007224 */ /* 0x000fe200078e0a00 */
[----:B------:R-:W-:Y:S01]  /*1970*/  IABS R61, R11 ;  /* 0x0000000b003d7213 */ /* 0x000fe20000000000 */
[----:B------:R-:W-:-:S02]  /*1980*/  IMAD.MOV R2, RZ, RZ, -R2 ;  /* 0x000000ffff027224 */ /* 0x000fc400078e0a02 */
[----:B------:R-:W-:Y:S01]  /*1990*/  @!P0 IMAD.MOV R251, RZ, RZ, -R251 ;  /* 0x000000fffffb8224 */ /* 0x000fe200078e0afb */
[C---:B------:R-:W-:Y:S01]  /*19a0*/  ISETP.GT.U32.AND P0, PT, R232.reuse, R24, PT ;  /* 0x00000018e800720c */ /* 0x040fe20003f04070 */
[----:B------:R-:W-:Y:S01]  /*19b0*/  IMAD R243, R232, R0, R243 ;  /* 0x00000000e8f37224 */ /* 0x000fe200078e02f3 */
[----:B------:R-:W-:Y:S01]  /*19c0*/  @!P6 IADD3 R25, R25, -R232, RZ ;  /* 0x800000e81919e210 */ /* 0x000fe20007ffe0ff */
[----:B------:R-:W-:Y:S01]  /*19d0*/  @!P3 IMAD.IADD R23, R23, 0x1, -R232 ;  /* 0x000000011717b824 */ /* 0x000fe200078e0ae8 */
[----:B------:R-:W-:Y:S01]  /*19e0*/  @!P2 IADD3 R22, -R22, RZ, RZ ;  /* 0x000000ff1616a210 */ /* 0x000fe20007ffe1ff */
[C---:B------:R-:W-:Y:S01]  /*19f0*/  IMAD R26, R232.reuse, R2, R3 ;  /* 0x00000002e81a7224 */ /* 0x040fe200078e0203 */
[----:B------:R-:W-:Y:S01]  /*1a00*/  ISETP.GT.U32.AND P2, PT, R232, R243, PT ;  /* 0x000000f3e800720c */ /* 0x000fe20003f44070 */
[----:B------:R-:W-:Y:S01]  /*1a10*/  @!P4 IMAD.MOV R21, RZ, RZ, -R21 ;  /* 0x000000ffff15c224 */ /* 0x000fe200078e0a15 */
[----:B------:R-:W-:Y:S01]  /*1a20*/  @!P5 IADD3 R23, -R23, RZ, RZ ;  /* 0x000000ff1717d210 */ /* 0x000fe20007ffe1ff */
[----:B------:R-:W-:Y:S01]  /*1a30*/  VIADD R0, R252, 0x14 ;  /* 0x00000014fc007836 */ /* 0x000fe20000000000 */
[C---:B------:R-:W-:Y:S01]  /*1a40*/  ISETP.GT.U32.AND P4, PT, R232.reuse, R25, PT ;  /* 0x00000019e800720c */ /* 0x040fe20003f84070 */
[----:B------:R-:W-:Y:S01]  /*1a50*/  @!P1 IMAD.MOV R250, RZ, RZ, -R250 ;  /* 0x000000fffffa9224 */ /* 0x000fe200078e0afa */
[----:B------:R-:W-:Y:S01]  /*1a60*/  ISETP.GT.U32.AND P5, PT, R232, R26, PT ;  /* 0x0000001ae800720c */ /* 0x000fe20003fa4070 */
[----:B------:R-:W-:Y:S01]  /*1a70*/  VIADD R2, R252, 0x15 ;  /* 0x00000015fc027836 */ /* 0x000fe20000000000 */
[----:B------:R-:W-:Y:S01]  /*1a80*/  @!P0 IADD3 R24, R24, -R232, RZ ;  /* 0x800000e818188210 */ /* 0x000fe20007ffe0ff */
[C---:B------:R-:W-:Y:S01]  /*1a90*/  VIADD R6, R252.reuse, 0x19 ;  /* 0x00000019fc067836 */ /* 0x040fe20000000000 */
[----:B------:R-:W-:Y:S01]  /*1aa0*/  IABS R27, R0 ;  /* 0x00000000001b7213 */ /* 0x000fe20000000000 */
[----:B------:R-:W-:Y:S01]  /*1ab0*/  VIADD R7, R252, 0x1b ;  /* 0x0000001bfc077836 */ /* 0x000fe20000000000 */
[----:B------:R-:W-:Y:S01]  /*1ac0*/  ISETP.GT.U32.AND P1, PT, R232, R24, PT ;  /* 0x00000018e800720c */ /* 0x000fe20003f24070 */
[C---:B------:R-:W-:Y:S01]  /*1ad0*/  VIADD R8, R252.reuse, 0x1c ;  /* 0x0000001cfc087836 */ /* 0x040fe20000000000 */
[----:B------:R-:W-:Y:S01]  /*1ae0*/  @!P2 IADD3 R243, R243, -R232, RZ ;  /* 0x800000e8f3f3a210 */ /* 0x000fe20007ffe0ff */
[----:B------:R-:W-:Y:S01]  /*1af0*/  VIADD R9, R252, 0x1d ;  /* 0x0000001dfc097836 */ /* 0x000fe20000000000 */
[----:B------:R-:W-:Y:S01]  /*1b00*/  ISETP.GE.AND P3, PT, R14, RZ, PT ;  /* 0x000000ff0e00720c */ /* 0x000fe20003f66270 */
[--C-:B------:R-:W-:Y:S01]  /*1b10*/  @!P4 IMAD.IADD R25, R25, 0x1, -R232.reuse ;  /* 0x000000011919c824 */ /* 0x100fe200078e0ae8 */
[----:B------:R-:W-:Y:S01]  /*1b20*/  ISETP.GE.AND P4, PT, R0, RZ, PT ;  /* 0x000000ff0000720c */ /* 0x000fe20003f86270 */
[----:B------:R-:W-:Y:S01]  /*1b30*/  @!P5 IMAD.IADD R26, R26, 0x1, -R232 ;  /* 0x000000011a1ad824 */ /* 0x000fe200078e0ae8 */
[----:B------:R-:W-:Y:S01]  /*1b40*/  ISETP.GT.U32.AND P5, PT, R232, R243, PT ;  /* 0x000000f3e800720c */ /* 0x000fe20003fa4070 */
[----:B------:R-:W-:Y:S01]  /*1b50*/  IMAD.HI.U32 R0, R230, R27, RZ ;  /* 0x0000001be6007227 */ /* 0x000fe200078e00ff */
[----:B------:R-:W-:Y:S01]  /*1b60*/  IABS R3, R2 ;  /* 0x0000000200037213 */ /* 0x000fe20000000000 */
[----:B------:R-:W-:Y:S01]  /*1b70*/  STL [R1+0x2314], R251 ;  /* 0x002314fb01007387 */ /* 0x000fe20000100800 */
[----:B------:R-:W-:Y:S01]  /*1b80*/  ISETP.GE.AND P6, PT, R4, RZ, PT ;  /* 0x000000ff0400720c */ /* 0x000fe20003fc6270 */
[----:B------:R-:W-:Y:S01]  /*1b90*/  IMAD.MOV R0, RZ, RZ, -R0 ;  /* 0x000000ffff007224 */ /* 0x000fe200078e0a00 */
[----:B------:R-:W-:Y:S01]  /*1ba0*/  ISETP.GE.AND P2, PT, R2, RZ, PT ;  /* 0x000000ff0200720c */ /* 0x000fe20003f46270 */
[----:B------:R-:W-:Y:S01]  /*1bb0*/  @!P1 IMAD.IADD R24, R24, 0x1, -R232 ;  /* 0x0000000118189824 */ /* 0x000fe200078e0ae8 */
[----:B------:R-:W-:Y:S01]  /*1bc0*/  ISETP.GE.AND P0, PT, R15, RZ, PT ;  /* 0x000000ff0f00720c */ /* 0x000fe20003f06270 */
[----:B------:R-:W-:Y:S01]  /*1bd0*/  IMAD R27, R232, R0, R27 ;  /* 0x00000000e81b7224 */ /* 0x000fe200078e021b */
[----:B------:R-:W-:Y:S01]  /*1be0*/  IADD3 R4, R252, 0x16, RZ ;  /* 0x00000016fc047810 */ /* 0x000fe20007ffe0ff */
[----:B------:R-:W-:Y:S01]  /*1bf0*/  IMAD.HI.U32 R2, R230, R3, RZ ;  /* 0x00000003e6027227 */ /* 0x000fe200078e00ff */
[----:B------:R-:W-:Y:S01]  /*1c00*/  ISETP.GE.AND P1, PT, R5, RZ, PT ;  /* 0x000000ff0500720c */ /* 0x000fe20003f26270 */
[----:B------:R-:W-:Y:S01]  /*1c10*/  STL [R1+0x2318], R250 ;  /* 0x002318fa01007387 */ /* 0x000fe20000100800 */
[----:B------:R-:W-:Y:S01]  /*1c20*/  IABS R29, R4 ;  /* 0x00000004001d7213 */ /* 0x000fe20000000000 */
[----:B------:R-:W-:Y:S01]  /*1c30*/  @!P3 IMAD.MOV R24, RZ, RZ, -R24 ;  /* 0x000000ffff18b224 */ /* 0x000fe200078e0a18 */
[C---:B------:R-:W-:Y:S01]  /*1c40*/  ISETP.GT.U32.AND P3, PT, R232.reuse, R26, PT ;  /* 0x0000001ae800720c */ /* 0x040fe20003f64070 */
[----:B------:R-:W-:Y:S01]  /*1c50*/  @!P5 IMAD.IADD R243, R243, 0x1, -R232 ;  /* 0x00000001f3f3d824 */ /* 0x000fe200078e0ae8 */
[----:B------:R-:W-:Y:S01]  /*1c60*/  ISETP.GT.U32.AND P5, PT, R232, R27, PT ;  /* 0x0000001be800720c */ /* 0x000fe20003fa4070 */
[----:B------:R-:W-:Y:S01]  /*1c70*/  IMAD.MOV R2, RZ, RZ, -R2 ;  /* 0x000000ffff027224 */ /* 0x000fe200078e0a02 */
[----:B------:R-:W-:Y:S01]  /*1c80*/  IABS R5, R6 ;  /* 0x0000000600057213 */ /* 0x000fe20000000000 */
[----:B------:R-:W-:Y:S01]  /*1c90*/  VIADD R0, R252, 0x17 ;  /* 0x00000017fc007836 */ /* 0x000fe20000000000 */
[----:B------:R-:W-:Y:S01]  /*1ca0*/  @!P0 IADD3 R25, -R25, RZ, RZ ;  /* 0x000000ff19198210 */ /* 0x000fe20007ffe1ff */
[----:B------:R-:W-:Y:S01]  /*1cb0*/  IMAD R28, R232, R2, R3 ;  /* 0x00000002e81c7224 */ /* 0x000fe200078e0203 */
[----:B------:R-:W-:Y:S01]  /*1cc0*/  ISETP.GE.AND P0, PT, R4, RZ, PT ;  /* 0x000000ff0400720c */ /* 0x000fe20003f06270 */
[----:B------:R-:W-:Y:S01]  /*1cd0*/  @!P6 IMAD.MOV R243, RZ, RZ, -R243 ;  /* 0x000000fffff3e224 */ /* 0x000fe200078e0af3 */
[----:B------:R-:W-:Y:S01]  /*1ce0*/  IABS R3, R0 ;  /* 0x0000000000037213 */ /* 0x000fe20000000000 */
[----:B------:R-:W-:Y:S01]  /*1cf0*/  VIADD R4, R252, 0x18 ;  /* 0x00000018fc047836 */ /* 0x000fe20000000000 */
[----:B------:R-:W-:Y:S01]  /*1d00*/  ISETP.GT.U32.AND P6, PT, R232, R28, PT ;  /* 0x0000001ce800720c */ /* 0x000fe20003fc4070 */
[----:B------:R-:W-:Y:S01]  /*1d10*/  VIADD R10, R252, 0x3a ;  /* 0x0000003afc0a7836 */ /* 0x000fe20000000000 */
[----:B------:R-:W-:Y:S01]  /*1d20*/  @!P3 IADD3 R26, R26, -R232, RZ ;  /* 0x800000e81a1ab210 */ /* 0x000fe20007ffe0ff */
[----:B------:R-:W-:Y:S01]  /*1d30*/  @!P5 IMAD.IADD R27, R27, 0x1, -R232 ;  /* 0x000000011b1bd824 */ /* 0x000fe200078e0ae8 */
[----:B------:R-:W-:Y:S01]  /*1d40*/  ISETP.GE.AND P3, PT, R0, RZ, PT ;  /* 0x000000ff0000720c */ /* 0x000fe20003f66270 */
[----:B------:R-:W-:Y:S01]  /*1d50*/  IMAD.HI.U32 R0, R230, R29, RZ ;  /* 0x0000001de6007227 */ /* 0x000fe200078e00ff */
[----:B------:R-:W-:Y:S01]  /*1d60*/  IABS R31, R4 ;  /* 0x00000004001f7213 */ /* 0x000fe20000000000 */
[----:B------:R2:W-:Y:S01]  /*1d70*/  STL [R1+0x2320], R21 ;  /* 0x0023201501007387 */ /* 0x0005e20000100800 */
[----:B------:R-:W-:Y:S01]  /*1d80*/  ISETP.GT.U32.AND P5, PT, R232, R27, PT ;  /* 0x0000001be800720c */ /* 0x000fe20003fa4070 */
[----:B------:R-:W-:Y:S01]  /*1d90*/  VIADD R12, R252, 0x74 ;  /* 0x00000074fc0c7836 */ /* 0x000fe20000000000 */
[----:B------:R-:W-:Y:S01]  /*1da0*/  IADD3 R2, -R0, RZ, RZ ;  /* 0x000000ff00027210 */ /* 0x000fe20007ffe1ff */
[----:B------:R-:W-:Y:S01]  /*1db0*/  IMAD.HI.U32 R0, R230, R3, RZ ;  /* 0x00000003e6007227 */ /* 0x000fe200078e00ff */
[----:B------:R-:W-:Y:S01]  /*1dc0*/  @!P1 IADD3 R26, -R26, RZ, RZ ;  /* 0x000000ff1a1a9210 */ /* 0x000fe20007ffe1ff */
[----:B------:R3:W-:Y:S01]  /*1dd0*/  STL [R1+0x2324], R22 ;  /* 0x0023241601007387 */ /* 0x0007e20000100800 */
[----:B------:R-:W-:Y:S01]  /*1de0*/  @!P6 IADD3 R28, R28, -R232, RZ ;  /* 0x800000e81c1ce210 */ /* 0x000fe20007ffe0ff */
[----:B------:R-:W-:Y:S01]  /*1df0*/  IMAD.MOV R0, RZ, RZ, -R0 ;  /* 0x000000ffff007224 */ /* 0x000fe200078e0a00 */
[----:B------:R-:W-:Y:S01]  /*1e00*/  ISETP.GE.AND P1, PT, R4, RZ, PT ;  /* 0x000000ff0400720c */ /* 0x000fe20003f26270 */
[C---:B------:R-:W-:Y:S01]  /*1e10*/  IMAD R29, R232.reuse, R2, R29 ;  /* 0x00000002e81d7224 */ /* 0x040fe200078e021d */
[C---:B------:R-:W-:Y:S01]  /*1e20*/  ISETP.GT.U32.AND P6, PT, R232.reuse, R28, PT ;  /* 0x0000001ce800720c */ /* 0x040fe20003fc4070 */
[----:B------:R-:W-:Y:S01]  /*1e30*/  IMAD R30, R232, R0, R3 ;  /* 0x00000000e81e7224 */ /* 0x000fe200078e0203 */
[----:B------:R-:W-:Y:S01]  /*1e40*/  IABS R33, R7 ;  /* 0x0000000700217213 */ /* 0x000fe20000000000 */
[C---:B------:R-:W-:Y:S01]  /*1e50*/  IMAD.HI.U32 R0, R230.reuse, R31, RZ ;  /* 0x0000001fe6007227 */ /* 0x040fe200078e00ff */
[----:B------:R-:W-:Y:S01]  /*1e60*/  IABS R35, R9 ;  /* 0x0000000900237213 */ /* 0x000fe20000000000 */
[----:B------:R4:W-:Y:S01]  /*1e70*/  STL [R1+0x2328], R23 ;  /* 0x0023281701007387 */ /* 0x0009e20000100800 */
[----:B------:R-:W-:Y:S01]  /*1e80*/  IABS R111, R12 ;  /* 0x0000000c006f7213 */ /* 0x000fe20000000000 */
[----:B------:R-:W-:Y:S01]  /*1e90*/  IMAD.HI.U32 R2, R230, R5, RZ ;  /* 0x00000005e6027227 */ /* 0x000fe200078e00ff */
[C---:B-1----:R-:W-:Y:S01]  /*1ea0*/  IADD3 R239, R252.reuse, 0xf8, RZ ;  /* 0x000000f8fcef7810 */ /* 0x042fe20007ffe0ff */
[----:B------:R1:W-:Y:S01]  /*1eb0*/  STL [R1+0x232c], R24 ;  /* 0x00232c1801007387 */ /* 0x0003e20000100800 */
[----:B--2---:R-:W-:Y:S01]  /*1ec0*/  IADD3 R21, R252, 0xfd, RZ ;  /* 0x000000fdfc157810 */ /* 0x004fe20007ffe0ff */
[----:B------:R-:W-:Y:S01]  /*1ed0*/  @!P5 IMAD.IADD R27, R27, 0x1, -R232 ;  /* 0x000000011b1bd824 */ /* 0x000fe200078e0ae8 */
[----:B------:R-:W-:Y:S01]  /*1ee0*/  ISETP.GT.U32.AND P5, PT, R232, R29, PT ;  /* 0x0000001de800720c */ /* 0x000fe20003fa4070 */
[----:B------:R-:W-:Y:S01]  /*1ef0*/  IMAD.MOV R0, RZ, RZ, -R0 ;  /* 0x000000ffff007224 */ /* 0x000fe200078e0a00 */
[----:B------:R-:W-:Y:S01]  /*1f00*/  IADD3 R2, -R2, RZ, RZ ;  /* 0x000000ff02027210 */ /* 0x000fe20007ffe1ff */
[----:B------:R-:W-:-:S02]  /*1f10*/  VIADD R4, R252, 0x1a ;  /* 0x0000001afc047836 */ /* 0x000fc40000000000 */
[C---:B------:R-:W-:Y:S02]  /*1f20*/  IMAD R31, R232.reuse, R0, R31 ;  /* 0x00000000e81f7224 */ /* 0x040fe400078e021f */
[----:B------:R-:W-:Y:S01]  /*1f30*/  IMAD R32, R232, R2, R5 ;  /* 0x00000002e8207224 */ /* 0x000fe200078e0205 */
[----:B------:R-:W-:Y:S01]  /*1f40*/  IABS R3, R4 ;  /* 0x0000000400037213 */ /* 0x000fe20000000000 */
[----:B------:R-:W-:Y:S01]  /*1f50*/  @!P6 IMAD.IADD R28, R28, 0x1, -R232 ;  /* 0x000000011c1ce824 */ /* 0x000fe200078e0ae8 */
[C---:B------:R-:W-:Y:S01]  /*1f60*/  ISETP.GT.U32.AND P6, PT, R232.reuse, R31, PT ;  /* 0x0000001fe800720c */ /* 0x040fe20003fc4070 */
[----:B------:R-:W-:Y:S01]  /*1f70*/  @!P4 IMAD.MOV R27, RZ, RZ, -R27 ;  /* 0x000000ffff1bc224 */ /* 0x000fe200078e0a1b */
[----:B------:R-:W-:Y:S01]  /*1f80*/  ISETP.GT.U32.AND P4, PT, R232, R30, PT ;  /* 0x0000001ee800720c */ /* 0x000fe20003f84070 */
[----:B------:R-:W-:Y:S01]  /*1f90*/  IMAD.HI.U32 R0, R230, R3, RZ ;  /* 0x00000003e6007227 */ /* 0x000fe200078e00ff */
[----:B------:R-:W-:Y:S02]  /*1fa0*/  @!P5 IADD3 R29, R29, -R232, RZ ;  /* 0x800000e81d1dd210 */ /* 0x000fe40007ffe0ff */
[----:B------:R-:W-:Y:S01]  /*1fb0*/  ISETP.GT.U32.AND P5, PT, R232, R32, PT ;  /* 0x00000020e800720c */ /* 0x000fe20003fa4070 */
[----:B------:R-:W-:Y:S01]  /*1fc0*/  @!P2 IMAD.MOV R28, RZ, RZ, -R28 ;  /* 0x000000ffff1ca224 */ /* 0x000fe200078e0a1c */
[----:B------:R-:W-:Y:S01]  /*1fd0*/  IADD3 R0, -R0, RZ, RZ ;  /* 0x000000ff00007210 */ /* 0x000fe20007ffe1ff */
[----:B------:R-:W-:-:S04]  /*1fe0*/  IMAD.HI.U32 R2, R230, R35, RZ ;  /* 0x00000023e6027227 */ /* 0x000fc800078e00ff */
[----:B------:R-:W-:Y:S01]  /*1ff0*/  @!P6 IADD3 R31, R31, -R232, RZ ;  /* 0x800000e81f1fe210 */ /* 0x000fe20007ffe0ff */
[----:B------:R-:W-:Y:S01]  /*2000*/  IMAD R244, R232, R0, R3 ;  /* 0x00000000e8f47224 */ /* 0x000fe200078e0203 */
[----:B------:R-:W-:Y:S01]  /*2010*/  IABS R3, R8 ;  /* 0x0000000800037213 */ /* 0x000fe20000000000 */
[----:B------:R-:W-:-:S04]  /*2020*/  IMAD.HI.U32 R0, R230, R33, RZ ;  /* 0x00000021e6007227 */ /* 0x000fc800078e00ff */
[--C-:B------:R-:W-:Y:S01]  /*2030*/  @!P5 IMAD.IADD R32, R32, 0x1, -R232.reuse ;  /* 0x000000012020d824 */ /* 0x100fe200078e0ae8 */
[----:B------:R-:W-:Y:S01]  /*2040*/  ISETP.GT.U32.AND P5, PT, R232, R31, PT ;  /* 0x0000001fe800720c */ /* 0x000fe20003fa4070 */
[----:B------:R-:W-:Y:S01]  /*2050*/  @!P4 IMAD.IADD R30, R30, 0x1, -R232 ;  /* 0x000000011e1ec824 */ /* 0x000fe200078e0ae8 */
[----:B------:R-:W-:Y:S01]  /*2060*/  IADD3 R0, -R0, RZ, RZ ;  /* 0x000000ff00007210 */ /* 0x000fe20007ffe1ff */
[----:B------:R-:W-:Y:S01]  /*2070*/  IMAD.MOV R2, RZ, RZ, -R2 ;  /* 0x000000ffff027224 */ /* 0x000fe200078e0a02 */
[----:B------:R-:W-:Y:S01]  /*2080*/  ISETP.GT.U32.AND P4, PT, R232, R29, PT ;  /* 0x0000001de800720c */ /* 0x000fe20003f84070 */
[----:B------:R-:W-:Y:S01]  /*2090*/  VIADD R13, R252, 0x80 ;  /* 0x00000080fc0d7836 */ /* 0x000fe20000000000 */
[C---:B------:R-:W-:Y:S01]  /*20a0*/  ISETP.GT.U32.AND P6, PT, R232.reuse, R30, PT ;  /* 0x0000001ee800720c */ /* 0x040fe20003fc4070 */
[C---:B------:R-:W-:Y:S01]  /*20b0*/  IMAD R33, R232.reuse, R0, R33 ;  /* 0x00000000e8217224 */ /* 0x040fe200078e0221 */
[----:B------:R-:W-:Y:S01]  /*20c0*/  ISETP.GT.U32.AND P2, PT, R232, R32, PT ;  /* 0x00000020e800720c */ /* 0x000fe20003f44070 */
[----:B------:R-:W-:-:S04]  /*20d0*/  IMAD.HI.U32 R0, R230, R3, RZ ;  /* 0x00000003e6007227 */ /* 0x000fc800078e00ff */
[--C-:B------:R-:W-:Y:S01]  /*20e0*/  @!P5 IMAD.IADD R31, R31, 0x1, -R232.reuse ;  /* 0x000000011f1fd824 */ /* 0x100fe200078e0ae8 */
[C---:B------:R-:W-:Y:S01]  /*20f0*/  ISETP.GT.U32.AND P5, PT, R232.reuse, R33, PT ;  /* 0x00000021e800720c */ /* 0x040fe20003fa4070 */
[----:B------:R-:W-:Y:S01]  /*2100*/  IMAD R35, R232, R2, R35 ;  /* 0x00000002e8237224 */ /* 0x000fe200078e0223 */
[----:B------:R-:W-:Y:S01]  /*2110*/  IADD3 R0, -R0, RZ, RZ ;  /* 0x000000ff00007210 */ /* 0x000fe20007ffe1ff */
[--C-:B------:R-:W-:Y:S01]  /*2120*/  @!P4 IMAD.IADD R29, R29, 0x1, -R232.reuse ;  /* 0x000000011d1dc824 */ /* 0x100fe200078e0ae8 */
[----:B------:R-:W-:Y:S01]  /*2130*/  ISETP.GT.U32.AND P4, PT, R232, R244, PT ;  /* 0x000000f4e800720c */ /* 0x000fe20003f84070 */
[--C-:B------:R-:W-:Y:S01]  /*2140*/  @!P6 IMAD.IADD R30, R30, 0x1, -R232.reuse ;  /* 0x000000011e1ee824 */ /* 0x100fe200078e0ae8 */
[----:B------:R-:W-:Y:S01]  /*2150*/  ISETP.GE.AND P6, PT, R6, RZ, PT ;  /* 0x000000ff0600720c */ /* 0x000fe20003fc6270 */
[----:B------:R-:W-:Y:S01]  /*2160*/  IMAD R34, R232, R0, R3 ;  /* 0x00000000e8227224 */ /* 0x000fe200078e0203 */
[----:B------:R-:W-:Y:S01]  /*2170*/  IADD3 R6, R252, 0x1e, RZ ;  /* 0x0000001efc067810 */ /* 0x000fe20007ffe0ff */
[--C-:B------:R-:W-:Y:S01]  /*2180*/  @!P2 IMAD.IADD R32, R32, 0x1, -R232.reuse ;  /* 0x000000012020a824 */ /* 0x100fe200078e0ae8 */
[----:B------:R-:W-:Y:S01]  /*2190*/  ISETP.GE.AND P2, PT, R4, RZ, PT ;  /* 0x000000ff0400720c */ /* 0x000fe20003f46270 */
[----:B------:R-:W-:Y:S01]  /*21a0*/  @!P0 IMAD.MOV R29, RZ, RZ, -R29 ;  /* 0x000000ffff1d8224 */ /* 0x000fe200078e0a1d */
[----:B------:R-:W-:Y:S01]  /*21b0*/  IABS R5, R6 ;  /* 0x0000000600057213 */ /* 0x000fe20000000000 */
[----:B------:R-:W-:Y:S01]  /*21c0*/  @!P5 IMAD.IADD R33, R33, 0x1, -R232 ;  /* 0x000000012121d824 */ /* 0x000fe200078e0ae8 */
[----:B------:R-:W-:Y:S01]  /*21d0*/  IADD3 R4, R252, 0x1f, RZ ;  /* 0x0000001ffc047810 */ /* 0x000fe20007ffe0ff */
[----:B------:R-:W-:Y:S01]  /*21e0*/  @!P3 IMAD.MOV R30, RZ, RZ, -R30 ;  /* 0x000000ffff1eb224 */ /* 0x000fe200078e0a1e */
[----:B------:R-:W-:Y:S01]  /*21f0*/  ISETP.GT.U32.AND P3, PT, R232, R34, PT ;  /* 0x00000022e800720c */ /* 0x000fe20003f64070 */
[----:B------:R-:W-:Y:S01]  /*2200*/  IMAD.HI.U32 R0, R230, R5, RZ ;  /* 0x00000005e6007227 */ /* 0x000fe200078e00ff */
[----:B------:R-:W-:-:S02]  /*2210*/  ISETP.GT.U32.AND P5, PT, R232, R33, PT ;  /* 0x00000021e800720c */ /* 0x000fc40003fa4070 */
[----:B------:R-:W-:Y:S01]  /*2220*/  @!P6 IADD3 R32, -R32, RZ, RZ ;  /* 0x000000ff2020e210 */ /* 0x000fe20007ffe1ff */
[----:B------:R-:W-:Y:S01]  /*2230*/  @!P4 IMAD.IADD R244, R244, 0x1, -R232 ;  /* 0x00000001f4f4c824 */ /* 0x000fe200078e0ae8 */
[----:B------:R-:W-:Y:S01]  /*2240*/  IADD3 R0, -R0, RZ, RZ ;  /* 0x000000ff00007210 */ /* 0x000fe20007ffe1ff */
[----:B------:R-:W-:Y:S01]  /*2250*/  @!P1 IMAD.MOV R31, RZ, RZ, -R31 ;  /* 0x000000ffff1f9224 */ /* 0x000fe200078e0a1f */
[----:B------:R-:W-:Y:S01]  /*2260*/  IABS R37, R4 ;  /* 0x0000000400257213 */ /* 0x000fe20000000000 */
[----:B------:R-:W-:Y:S01]  /*2270*/  VIADD R15, R252, 0x82 ;  /* 0x00000082fc0f7836 */ /* 0x000fe20000000000 */
[C---:B------:R-:W-:Y:S01]  /*2280*/  ISETP.GT.U32.AND P0, PT, R232.reuse, R244, PT ;  /* 0x000000f4e800720c */ /* 0x040fe20003f04070 */
[C---:B------:R-:W-:Y:S01]  /*2290*/  IMAD R36, R232.reuse, R0, R5 ;  /* 0x00000000e8247224 */ /* 0x040fe200078e0205 */
[----:B------:R-:W-:Y:S01]  /*22a0*/  ISETP.GT.U32.AND P6, PT, R232, R35, PT ;  /* 0x00000023e800720c */ /* 0x000fe20003fc4070 */
[----:B------:R-:W-:Y:S01]  /*22b0*/  VIADD R5, R252, 0x20 ;  /* 0x00000020fc057836 */ /* 0x000fe20000000000 */
[----:B------:R-:W-:Y:S01]  /*22c0*/  ISETP.GE.AND P4, PT, R7, RZ, PT ;  /* 0x000000ff0700720c */ /* 0x000fe20003f86270 */
[----:B------:R-:W-:Y:S01]  /*22d0*/  IMAD.HI.U32 R0, R230, R37, RZ ;  /* 0x00000025e6007227 */ /* 0x000fe200078e00ff */
[----:B------:R-:W-:-:S02]  /*22e0*/  @!P5 IADD3 R33, R33, -R232, RZ ;  /* 0x800000e82121d210 */ /* 0x000fc40007ffe0ff */
[----:B------:R-:W-:Y:S01]  /*22f0*/  ISETP.GT.U32.AND P5, PT, R232, R36, PT ;  /* 0x00000024e800720c */ /* 0x000fe20003fa4070 */
[----:B------:R-:W-:Y:S01]  /*2300*/  IMAD.MOV R2, RZ, RZ, -R0 ;  /* 0x000000ffff027224 */ /* 0x000fe200078e0a00 */
[----:B------:R-:W-:Y:S01]  /*2310*/  IABS R3, R5 ;  /* 0x0000000500037213 */ /* 0x000fe20000000000 */
[--C-:B------:R-:W-:Y:S01]  /*2320*/  @!P3 IMAD.IADD R34, R34, 0x1, -R232.reuse ;  /* 0x000000012222b824 */ /* 0x100fe200078e0ae8 */
[----:B------:R-:W-:Y:S01]  /*2330*/  ISETP.GE.AND P3, PT, R6, RZ, PT ;  /* 0x000000ff0600720c */ /* 0x000fe20003f66270 */
[----:B------:R-:W-:Y:S01]  /*2340*/  @!P0 IMAD.IADD R244, R244, 0x1, -R232 ;  /* 0x00000001f4f48824 */ /* 0x000fe200078e0ae8 */
[----:B------:R-:W-:Y:S01]  /*2350*/  ISETP.GE.AND P1, PT, R8, RZ, PT ;  /* 0x000000ff0800720c */ /* 0x000fe20003f26270 */
[----:B------:R-:W-:Y:S01]  /*2360*/  IMAD.HI.U32 R0, R230, R3, RZ ;  /* 0x00000003e6007227 */ /* 0x000fe200078e00ff */
[----:B------:R-:W-:Y:S02]  /*2370*/  @!P6 IADD3 R35, R35, -R232, RZ ;  /* 0x800000e82323e210 */ /* 0x000fe40007ffe0ff */
[----:B------:R-:W-:Y:S01]  /*2380*/  ISETP.GT.U32.AND P6, PT, R232, R34, PT ;  /* 0x00000022e800720c */ /* 0x000fe20003fc4070 */
[----:B------:R-:W-:Y:S01]  /*2390*/  IMAD.MOV R0, RZ, RZ, -R0 ;  /* 0x000000ffff007224 */ /* 0x000fe200078e0a00 */
[----:B------:R-:W-:Y:S01]  /*23a0*/  IADD3 R7, R252, 0x22, RZ ;  /* 0x00000022fc077810 */ /* 0x000fe20007ffe0ff */
[----:B------:R-:W-:Y:S01]  /*23b0*/  @!P5 IMAD.IADD R36, R36, 0x1, -R232 ;  /* 0x000000012424d824 */ /* 0x000fe200078e0ae8 */
[----:B------:R-:W-:Y:S01]  /*23c0*/  @!P4 IADD3 R33, -R33, RZ, RZ ;  /* 0x000000ff2121c210 */ /* 0x000fe20007ffe1ff */
[----:B------:R-:W-:Y:S01]  /*23d0*/  @!P2 IMAD.MOV R244, RZ, RZ, -R244 ;  /* 0x000000fffff4a224 */ /* 0x000fe200078e0af4 */
[C---:B------:R-:W-:Y:S01]  /*23e0*/  ISETP.GT.U32.AND P2, PT, R232.reuse, R35, PT ;  /* 0x00000023e800720c */ /* 0x040fe20003f44070 */
[C---:B------:R-:W-:Y:S01]  /*23f0*/  IMAD R38, R232.reuse, R0, R3 ;  /* 0x00000000e8267224 */ /* 0x040fe200078e0203 */
[----:B------:R-:W-:Y:S01]  /*2400*/  ISETP.GT.U32.AND P5, PT, R232, R36, PT ;  /* 0x00000024e800720c */ /* 0x000fe20003fa4070 */
[----:B------:R-:W-:Y:S01]  /*2410*/  VIADD R6, R252, 0x21 ;  /* 0x00000021fc067836 */ /* 0x000fe20000000000 */
[----:B------:R-:W-:Y:S01]  /*2420*/  IABS R245, R7 ;  /* 0x0000000700f57213 */ /* 0x000fe20000000000 */
[----:B------:R-:W-:Y:S01]  /*2430*/  IMAD R37, R232, R2, R37 ;  /* 0x00000002e8257224 */ /* 0x000fe200078e0225 */
[----:B------:R-:W-:Y:S01]  /*2440*/  ISETP.GE.AND P0, PT, R9, RZ, PT ;  /* 0x000000ff0900720c */ /* 0x000fe20003f06270 */
[----:B------:R-:W-:Y:S01]  /*2450*/  VIADD R9, R252, 0x39 ;  /* 0x00000039fc097836 */ /* 0x000fe20000000000 */
[----:B------:R-:W-:Y:S01]  /*2460*/  IABS R39, R6 ;  /* 0x0000000600277213 */ /* 0x000fe20000000000 */
[----:B------:R-:W-:Y:S01]  /*2470*/  IMAD.HI.U32 R2, R230, R245, RZ ;  /* 0x000000f5e6027227 */ /* 0x000fe200078e00ff */
[----:B------:R-:W-:-:S02]  /*2480*/  @!P6 IADD3 R34, R34, -R232, RZ ;  /* 0x800000e82222e210 */ /* 0x000fc40007ffe0ff */
[----:B------:R-:W-:Y:S01]  /*2490*/  ISETP.GT.U32.AND P6, PT, R232, R37, PT ;  /* 0x00000025e800720c */ /* 0x000fe20003fc4070 */
[----:B------:R-:W-:Y:S01]  /*24a0*/  @!P2 IMAD.IADD R35, R35, 0x1, -R232 ;  /* 0x000000012323a824 */ /* 0x000fe200078e0ae8 */
[----:B------:R-:W-:Y:S01]  /*24b0*/  ISETP.GE.AND P2, PT, R4, RZ, PT ;  /* 0x000000ff0400720c */ /* 0x000fe20003f46270 */
[----:B------:R-:W-:Y:S01]  /*24c0*/  VIADD R4, R252, 0x23 ;  /* 0x00000023fc047836 */ /* 0x000fe20000000000 */
[----:B------:R-:W-:Y:S01]  /*24d0*/  @!P5 IADD3 R36, R36, -R232, RZ ;  /* 0x800000e82424d210 */ /* 0x000fe20007ffe0ff */
[----:B------:R-:W-:Y:S01]  /*24e0*/  IMAD.HI.U32 R0, R230, R39, RZ ;  /* 0x00000027e6007227 */ /* 0x000fe200078e00ff */
[----:B------:R-:W-:Y:S02]  /*24f0*/  ISETP.GT.U32.AND P5, PT, R232, R38, PT ;  /* 0x00000026e800720c */ /* 0x000fe40003fa4070 */
[----:B------:R-:W-:Y:S01]  /*2500*/  IABS R3, R4 ;  /* 0x0000000400037213 */ /* 0x000fe20000000000 */
[----:B------:R-:W-:Y:S01]  /*2510*/  IMAD.MOV R0, RZ, RZ, -R0 ;  /* 0x000000ffff007224 */ /* 0x000fe200078e0a00 */
[----:B------:R-:W-:Y:S01]  /*2520*/  @!P0 IADD3 R35, -R35, RZ, RZ ;  /* 0x000000ff23238210 */ /* 0x000fe20007ffe1ff */
[----:B------:R-:W-:Y:S01]  /*2530*/  @!P1 IMAD.MOV R34, RZ, RZ, -R34 ;  /* 0x000000ffff229224 */ /* 0x000fe200078e0a22 */
[----:B------:R-:W-:Y:S01]  /*2540*/  ISETP.GE.AND P0, PT, R6, RZ, PT ;  /* 0x000000ff0600720c */ /* 0x000fe20003f06270 */
[----:B------:R-:W-:Y:S01]  /*2550*/  IMAD R39, R232, R0, R39 ;  /* 0x00000000e8277224 */ /* 0x000fe200078e0227 */
[----:B------:R-:W-:Y:S01]  /*2560*/  @!P6 IADD3 R37, R37, -R232, RZ ;  /* 0x800000e82525e210 */ /* 0x000fe20007ffe0ff */
[----:B------:R-:W-:Y:S01]  /*2570*/  IMAD.HI.U32 R0, R230, R3, RZ ;  /* 0x00000003e6007227 */ /* 0x000fe200078e00ff */
[----:B------:R-:W-:-:S02]  /*2580*/  ISETP.GE.AND P6, PT, R5, RZ, PT ;  /* 0x000000ff0500720c */ /* 0x000fc40003fc6270 */
[----:B------:R-:W-:Y:S01]  /*2590*/  ISETP.GT.U32.AND P4, PT, R232, R37, PT ;  /* 0x00000025e800720c */ /* 0x000fe20003f84070 */
[----:B------:R-:W-:Y:S01]  /*25a0*/  @!P5 IMAD.IADD R38, R38, 0x1, -R232 ;  /* 0x000000012626d824 */ /* 0x000fe200078e0ae8 */
[----:B------:R-:W-:Y:S01]  /*25b0*/  ISETP.GT.U32.AND P1, PT, R232, R39, PT ;  /* 0x00000027e800720c */ /* 0x000fe20003f24070 */
[----:B------:R-:W-:Y:S01]  /*25c0*/  IMAD.MOV R0, RZ, RZ, -R0 ;  /* 0x000000ffff007224 */ /* 0x000fe200078e0a00 */
[C---:B------:R-:W-:Y:S01]  /*25d0*/  IADD3 R8, R252.reuse, 0x38, RZ ;  /* 0x00000038fc087810 */ /* 0x040fe20007ffe0ff */
[----:B------:R-:W-:Y:S01]  /*25e0*/  VIADD R5, R252, 0x24 ;  /* 0x00000024fc057836 */ /* 0x000fe20000000000 */
[C---:B------:R-:W-:Y:S01]  /*25f0*/  ISETP.GT.U32.AND P5, PT, R232.reuse, R38, PT ;  /* 0x00000026e800720c */ /* 0x040fe20003fa4070 */
[----:B------:R-:W-:Y:S01]  /*2600*/  IMAD R40, R232, R0, R3 ;  /* 0x00000000e8287224 */ /* 0x000fe200078e0203 */
[----:B------:R-:W-:Y:S01]  /*2610*/  IABS R59, R8 ;  /* 0x00000008003b7213 */ /* 0x000fe20000000000 */
[----:B------:R-:W-:Y:S01]  /*2620*/  IMAD.MOV R2, RZ, RZ, -R2 ;  /* 0x000000ffff027224 */ /* 0x000fe200078e0a02 */
[----:B------:R-:W-:Y:S01]  /*2630*/  IABS R41, R5 ;  /* 0x0000000500297213 */ /* 0x000fe20000000000 */
[----:B------:R-:W-:-:S02]  /*2640*/  @!P3 IMAD.MOV R36, RZ, RZ, -R36 ;  /* 0x000000ffff24b224 */ /* 0x000fc400078e0a24 */
[----:B------:R-:W-:Y:S01]  /*2650*/  IMAD R245, R232, R2, R245 ;  /* 0x00000002e8f57224 */ /* 0x000fe200078e02f5 */
[----:B------:R-:W-:Y:S01]  /*2660*/  IADD3 R2, R252, 0x25, RZ ;  /* 0x00000025fc027810 */ /* 0x000fe20007ffe0ff */
[----:B------:R-:W-:-:S03]  /*2670*/  IMAD.HI.U32 R0, R230, R41, RZ ;  /* 0x00000029e6007227 */ /* 0x000fc600078e00ff */
[----:B------:R-:W-:Y:S01]  /*2680*/  IABS R3, R2 ;  /* 0x0000000200037213 */ /* 0x000fe20000000000 */
[--C-:B------:R-:W-:Y:S01]  /*2690*/  @!P5 IMAD.IADD R38, R38, 0x1, -R232.reuse ;  /* 0x000000012626d824 */ /* 0x100fe200078e0ae8 */
[C---:B------:R-:W-:Y:S01]  /*26a0*/  ISETP.GT.U32.AND P5, PT, R232.reuse, R40, PT ;  /* 0x00000028e800720c */ /* 0x040fe20003fa4070 */
[----:B------:R-:W-:Y:S01]  /*26b0*/  @!P4 IMAD.IADD R37, R37, 0x1, -R232 ;  /* 0x000000012525c824 */ /* 0x000fe200078e0ae8 */
[C---:B------:R-:W-:Y:S01]  /*26c0*/  ISETP.GT.U32.AND P3, PT, R232.reuse, R245, PT ;  /* 0x000000f5e800720c */ /* 0x040fe20003f64070 */
[----:B------:R-:W-:Y:S01]  /*26d0*/  IMAD.MOV R0, RZ, RZ, -R0 ;  /* 0x000000ffff007224 */ /* 0x000fe200078e0a00 */
[----:B------:R-:W-:Y:S01]  /*26e0*/  ISETP.GE.AND P4, PT, R7, RZ, PT ;  /* 0x000000ff0700720c */ /* 0x000fe20003f86270 */
[----:B------:R-:W-:Y:S01]  /*26f0*/  @!P1 IMAD.IADD R39, R39, 0x1, -R232 ;  /* 0x0000000127279824 */ /* 0x000fe200078e0ae8 */
[----:B------:R-:W-:Y:S01]  /*2700*/  @!P2 IADD3 R37, -R37, RZ, RZ ;  /* 0x000000ff2525a210 */ /* 0x000fe20007ffe1ff */
[----:B------:R-:W-:Y:S01]  /*2710*/  IMAD R41, R232, R0, R41 ;  /* 0x00000000e8297224 */ /* 0x000fe200078e0229 */
[----:B------:R-:W-:Y:S01]  /*2720*/  ISETP.GE.AND P1, PT, R4, RZ, PT ;  /* 0x000000ff0400720c */ /* 0x000fe20003f26270 */
[----:B------:R-:W-:Y:S01]  /*2730*/  IMAD.HI.U32 R0, R230, R3, RZ ;  /* 0x00000003e6007227 */ /* 0x000fe200078e00ff */
[----:B------:R-:W-:-:S02]  /*2740*/  ISETP.GT.U32.AND P2, PT, R232, R39, PT ;  /* 0x00000027e800720c */ /* 0x000fc40003f44070 */
[----:B------:R-:W-:Y:S01]  /*2750*/  IADD3 R4, R252, 0x26, RZ ;  /* 0x00000026fc047810 */ /* 0x000fe20007ffe0ff */
[--C-:B------:R-:W-:Y:S01]  /*2760*/  @!P5 IMAD.IADD R40, R40, 0x1, -R232.reuse ;  /* 0x000000012828d824 */ /* 0x100fe200078e0ae8 */
[----:B------:R-:W-:Y:S01]  /*2770*/  IADD3 R0, -R0, RZ, RZ ;  /* 0x000000ff00007210 */ /* 0x000fe20007ffe1ff */
[----:B------:R-:W-:Y:S01]  /*2780*/  @!P3 IMAD.IADD R245, R245, 0x1, -R232 ;  /* 0x00000001f5f5b824 */ /* 0x000fe200078e0ae8 */
[----:B------:R-:W-:Y:S01]  /*2790*/  IABS R43, R4 ;  /* 0x00000004002b7213 */ /* 0x000fe20000000000 */
[----:B------:R-:W-:Y:S01]  /*27a0*/  @!P6 IMAD.MOV R38, RZ, RZ, -R38 ;  /* 0x000000ffff26e224 */ /* 0x000fe200078e0a26 */
[C---:B------:R-:W-:Y:S01]  /*27b0*/  ISETP.GT.U32.AND P5, PT, R232.reuse, R40, PT ;  /* 0x00000028e800720c */ /* 0x040fe20003fa4070 */
[----:B------:R-:W-:Y:S01]  /*27c0*/  IMAD R42, R232, R0, R3 ;  /* 0x00000000e82a7224 */ /* 0x000fe200078e0203 */
[----:B------:R-:W-:Y:S01]  /*27d0*/  ISETP.GE.AND P6, PT, R5, RZ, PT ;  /* 0x000000ff0500720c */ /* 0x000fe20003fc6270 */
[----:B------:R-:W-:Y:S01]  /*27e0*/  IMAD.HI.U32 R0, R230, R43, RZ ;  /* 0x0000002be6007227 */ /* 0x000fe200078e00ff */
[----:B------:R-:W-:-:S02]  /*27f0*/  ISETP.GT.U32.AND P3, PT, R232, R245, PT ;  /* 0x000000f5e800720c */ /* 0x000fc40003f64070 */
[----:B------:R-:W-:Y:S01]  /*2800*/  IADD3 R5, R252, 0x27, RZ ;  /* 0x00000027fc057810 */ /* 0x000fe20007ffe0ff */
[--C-:B------:R-:W-:Y:S01]  /*2810*/  @!P2 IMAD.IADD R39, R39, 0x1, -R232.reuse ;  /* 0x000000012727a824 */ /* 0x100fe200078e0ae8 */
[----:B------:R-:W-:Y:S01]  /*2820*/  ISETP.GT.U32.AND P2, PT, R232, R41, PT ;  /* 0x00000029e800720c */ /* 0x000fe20003f44070 */
[----:B------:R-:W-:Y:S01]  /*2830*/  VIADD R6, R252, 0x28 ;  /* 0x00000028fc067836 */ /* 0x000fe20000000000 */
[----:B------:R-:W-:Y:S01]  /*2840*/  IADD3 R0, -R0, RZ, RZ ;  /* 0x000000ff00007210 */ /* 0x000fe20007ffe1ff */
[----:B------:R-:W-:Y:S01]  /*2850*/  @!P0 IMAD.MOV R39, RZ, RZ, -R39 ;  /* 0x000000ffff278224 */ /* 0x000fe200078e0a27 */
[----:B------:R-:W-:Y:S01]  /*2860*/  IABS R3, R5 ;  /* 0x0000000500037213 */ /* 0x000fe20000000000 */
[----:B------:R-:W-:Y:S01]  /*2870*/  @!P5 IMAD.IADD R40, R40, 0x1, -R232 ;  /* 0x000000012828d824 */ /* 0x000fe200078e0ae8 */
[C---:B------:R-:W-:Y:S01]  /*2880*/  ISETP.GT.U32.AND P5, PT, R232.reuse, R42, PT ;  /* 0x0000002ae800720c */ /* 0x040fe20003fa4070 */
[----:B------:R-:W-:Y:S01]  /*2890*/  IMAD R43, R232, R0, R43 ;  /* 0x00000000e82b7224 */ /* 0x000fe200078e022b */
[----:B------:R-:W-:Y:S01]  /*28a0*/  IABS R45, R6 ;  /* 0x00000006002d7213 */ /* 0x000fe20000000000 */
[----:B------:R-:W-:-:S04]  /*28b0*/  IMAD.HI.U32 R0, R230, R3, RZ ;  /* 0x00000003e6007227 */ /* 0x000fc800078e00ff */
[--C-:B------:R-:W-:Y:S01]  /*28c0*/  @!P2 IMAD.IADD R41, R41, 0x1, -R232.reuse ;  /* 0x000000012929a824 */ /* 0x100fe200078e0ae8 */
[----:B------:R-:W-:Y:S01]  /*28d0*/  IADD3 R0, -R0, RZ, RZ ;  /* 0x000000ff00007210 */ /* 0x000fe20007ffe1ff */
[----:B------:R-:W-:Y:S01]  /*28e0*/  @!P3 IMAD.IADD R245, R245, 0x1, -R232 ;  /* 0x00000001f5f5b824 */ /* 0x000fe200078e0ae8 */
[----:B------:R-:W-:Y:S01]  /*28f0*/  ISETP.GE.AND P3, PT, R2, RZ, PT ;  /* 0x000000ff0200720c */ /* 0x000fe20003f66270 */
[----:B------:R-:W-:Y:S01]  /*2900*/  IMAD.HI.U32 R2, R230, R45, RZ ;  /* 0x0000002de6027227 */ /* 0x000fe200078e00ff */
[----:B------:R-:W-:Y:S02]  /*2910*/  ISETP.GT.U32.AND P0, PT, R232, R41, PT ;  /* 0x00000029e800720c */ /* 0x000fe40003f04070 */
[----:B------:R-:W-:Y:S01]  /*2920*/  @!P5 IADD3 R42, R42, -R232, RZ ;  /* 0x800000e82a2ad210 */ /* 0x000fe20007ffe0ff */
[----:B------:R-:W-:Y:S01]  /*2930*/  @!P4 IMAD.MOV R245, RZ, RZ, -R245 ;  /* 0x000000fffff5c224 */ /* 0x000fe200078e0af5 */
[C---:B------:R-:W-:Y:S01]  /*2940*/  ISETP.GT.U32.AND P4, PT, R232.reuse, R43, PT ;  /* 0x0000002be800720c */ /* 0x040fe20003f84070 */
[C---:B------:R-:W-:Y:S01]  /*2950*/  IMAD R44, R232.reuse, R0, R3 ;  /* 0x00000000e82c7224 */ /* 0x040fe200078e0203 */
[----:B------:R-:W-:Y:S01]  /*2960*/  ISETP.GT.U32.AND P5, PT, R232, R42, PT ;  /* 0x0000002ae800720c */ /* 0x000fe20003fa4070 */
[----:B------:R-:W-:Y:S01]  /*2970*/  IMAD.MOV R2, RZ, RZ, -R2 ;  /* 0x000000ffff027224 */ /* 0x000fe200078e0a02 */
[----:B------:R-:W-:Y:S01]  /*2980*/  ISETP.GE.AND P2, PT, R4, RZ, PT ;  /* 0x000000ff0400720c */ /* 0x000fe20003f46270 */
[----:B------:R-:W-:Y:S01]  /*2990*/  @!P1 IMAD.MOV R40, RZ, RZ, -R40 ;  /* 0x000000ffff289224 */ /* 0x000fe200078e0a28 */
[----:B------:R-:W-:Y:S01]  /*29a0*/  IADD3 R4, R252, 0x29, RZ ;  /* 0x00000029fc047810 */ /* 0x000fe20007ffe0ff */
[----:B------:R-:W-:Y:S01]  /*29b0*/  IMAD R45, R232, R2, R45 ;  /* 0x00000002e82d7224 */ /* 0x000fe200078e022d */
[----:B------:R-:W-:Y:S01]  /*29c0*/  ISETP.GE.AND P1, PT, R5, RZ, PT ;  /* 0x000000ff0500720c */ /* 0x000fe20003f26270 */
[--C-:B------:R-:W-:Y:S01]  /*29d0*/  @!P0 IMAD.IADD R41, R41, 0x1, -R232.reuse ;  /* 0x0000000129298824 */ /* 0x100fe200078e0ae8 */
[----:B------:R-:W-:Y:S01]  /*29e0*/  IABS R3, R4 ;  /* 0x0000000400037213 */ /* 0x000fe20000000000 */
[----:B------:R-:W-:Y:S01]  /*29f0*/  VIADD R5, R252, 0x2b ;  /* 0x0000002bfc057836 */ /* 0x000fe20000000000 */
[----:B------:R-:W-:Y:S01]  /*2a00*/  ISETP.GE.AND P0, PT, R6, RZ, PT ;  /* 0x000000ff0600720c */ /* 0x000fe20003f06270 */
[----:B------:R-:W-:Y:S01]  /*2a10*/  @!P6 IMAD.MOV R41, RZ, RZ, -R41 ;  /* 0x000000ffff29e224 */ /* 0x000fe200078e0a29 */
[----:B------:R-:W-:Y:S01]  /*2a20*/  ISETP.GT.U32.AND P6, PT, R232, R45, PT ;  /* 0x0000002de800720c */ /* 0x000fe20003fc4070 */
[----:B------:R-:W-:Y:S01]  /*2a30*/  @!P5 IMAD.IADD R42, R42, 0x1, -R232 ;  /* 0x000000012a2ad824 */ /* 0x000fe200078e0ae8 */
[----:B------:R-:W-:Y:S01]  /*2a40*/  ISETP.GT.U32.AND P5, PT, R232, R44, PT ;  /* 0x0000002ce800720c */ /* 0x000fe20003fa4070 */
[----:B------:R-:W-:Y:S01]  /*2a50*/  IMAD.HI.U32 R0, R230, R3, RZ ;  /* 0x00000003e6007227 */ /* 0x000fe200078e00ff */
[----:B------:R-:W-:-:S02]  /*2a60*/  @!P4 IADD3 R43, R43, -R232, RZ ;  /* 0x800000e82b2bc210 */ /* 0x000fc40007ffe0ff */
[----:B------:R-:W-:Y:S01]  /*2a70*/  IABS R47, R5 ;  /* 0x00000005002f7213 */ /* 0x000fe20000000000 */
[----:B------:R-:W-:Y:S01]  /*2a80*/  VIADD R2, R252, 0x2a ;  /* 0x0000002afc027836 */ /* 0x000fe20000000000 */
[----:B------:R-:W-:Y:S01]  /*2a90*/  ISETP.GT.U32.AND P4, PT, R232, R43, PT ;  /* 0x0000002be800720c */ /* 0x000fe20003f84070 */
[----:B------:R-:W-:Y:S01]  /*2aa0*/  IMAD.MOV R46, RZ, RZ, -R0 ;  /* 0x000000ffff2e7224 */ /* 0x000fe200078e0a00 */
[----:B------:R-:W-:Y:S01]  /*2ab0*/  @!P3 IADD3 R42, -R42, RZ, RZ ;  /* 0x000000ff2a2ab210 */ /* 0x000fe20007ffe1ff */
[----:B------:R-:W-:Y:S01]  /*2ac0*/  VIADD R7, R252, 0x2f ;  /* 0x0000002ffc077836 */ /* 0x000fe20000000000 */
[----:B------:R-:W-:Y:S01]  /*2ad0*/  IABS R231, R2 ;  /* 0x0000000200e77213 */ /* 0x000fe20000000000 */
[--C-:B------:R-:W-:Y:S01]  /*2ae0*/  @!P6 IMAD.IADD R45, R45, 0x1, -R232.reuse ;  /* 0x000000012d2de824 */ /* 0x100fe200078e0ae8 */
[----:B------:R-:W-:Y:S01]  /*2af0*/  ISETP.GE.AND P3, PT, R4, RZ, PT ;  /* 0x000000ff0400720c */ /* 0x000fe20003f66270 */
[----:B------:R-:W-:Y:S01]  /*2b00*/  @!P5 IMAD.IADD R44, R44, 0x1, -R232 ;  /* 0x000000012c2cd824 */ /* 0x000fe200078e0ae8 */
[----:B------:R-:W-:Y:S01]  /*2b10*/  IABS R51, R7 ;  /* 0x0000000700337213 */ /* 0x000fe20000000000 */
[C---:B------:R-:W-:Y:S01]  /*2b20*/  IMAD R46, R232.reuse, R46, R3 ;  /* 0x0000002ee82e7224 */ /* 0x040fe200078e0203 */
[----:B------:R-:W-:Y:S01]  /*2b30*/  ISETP.GT.U32.AND P6, PT, R232, R45, PT ;  /* 0x0000002de800720c */ /* 0x000fe20003fc4070 */
[----:B------:R-:W-:Y:S01]  /*2b40*/  IMAD.HI.U32 R0, R230, R231, RZ ;  /* 0x000000e7e6007227 */ /* 0x000fe200078e00ff */
[----:B------:R-:W-:-:S02]  /*2b50*/  ISETP.GT.U32.AND P5, PT, R232, R44, PT ;  /* 0x0000002ce800720c */ /* 0x000fc40003fa4070 */
[----:B------:R-:W-:Y:S01]  /*2b60*/  @!P4 IADD3 R43, R43, -R232, RZ ;  /* 0x800000e82b2bc210 */ /* 0x000fe20007ffe0ff */
[----:B------:R-:W-:Y:S01]  /*2b70*/  VIADD R4, R252, 0x2d ;  /* 0x0000002dfc047836 */ /* 0x000fe20000000000 */
[----:B------:R-:W-:Y:S01]  /*2b80*/  ISETP.GE.AND P4, PT, R2, RZ, PT ;  /* 0x000000ff0200720c */ /* 0x000fe20003f86270 */
[----:B------:R-:W-:-:S03]  /*2b90*/  IMAD.HI.U32 R2, R230, R47, RZ ;  /* 0x0000002fe6027227 */ /* 0x000fc600078e00ff */
[----:B------:R-:W-:Y:S01]  /*2ba0*/  IABS R49, R4 ;  /* 0x0000000400317213 */ /* 0x000fe20000000000 */
[----:B------:R-:W-:Y:S01]  /*2bb0*/  IMAD.MOV R0, RZ, RZ, -R0 ;  /* 0x000000ffff007224 */ /* 0x000fe200078e0a00 */
[----:B------:R-:W-:Y:S01]  /*2bc0*/  IADD3 R2, -R2, RZ, RZ ;  /* 0x000000ff02027210 */ /* 0x000fe20007ffe1ff */
[--C-:B------:R-:W-:Y:S02]  /*2bd0*/  @!P6 IMAD.IADD R45, R45, 0x1, -R232.reuse ;  /* 0x000000012d2de824 */ /* 0x100fe400078e0ae8 */
[----:B------:R-:W-:Y:S01]  /*2be0*/  @!P5 IMAD.IADD R44, R44, 0x1, -R232 ;  /* 0x000000012c2cd824 */ /* 0x000fe200078e0ae8 */
[C---:B------:R-:W-:Y:S01]  /*2bf0*/  ISETP.GT.U32.AND P5, PT, R232.reuse, R46, PT ;  /* 0x0000002ee800720c */ /* 0x040fe20003fa4070 */
[----:B------:R-:W-:Y:S02]  /*2c00*/  IMAD R47, R232, R2, R47 ;  /* 0x00000002e82f7224 */ /* 0x000fe400078e022f */
[----:B------:R-:W-:Y:S01]  /*2c10*/  @!P0 IMAD.MOV R45, RZ, RZ, -R45 ;  /* 0x000000ffff2d8224 */ /* 0x000fe200078e0a2d */
[----:B------:R-:W-:Y:S01]  /*2c20*/  @!P1 IADD3 R44, -R44, RZ, RZ ;  /* 0x000000ff2c2c9210 */ /* 0x000fe20007ffe1ff */
[C---:B------:R-:W-:Y:S01]  /*2c30*/  IMAD R231, R232.reuse, R0, R231 ;  /* 0x00000000e8e77224 */ /* 0x040fe200078e02e7 */
[----:B------:R-:W-:Y:S01]  /*2c40*/  ISETP.GT.U32.AND P0, PT, R232, R47, PT ;  /* 0x0000002fe800720c */ /* 0x000fe20003f04070 */
[----:B------:R-:W-:Y:S01]  /*2c50*/  IMAD.HI.U32 R2, R230, R49, RZ ;  /* 0x00000031e6027227 */ /* 0x000fe200078e00ff */
[----:B------:R-:W-:-:S02]  /*2c60*/  IADD3 R0, R252, 0x2c, RZ ;  /* 0x0000002cfc007810 */ /* 0x000fc40007ffe0ff */
[----:B------:R-:W-:Y:S01]  /*2c70*/  ISETP.GT.U32.AND P1, PT, R232, R231, PT ;  /* 0x000000e7e800720c */ /* 0x000fe20003f24070 */
[----:B------:R-:W-:Y:S01]  /*2c80*/  IMAD.MOV R2, RZ, RZ, -R2 ;  /* 0x000000ffff027224 */ /* 0x000fe200078e0a02 */
[----:B------:R-:W-:Y:S01]  /*2c90*/  IABS R3, R0 ;  /* 0x0000000000037213 */ /* 0x000fe20000000000 */
[----:B------:R-:W-:Y:S01]  /*2ca0*/  @!P2 IMAD.MOV R43, RZ, RZ, -R43 ;  /* 0x000000ffff2ba224 */ /* 0x000fe200078e0a2b */
[----:B------:R-:W-:Y:S01]  /*2cb0*/  @!P5 IADD3 R46, R46, -R232, RZ ;  /* 0x800000e82e2ed210 */ /* 0x000fe20007ffe0ff */
[----:B------:R-:W-:Y:S01]  /*2cc0*/  IMAD R49, R232, R2, R49 ;  /* 0x00000002e8317224 */ /* 0x000fe200078e0231 */
[----:B------:R-:W-:Y:S01]  /*2cd0*/  ISETP.GE.AND P2, PT, R5, RZ, PT ;  /* 0x000000ff0500720c */ /* 0x000fe20003f46270 */
[----:B------:R-:W-:Y:S01]  /*2ce0*/  VIADD R6, R252, 0x2e ;  /* 0x0000002efc067836 */ /* 0x000fe20000000000 */
[----:B------:R-:W-:Y:S01]  /*2cf0*/  ISETP.GT.U32.AND P5, PT, R232, R46, PT ;  /* 0x0000002ee800720c */ /* 0x000fe20003fa4070 */
[----:B------:R-:W-:Y:S01]  /*2d00*/  @!P0 IMAD.IADD R47, R47, 0x1, -R232 ;  /* 0x000000012f2f8824 */ /* 0x000fe200078e0ae8 */
[----:B------:R-:W-:Y:S01]  /*2d10*/  ISETP.GE.AND P6, PT, R0, RZ, PT ;  /* 0x000000ff0000720c */ /* 0x000fe20003fc6270 */
[----:B------:R-:W-:Y:S01]  /*2d20*/  IMAD.HI.U32 R2, R230, R51, RZ ;  /* 0x00000033e6027227 */ /* 0x000fe200078e00ff */
[----:B------:R-:W-:-:S02]  /*2d30*/  IABS R5, R6 ;  /* 0x0000000600057213 */ /* 0x000fc40000000000 */
[----:B------:R-:W-:Y:S01]  /*2d40*/  ISETP.GT.U32.AND P0, PT, R232, R47, PT ;  /* 0x0000002fe800720c */ /* 0x000fe20003f04070 */
[----:B------:R-:W-:Y:S01]  /*2d50*/  IMAD.HI.U32 R0, R230, R3, RZ ;  /* 0x00000003e6007227 */ /* 0x000fe200078e00ff */
[----:B------:R-:W-:-:S03]  /*2d60*/  IADD3 R2, -R2, RZ, RZ ;  /* 0x000000ff02027210 */ /* 0x000fc60007ffe1ff */
[--C-:B------:R-:W-:Y:S01]  /*2d70*/  @!P1 IMAD.IADD R231, R231, 0x1, -R232.reuse ;  /* 0x00000001e7e79824 */ /* 0x100fe200078e0ae8 */
[----:B------:R-:W-:Y:S01]  /*2d80*/  IADD3 R48, -R0, RZ, RZ ;  /* 0x000000ff00307210 */ /* 0x000fe20007ffe1ff */
[----:B------:R-:W-:Y:S01]  /*2d90*/  @!P5 IMAD.IADD R46, R46, 0x1, -R232 ;  /* 0x000000012e2ed824 */ /* 0x000fe200078e0ae8 */
[----:B------:R-:W-:Y:S01]  /*2da0*/  ISETP.GE.AND P5, PT, R4, RZ, PT ;  /* 0x000000ff0400720c */ /* 0x000fe20003fa6270 */
[----:B------:R-:W-:Y:S01]  /*2db0*/  IMAD.HI.U32 R0, R230, R5, RZ ;  /* 0x00000005e6007227 */ /* 0x000fe200078e00ff */
[----:B------:R-:W-:Y:S02]  /*2dc0*/  ISETP.GT.U32.AND P1, PT, R232, R231, PT ;  /* 0x000000e7e800720c */ /* 0x000fe40003f24070 */
[----:B------:R-:W-:Y:S01]  /*2dd0*/  IADD3 R4, R252, 0x30, RZ ;  /* 0x00000030fc047810 */ /* 0x000fe20007ffe0ff */
[----:B------:R-:W-:Y:S01]  /*2de0*/  @!P3 IMAD.MOV R46, RZ, RZ, -R46 ;  /* 0x000000ffff2eb224 */ /* 0x000fe200078e0a2e */
[----:B------:R-:W-:Y:S01]  /*2df0*/  ISETP.GT.U32.AND P3, PT, R232, R49, PT ;  /* 0x00000031e800720c */ /* 0x000fe20003f64070 */
[----:B------:R-:W-:Y:S01]  /*2e00*/  @!P0 IMAD.IADD R47, R47, 0x1, -R232 ;  /* 0x000000012f2f8824 */ /* 0x000fe200078e0ae8 */
[----:B------:R-:W-:Y:S01]  /*2e10*/  IADD3 R0, -R0, RZ, RZ ;  /* 0x000000ff00007210 */ /* 0x000fe20007ffe1ff */
[----:B------:R-:W-:-:S02]  /*2e20*/  IMAD R51, R232, R2, R51 ;  /* 0x00000002e8337224 */ /* 0x000fc400078e0233 */
[C---:B------:R-:W-:Y:S01]  /*2e30*/  IMAD R48, R232.reuse, R48, R3 ;  /* 0x00000030e8307224 */ /* 0x040fe200078e0203 */
[----:B------:R-:W-:Y:S01]  /*2e40*/  @!P2 IADD3 R47, -R47, RZ, RZ ;  /* 0x000000ff2f2fa210 */ /* 0x000fe20007ffe1ff */
[C---:B------:R-:W-:Y:S01]  /*2e50*/  IMAD R50, R232.reuse, R0, R5 ;  /* 0x00000000e8327224 */ /* 0x040fe200078e0205 */
[----:B------:R-:W-:Y:S01]  /*2e60*/  ISETP.GT.U32.AND P2, PT, R232, R51, PT ;  /* 0x00000033e800720c */ /* 0x000fe20003f44070 */
[----:B------:R-:W-:Y:S01]  /*2e70*/  VIADD R5, R252, 0x31 ;  /* 0x00000031fc057836 */ /* 0x000fe20000000000 */
[----:B------:R-:W-:Y:S01]  /*2e80*/  IABS R3, R4 ;  /* 0x0000000400037213 */ /* 0x000fe20000000000 */
[--C-:B------:R-:W-:Y:S01]  /*2e90*/  @!P1 IMAD.IADD R231, R231, 0x1, -R232.reuse ;  /* 0x00000001e7e79824 */ /* 0x100fe200078e0ae8 */
[----:B------:R-:W-:Y:S01]  /*2ea0*/  ISETP.GT.U32.AND P1, PT, R232, R48, PT ;  /* 0x00000030e800720c */ /* 0x000fe20003f24070 */
[----:B------:R-:W-:Y:S01]  /*2eb0*/  @!P3 IMAD.IADD R49, R49, 0x1, -R232 ;  /* 0x000000013131b824 */ /* 0x000fe200078e0ae8 */
[----:B------:R-:W-:Y:S01]  /*2ec0*/  IABS R53, R5 ;  /* 0x0000000500357213 */ /* 0x000fe20000000000 */
[----:B------:R-:W-:Y:S01]  /*2ed0*/  IMAD.HI.U32 R0, R230, R3, RZ ;  /* 0x00000003e6007227 */ /* 0x000fe200078e00ff */
[----:B------:R-:W-:-:S02]  /*2ee0*/  ISETP.GT.U32.AND P0, PT, R232, R50, PT ;  /* 0x00000032e800720c */ /* 0x000fc40003f04070 */
[----:B------:R-:W-:Y:S01]  /*2ef0*/  ISETP.GT.U32.AND P3, PT, R232, R49, PT ;  /* 0x00000031e800720c */ /* 0x000fe20003f64070 */
[----:B------:R-:W-:Y:S02]  /*2f00*/  IMAD.MOV R0, RZ, RZ, -R0 ;  /* 0x000000ffff007224 */ /* 0x000fe400078e0a00 */
[----:B------:R-:W-:Y:S01]  /*2f10*/  @!P2 IADD3 R51, R51, -R232, RZ ;  /* 0x800000e83333a210 */ /* 0x000fe20007ffe0ff */
[----:B------:R-:W-:Y:S01]  /*2f20*/  @!P4 IMAD.MOV R231, RZ, RZ, -R231 ;  /* 0x000000ffffe7c224 */ /* 0x000fe200078e0ae7 */
[----:B------:R-:W-:Y:S01]  /*2f30*/  ISETP.GE.AND P4, PT, R6, RZ, PT ;  /* 0x000000ff0600720c */ /* 0x000fe20003f86270 */
[C---:B------:R-:W-:Y:S01]  /*2f40*/  IMAD R52, R232.reuse, R0, R3 ;  /* 0x00000000e8347224 */ /* 0x040fe200078e0203 */
[----:B------:R-:W-:Y:S01]  /*2f50*/  ISETP.GT.U32.AND P2, PT, R232, R51, PT ;  /* 0x00000033e800720c */ /* 0x000fe20003f44070 */
[----:B------:R-:W-:Y:S01]  /*2f60*/  IMAD.HI.U32 R0, R230, R53, RZ ;  /* 0x00000035e6007227 */ /* 0x000fe200078e00ff */
[----:B------:R-:W-:Y:S02]  /*2f70*/  IADD3 R6, R252, 0x32, RZ ;  /* 0x00000032fc067810 */ /* 0x000fe40007ffe0ff */
[----:B------:R-:W-:Y:S01]  /*2f80*/  @!P0 IADD3 R50, R50, -R232, RZ ;  /* 0x800000e832328210 */ /* 0x000fe20007ffe0ff */
[--C-:B------:R-:W-:Y:S01]  /*2f90*/  @!P1 IMAD.IADD R48, R48, 0x1, -R232.reuse ;  /* 0x0000000130309824 */ /* 0x100fe200078e0ae8 */
[----:B------:R-:W-:Y:S01]  /*2fa0*/  IADD3 R0, -R0, RZ, RZ ;  /* 0x000000ff00007210 */ /* 0x000fe20007ffe1ff */
[--C-:B------:R-:W-:Y:S01]  /*2fb0*/  @!P3 IMAD.IADD R49, R49, 0x1, -R232.reuse ;  /* 0x000000013131b824 */ /* 0x100fe200078e0ae8 */
[----:B------:R-:W-:Y:S01]  /*2fc0*/  ISETP.GT.U32.AND P3, PT, R232, R52, PT ;  /* 0x00000034e800720c */ /* 0x000fe20003f64070 */
[----:B------:R-:W-:Y:S01]  /*2fd0*/  VIADD R17, R252, 0x84 ;  /* 0x00000084fc117836 */ /* 0x000fe20000000000 */
[C---:B------:R-:W-:Y:S01]  /*2fe0*/  ISETP.GT.U32.AND P1, PT, R232.reuse, R48, PT ;  /* 0x00000030e800720c */ /* 0x040fe20003f24070 */
[C---:B------:R-:W-:Y:S01]  /*2ff0*/  IMAD R53, R232.reuse, R0, R53 ;  /* 0x00000000e8357224 */ /* 0x040fe200078e0235 */
[----:B------:R-:W-:Y:S01]  /*3000*/  IABS R2, R6 ;  /* 0x0000000600027213 */ /* 0x000fe20000000000 */
[----:B------:R-:W-:Y:S01]  /*3010*/  @!P2 IMAD.IADD R51, R51, 0x1, -R232 ;  /* 0x000000013333a824 */ /* 0x000fe200078e0ae8 */
[----:B------:R-:W-:Y:S01]  /*3020*/  ISETP.GT.U32.AND P0, PT, R232, R50, PT ;  /* 0x00000032e800720c */ /* 0x000fe20003f04070 */
[----:B------:R-:W-:Y:S01]  /*3030*/  VIADD R0, R252, 0x33 ;  /* 0x00000033fc007836 */ /* 0x000fe20000000000 */
[----:B------:R-:W-:Y:S01]  /*3040*/  ISETP.GT.U32.AND P2, PT, R232, R53, PT ;  /* 0x00000035e800720c */ /* 0x000fe20003f44070 */
[----:B------:R-:W-:Y:S01]  /*3050*/  IMAD.MOV.U32 R3, RZ, RZ, R2 ;  /* 0x000000ffff037224 */ /* 0x000fe200078e0002 */
[----:B------:R-:W-:Y:S01]  /*3060*/  IABS R125, R17 ;  /* 0x00000011007d7213 */ /* 0x000fe20000000000 */
[----:B------:R-:W-:Y:S01]  /*3070*/  @!P5 IMAD.MOV R49, RZ, RZ, -R49 ;  /* 0x000000ffff31d224 */ /* 0x000fe200078e0a31 */
[----:B------:R-:W-:Y:S01]  /*3080*/  ISETP.GE.AND P5, PT, R5, RZ, PT ;  /* 0x000000ff0500720c */ /* 0x000fe20003fa6270 */
[----:B------:R-:W-:Y:S01]  /*3090*/  IMAD.HI.U32 R2, R230, R3, RZ ;  /* 0x00000003e6027227 */ /* 0x000fe200078e00ff */
[----:B------:R-:W-:-:S03]  /*30a0*/  @!P3 IADD3 R52, R52, -R232, RZ ;  /* 0x800000e83434b210 */ /* 0x000fc60007ffe0ff */
[----:B------:R-:W-:Y:S01]  /*30b0*/  @!P1 IMAD.IADD R48, R48, 0x1, -R232 ;  /* 0x0000000130309824 */ /* 0x000fe200078e0ae8 */
[----:B------:R-:W-:Y:S01]  /*30c0*/  ISETP.GT.U32.AND P3, PT, R232, R52, PT ;  /* 0x00000034e800720c */ /* 0x000fe20003f64070 */
[----:B------:R-:W-:Y:S01]  /*30d0*/  IMAD.MOV R2, RZ, RZ, -R2 ;  /* 0x000000ffff027224 */ /* 0x000fe200078e0a02 */
[----:B------:R-:W-:Y:S01]  /*30e0*/  ISETP.GE.AND P1, PT, R7, RZ, PT ;  /* 0x000000ff0700720c */ /* 0x000fe20003f26270 */
[--C-:B------:R-:W-:Y:S01]  /*30f0*/  @!P0 IMAD.IADD R50, R50, 0x1, -R232.reuse ;  /* 0x0000000132328824 */ /* 0x100fe200078e0ae8 */
[----:B------:R-:W-:Y:S01]  /*3100*/  ISETP.GE.AND P0, PT, R6, RZ, PT ;  /* 0x000000ff0600720c */ /* 0x000fe20003f06270 */
[----:B------:R-:W-:Y:S01]  /*3110*/  IMAD R178, R232, R2, R3 ;  /* 0x00000002e8b27224 */ /* 0x000fe200078e0203 */
[----:B------:R-:W-:Y:S01]  /*3120*/  IABS R3, R0 ;  /* 0x0000000000037213 */ /* 0x000fe20000000000 */
[----:B------:R-:W-:Y:S01]  /*3130*/  @!P2 IMAD.IADD R53, R53, 0x1, -R232 ;  /* 0x000000013535a824 */ /* 0x000fe200078e0ae8 */
[----:B------:R-:W-:Y:S01]  /*3140*/  IADD3 R2, R252, 0x34, RZ ;  /* 0x00000034fc027810 */ /* 0x000fe20007ffe0ff */
[----:B------:R-:W-:Y:S01]  /*3150*/  @!P4 IMAD.MOV R50, RZ, RZ, -R50 ;  /* 0x000000ffff32c224 */ /* 0x000fe200078e0a32 */
[----:B------:R-:W-:Y:S01]  /*3160*/  ISETP.GE.AND P4, PT, R0, RZ, PT ;  /* 0x000000ff0000720c */ /* 0x000fe20003f86270 */
[----:B------:R-:W-:Y:S01]  /*3170*/  IMAD.HI.U32 R0, R230, R3, RZ ;  /* 0x00000003e6007227 */ /* 0x000fe200078e00ff */
[----:B------:R-:W-:-:S02]  /*3180*/  ISETP.GT.U32.AND P2, PT, R232, R53, PT ;  /* 0x00000035e800720c */ /* 0x000fc40003f44070 */
[----:B------:R-:W-:Y:S01]  /*3190*/  IABS R55, R2 ;  /* 0x0000000200377213 */ /* 0x000fe20000000000 */
[----:B------:R-:W-:Y:S01]  /*31a0*/  @!P6 IMAD.MOV R48, RZ, RZ, -R48 ;  /* 0x000000ffff30e224 */ /* 0x000fe200078e0a30 */
[----:B------:R-:W-:Y:S01]  /*31b0*/  @!P3 IADD3 R52, R52, -R232, RZ ;  /* 0x800000e83434b210 */ /* 0x000fe20007ffe0ff */
[----:B------:R-:W-:Y:S01]  /*31c0*/  @!P1 IMAD.MOV R51, RZ, RZ, -R51 ;  /* 0x000000ffff339224 */ /* 0x000fe200078e0a33 */
[----:B------:R-:W-:Y:S01]  /*31d0*/  ISETP.GT.U32.AND P3, PT, R232, R178, PT ;  /* 0x000000b2e800720c */ /* 0x000fe20003f64070 */
[----:B------:R-:W-:Y:S01]  /*31e0*/  IMAD.MOV R0, RZ, RZ, -R0 ;  /* 0x000000ffff007224 */ /* 0x000fe200078e0a00 */
[----:B------:R-:W-:Y:S01]  /*31f0*/  ISETP.GE.AND P6, PT, R4, RZ, PT ;  /* 0x000000ff0400720c */ /* 0x000fe20003fc6270 */
[----:B------:R-:W-:Y:S01]  /*3200*/  VIADD R4, R252, 0x35 ;  /* 0x00000035fc047836 */ /* 0x000fe20000000000 */
[----:B------:R-:W-:Y:S01]  /*3210*/  ISETP.GE.AND P1, PT, R2, RZ, PT ;  /* 0x000000ff0200720c */ /* 0x000fe20003f26270 */
[----:B------:R-:W-:Y:S01]  /*3220*/  IMAD.HI.U32 R2, R230, R55, RZ ;  /* 0x00000037e6027227 */ /* 0x000fe200078e00ff */
[----:B------:R-:W-:-:S02]  /*3230*/  IADD3 R6, R252, 0x36, RZ ;  /* 0x00000036fc067810 */ /* 0x000fc40007ffe0ff */
[----:B------:R-:W-:Y:S01]  /*3240*/  IABS R5, R4 ;  /* 0x0000000400057213 */ /* 0x000fe20000000000 */
[C---:B------:R-:W-:Y:S01]  /*3250*/  IMAD R54, R232.reuse, R0, R3 ;  /* 0x00000000e8367224 */ /* 0x040fe200078e0203 */
[----:B------:R-:W-:Y:S01]  /*3260*/  IABS R57, R6 ;  /* 0x0000000600397213 */ /* 0x000fe20000000000 */
[----:B------:R-:W-:Y:S01]  /*3270*/  IMAD.MOV R2, RZ, RZ, -R2 ;  /* 0x000000ffff027224 */ /* 0x000fe200078e0a02 */
[----:B------:R-:W-:Y:S01]  /*3280*/  IABS R7, R10 ;  /* 0x0000000a00077213 */ /* 0x000fe20000000000 */
[----:B------:R-:W-:Y:S01]  /*3290*/  @!P2 IMAD.IADD R53, R53, 0x1, -R232 ;  /* 0x000000013535a824 */ /* 0x000fe200078e0ae8 */
[C---:B------:R-:W-:Y:S01]  /*32a0*/  ISETP.GT.U32.AND P2, PT, R232.reuse, R54, PT ;  /* 0x00000036e800720c */ /* 0x040fe20003f44070 */
[----:B------:R-:W-:Y:S01]  /*32b0*/  IMAD R55, R232, R2, R55 ;  /* 0x00000002e8377224 */ /* 0x000fe200078e0237 */
[----:B------:R-:W-:Y:S01]  /*32c0*/  @!P3 IADD3 R178, R178, -R232, RZ ;  /* 0x800000e8b2b2b210 */ /* 0x000fe20007ffe0ff */
[----:B------:R-:W-:Y:S02]  /*32d0*/  @!P6 IMAD.MOV R52, RZ, RZ, -R52 ;  /* 0x000000ffff34e224 */ /* 0x000fe400078e0a34 */
[----:B------:R-:W-:Y:S01]  /*32e0*/  IMAD.HI.U32 R0, R230, R5, RZ ;  /* 0x00000005e6007227 */ /* 0x000fe200078e00ff */
[----:B------:R-:W-:-:S02]  /*32f0*/  ISETP.GT.U32.AND P3, PT, R232, R178, PT ;  /* 0x000000b2e800720c */ /* 0x000fc40003f64070 */
[----:B------:R-:W-:Y:S01]  /*3300*/  ISETP.GT.U32.AND P6, PT, R232, R55, PT ;  /* 0x00000037e800720c */ /* 0x000fe20003fc4070 */
[----:B------:R-:W-:-:S04]  /*3310*/  IMAD.HI.U32 R2, R230, R57, RZ ;  /* 0x00000039e6027227 */ /* 0x000fc800078e00ff */
[----:B------:R-:W-:Y:S01]  /*3320*/  @!P2 IMAD.IADD R54, R54, 0x1, -R232 ;  /* 0x000000013636a824 */ /* 0x000fe200078e0ae8 */
[----:B------:R-:W-:Y:S01]  /*3330*/  IADD3 R2, -R2, RZ, RZ ;  /* 0x000000ff02027210 */ /* 0x000fe20007ffe1ff */
[----:B------:R-:W-:Y:S02]  /*3340*/  IMAD.MOV R0, RZ, RZ, -R0 ;  /* 0x000000ffff007224 */ /* 0x000fe400078e0a00 */
[----:B------:R-:W-:Y:S01]  /*3350*/  @!P5 IMAD.MOV R53, RZ, RZ, -R53 ;  /* 0x000000ffff35d224 */ /* 0x000fe200078e0a35 */
[C---:B------:R-:W-:Y:S01]  /*3360*/  ISETP.GT.U32.AND P2, PT, R232.reuse, R54, PT ;  /* 0x00000036e800720c */ /* 0x040fe20003f44070 */
[----:B------:R-:W-:Y:S01]  /*3370*/  IMAD R56, R232, R0, R5 ;  /* 0x00000000e8387224 */ /* 0x000fe200078e0205 */
[----:B------:R-:W-:Y:S01]  /*3380*/  @!P3 IADD3 R178, R178, -R232, RZ ;  /* 0x800000e8b2b2b210 */ /* 0x000fe20007ffe0ff */
[----:B------:R-:W-:Y:S01]  /*3390*/  @!P6 IMAD.IADD R55, R55, 0x1, -R232 ;  /* 0x000000013737e824 */ /* 0x000fe200078e0ae8 */
[----:B------:R-:W-:Y:S01]  /*33a0*/  ISETP.GE.AND P3, PT, R6, RZ, PT ;  /* 0x000000ff0600720c */ /* 0x000fe20003f66270 */
[----:B------:R-:W-:Y:S01]  /*33b0*/  VIADD R6, R252, 0x37 ;  /* 0x00000037fc067836 */ /* 0x000fe20000000000 */
[----:B------:R-:W-:Y:S01]  /*33c0*/  ISETP.GE.AND P5, PT, R4, RZ, PT ;  /* 0x000000ff0400720c */ /* 0x000fe20003fa6270 */
[C---:B------:R-:W-:Y:S01]  /*33d0*/  IMAD R57, R232.reuse, R2, R57 ;  /* 0x00000002e8397224 */ /* 0x040fe200078e0239 */
[----:B------:R-:W-:Y:S01]  /*33e0*/  ISETP.GT.U32.AND P6, PT, R232, R55, PT ;  /* 0x00000037e800720c */ /* 0x000fe20003fc4070 */
[----:B------:R-:W-:Y:S01]  /*33f0*/  @!P0 IMAD.MOV R178, RZ, RZ, -R178 ;  /* 0x000000ffffb28224 */ /* 0x000fe200078e0ab2 */
[----:B------:R-:W-:Y:S01]  /*3400*/  IABS R3, R6 ;  /* 0x0000000600037213 */ /* 0x000fe20000000000 */
[----:B------:R-:W-:Y:S01]  /*3410*/  VIADD R181, R252, 0xc3 ;  /* 0x000000c3fcb57836 */ /* 0x000fe20000000000 */
[----:B------:R-:W-:Y:S01]  /*3420*/  IABS R5, R9 ;  /* 0x0000000900057213 */ /* 0x000fe20000000000 */
[----:B------:R-:W-:Y:S01]  /*3430*/  @!P2 IMAD.IADD R54, R54, 0x1, -R232 ;  /* 0x000000013636a824 */ /* 0x000fe200078e0ae8 */
[----:B------:R-:W-:Y:S01]  /*3440*/  ISETP.GT.U32.AND P2, PT, R232, R56, PT ;  /* 0x00000038e800720c */ /* 0x000fe20003f44070 */
[----:B------:R-:W-:-:S04]  /*3450*/  IMAD.HI.U32 R0, R230, R3, RZ ;  /* 0x00000003e6007227 */ /* 0x000fc800078e00ff */
[----:B------:R-:W-:Y:S01]  /*3460*/  IMAD.HI.U32 R2, R230, R5, RZ ;  /* 0x00000005e6027227 */ /* 0x000fe200078e00ff */
[----:B------:R-:W-:-:S03]  /*3470*/  IADD3 R58, -R0, RZ, RZ ;  /* 0x000000ff003a7210 */ /* 0x000fc60007ffe1ff */
[----:B------:R-:W-:Y:S01]  /*3480*/  @!P6 IMAD.IADD R55, R55, 0x1, -R232 ;  /* 0x000000013737e824 */ /* 0x000fe200078e0ae8 */
[----:B------:R-:W-:Y:S01]  /*3490*/  ISETP.GT.U32.AND P6, PT, R232, R57, PT ;  /* 0x00000039e800720c */ /* 0x000fe20003fc4070 */
[----:B------:R-:W-:Y:S01]  /*34a0*/  IMAD.HI.U32 R0, R230, R59, RZ ;  /* 0x0000003be6007227 */ /* 0x000fe200078e00ff */
[----:B------:R-:W-:-:S03]  /*34b0*/  IADD3 R2, -R2, RZ, RZ ;  /* 0x000000ff02027210 */ /* 0x000fc60007ffe1ff */
[----:B------:R-:W-:Y:S02]  /*34c0*/  IMAD R58, R232, R58, R3 ;  /* 0x0000003ae83a7224 */ /* 0x000fe400078e0203 */
[----:B------:R-:W-:Y:S02]  /*34d0*/  IMAD.MOV R4, RZ, RZ, -R0 ;  /* 0x000000ffff047224 */ /* 0x000fe400078e0a00 */
[--C-:B------:R-:W-:Y:S01]  /*34e0*/  @!P2 IMAD.IADD R56, R56, 0x1, -R232.reuse ;  /* 0x000000013838a824 */ /* 0x100fe200078e0ae8 */
[C---:B------:R-:W-:Y:S01]  /*34f0*/  ISETP.GT.U32.AND P2, PT, R232.reuse, R58, PT ;  /* 0x0000003ae800720c */ /* 0x040fe20003f44070 */
[C---:B------:R-:W-:Y:S02]  /*3500*/  IMAD R59, R232.reuse, R4, R59 ;  /* 0x00000004e83b7224 */ /* 0x040fe400078e023b */
[----:B------:R-:W-:Y:S02]  /*3510*/  @!P6 IMAD.IADD R57, R57, 0x1, -R232 ;  /* 0x000000013939e824 */ /* 0x000fe400078e0ae8 */
[C---:B------:R-:W-:Y:S01]  /*3520*/  IMAD R60, R232.reuse, R2, R5 ;  /* 0x00000002e83c7224 */ /* 0x040fe200078e0205 */
[C---:B------:R-:W-:Y:S01]  /*3530*/  ISETP.GT.U32.AND P6, PT, R232.reuse, R59, PT ;  /* 0x0000003be800720c */ /* 0x040fe20003fc4070 */
[----:B------:R-:W-:Y:S01]  /*3540*/  @!P1 IMAD.MOV R55, RZ, RZ, -R55 ;  /* 0x000000ffff379224 */ /* 0x000fe200078e0a37 */
[----:B------:R-:W-:Y:S01]  /*3550*/  ISETP.GT.U32.AND P0, PT, R232, R57, PT ;  /* 0x00000039e800720c */ /* 0x000fe20003f04070 */
[----:B------:R-:W-:Y:S01]  /*3560*/  IMAD.HI.U32 R0, R230, R61, RZ ;  /* 0x0000003de6007227 */ /* 0x000fe200078e00ff */
[----:B------:R-:W-:-:S02]  /*3570*/  ISETP.GT.U32.AND P1, PT, R232, R60, PT ;  /* 0x0000003ce800720c */ /* 0x000fc40003f24070 */
[----:B------:R-:W-:Y:S01]  /*3580*/  IADD3 R5, R252, 0x3d, RZ ;  /* 0x0000003dfc057810 */ /* 0x000fe20007ffe0ff */
[----:B------:R-:W-:Y:S01]  /*3590*/  @!P2 IMAD.IADD R58, R58, 0x1, -R232 ;  /* 0x000000013a3aa824 */ /* 0x000fe200078e0ae8 */
[----:B------:R-:W-:Y:S01]  /*35a0*/  ISETP.GT.U32.AND P2, PT, R232, R56, PT ;  /* 0x00000038e800720c */ /* 0x000fe20003f44070 */
[----:B------:R-:W-:Y:S01]  /*35b0*/  IMAD.HI.U32 R3, R230, R7, RZ ;  /* 0x00000007e6037227 */ /* 0x000fe200078e00ff */
[----:B------:R-:W-:Y:S02]  /*35c0*/  IADD3 R0, -R0, RZ, RZ ;  /* 0x000000ff00007210 */ /* 0x000fe40007ffe1ff */
[----:B------:R-:W-:Y:S01]  /*35d0*/  IABS R63, R5 ;  /* 0x00000005003f7213 */ /* 0x000fe20000000000 */
[----:B------:R-:W-:Y:S01]  /*35e0*/  @!P4 IMAD.MOV R54, RZ, RZ, -R54 ;  /* 0x000000ffff36c224 */ /* 0x000fe200078e0a36 */
[----:B------:R-:W-:Y:S01]  /*35f0*/  @!P6 IADD3 R59, R59, -R232, RZ ;  /* 0x800000e83b3be210 */ /* 0x000fe20007ffe0ff */
[----:B------:R-:W-:Y:S01]  /*3600*/  IMAD.MOV R3, RZ, RZ, -R3 ;  /* 0x000000ffff037224 */ /* 0x000fe200078e0a03 */
[----:B------:R-:W-:Y:S01]  /*3610*/  ISETP.GT.U32.AND P6, PT, R232, R58, PT ;  /* 0x0000003ae800720c */ /* 0x000fe20003fc4070 */
[----:B------:R-:W-:Y:S01]  /*3620*/  VIADD R4, R252, 0x3c ;  /* 0x0000003cfc047836 */ /* 0x000fe20000000000 */
[C---:B------:R-:W-:Y:S01]  /*3630*/  ISETP.GT.U32.AND P4, PT, R232.reuse, R59, PT ;  /* 0x0000003be800720c */ /* 0x040fe20003f84070 */
[----:B------:R-:W-:Y:S01]  /*3640*/  IMAD R61, R232, R0, R61 ;  /* 0x00000000e83d7224 */ /* 0x000fe200078e023d */
[-C--:B------:R-:W-:Y:S01]  /*3650*/  @!P1 IADD3 R60, R60, -R232.reuse, RZ ;  /* 0x800000e83c3c9210 */ /* 0x080fe20007ffe0ff */
[----:B------:R-:W-:Y:S01]  /*3660*/  IMAD R14, R232, R3, R7 ;  /* 0x00000003e80e7224 */ /* 0x000fe200078e0207 */
[----:B------:R-:W-:Y:S01]  /*3670*/  @!P2 IADD3 R56, R56, -R232, RZ ;  /* 0x800000e83838a210 */ /* 0x000fe20007ffe0ff */
[----:B------:R-:W-:Y:S01]  /*3680*/  IMAD.HI.U32 R2, R230, R63, RZ ;  /* 0x0000003fe6027227 */ /* 0x000fe200078e00ff */
[----:B------:R-:W-:-:S02]  /*3690*/  IABS R3, R4 ;  /* 0x0000000400037213 */ /* 0x000fc40000000000 */
[C---:B------:R-:W-:Y:S01]  /*36a0*/  ISETP.GT.U32.AND P2, PT, R232.reuse, R14, PT ;  /* 0x0000000ee800720c */ /* 0x040fe20003f44070 */
[----:B------:R-:W-:Y:S01]  /*36b0*/  @!P5 IMAD.MOV R56, RZ, RZ, -R56 ;  /* 0x000000ffff38d224 */ /* 0x000fe200078e0a38 */
[----:B------:R-:W-:Y:S01]  /*36c0*/  ISETP.GT.U32.AND P5, PT, R232, R60, PT ;  /* 0x0000003ce800720c */ /* 0x000fe20003fa4070 */
[--C-:B------:R-:W-:Y:S01]  /*36d0*/  @!P6 IMAD.IADD R58, R58, 0x1, -R232.reuse ;  /* 0x000000013a3ae824 */ /* 0x100fe200078e0ae8 */
[----:B------:R-:W-:Y:S01]  /*36e0*/  ISETP.GT.U32.AND P6, PT, R232, R61, PT ;  /* 0x0000003de800720c */ /* 0x000fe20003fc4070 */
[----:B------:R-:W-:Y:S01]  /*36f0*/  @!P0 IMAD.IADD R57, R57, 0x1, -R232 ;  /* 0x0000000139398824 */ /* 0x000fe200078e0ae8 */
[----:B------:R-:W-:Y:S01]  /*3700*/  ISETP.GE.AND P0, PT, R6, RZ, PT ;  /* 0x000000ff0600720c */ /* 0x000fe20003f06270 */
[----:B------:R-:W-:Y:S01]  /*3710*/  IMAD.HI.U32 R0, R230, R3, RZ ;  /* 0x00000003e6007227 */ /* 0x000fe200078e00ff */
[----:B------:R-:W-:Y:S02]  /*3720*/  @!P4 IADD3 R59, R59, -R232, RZ ;  /* 0x800000e83b3bc210 */ /* 0x000fe40007ffe0ff */
[----:B------:R-:W-:Y:S01]  /*3730*/  ISETP.GE.AND P4, PT, R8, RZ, PT ;  /* 0x000000ff0800720c */ /* 0x000fe20003f86270 */
[----:B------:R-:W-:Y:S01]  /*3740*/  IMAD.MOV R2, RZ, RZ, -R2 ;  /* 0x000000ffff027224 */ /* 0x000fe200078e0a02 */
[----:B------:R-:W-:Y:S01]  /*3750*/  IADD3 R6, R252, 0x3f, RZ ;  /* 0x0000003ffc067810 */ /* 0x000fe20007ffe0ff */
[----:B------:R-:W-:Y:S01]  /*3760*/  IMAD.MOV R0, RZ, RZ, -R0 ;  /* 0x000000ffff007224 */ /* 0x000fe200078e0a00 */
[----:B------:R-:W-:Y:S01]  /*3770*/  ISETP.GE.AND P1, PT, R9, RZ, PT ;  /* 0x000000ff0900720c */ /* 0x000fe20003f26270 */
[----:B------:R-:W-:Y:S01]  /*3780*/  IMAD R63, R232, R2, R63 ;  /* 0x00000002e83f7224 */ /* 0x000fe200078e023f */
[----:B------:R-:W-:Y:S01]  /*3790*/  @!P5 IADD3 R60, R60, -R232, RZ ;  /* 0x800000e83c3cd210 */ /* 0x000fe20007ffe0ff */
[----:B------:R-:W-:Y:S01]  /*37a0*/  IMAD R62, R232, R0, R3 ;  /* 0x00000000e83e7224 */ /* 0x000fe200078e0203 */
[----:B------:R-:W-:Y:S01]  /*37b0*/  @!P6 IADD3 R61, R61, -R232, RZ ;  /* 0x800000e83d3de210 */ /* 0x000fe20007ffe0ff */
[----:B------:R-:W-:Y:S01]  /*37c0*/  VIADD R2, R252, 0x3e ;  /* 0x0000003efc027836 */ /* 0x000fe20000000000 */
[C---:B------:R-:W-:Y:S01]  /*37d0*/  ISETP.GT.U32.AND P5, PT, R232.reuse, R63, PT ;  /* 0x0000003fe800720c */ /* 0x040fe20003fa4070 */
[----:B------:R-:W-:Y:S01]  /*37e0*/  @!P0 IMAD.MOV R58, RZ, RZ, -R58 ;  /* 0x000000ffff3a8224 */ /* 0x000fe200078e0a3a */
[C---:B------:R-:W-:Y:S01]  /*37f0*/  ISETP.GT.U32.AND P6, PT, R232.reuse, R61, PT ;  /* 0x0000003de800720c */ /* 0x040fe20003fc4070 */
[----:B------:R-:W-:Y:S01]  /*3800*/  @!P4 IMAD.MOV R59, RZ, RZ, -R59 ;  /* 0x000000ffff3bc224 */ /* 0x000fe200078e0a3b */
[----:B------:R-:W-:Y:S01]  /*3810*/  ISETP.GT.U32.AND P0, PT, R232, R62, PT ;  /* 0x0000003ee800720c */ /* 0x000fe20003f04070 */
[----:B------:R-:W-:Y:S01]  /*3820*/  @!P2 IMAD.IADD R14, R14, 0x1, -R232 ;  /* 0x000000010e0ea824 */ /* 0x000fe200078e0ae8 */
[----:B------:R-:W-:Y:S01]  /*3830*/  IABS R3, R2 ;  /* 0x0000000200037213 */ /* 0x000fe20000000000 */
[----:B------:R-:W-:Y:S01]  /*3840*/  @!P3 IMAD.MOV R57, RZ, RZ, -R57 ;  /* 0x000000ffff39b224 */ /* 0x000fe200078e0a39 */
[----:B------:R-:W-:Y:S01]  /*3850*/  ISETP.GE.AND P4, PT, R11, RZ, PT ;  /* 0x000000ff0b00720c */ /* 0x000fe20003f86270 */
[----:B------:R-:W-:Y:S01]  /*3860*/  VIADD R8, R252, 0x4b ;  /* 0x0000004bfc087836 */ /* 0x000fe20000000000 */
[----:B------:R-:W-:Y:S01]  /*3870*/  IABS R65, R6 ;  /* 0x0000000600417213 */ /* 0x000fe20000000000 */
[----:B------:R-:W-:Y:S01]  /*3880*/  IMAD.HI.U32 R0, R230, R3, RZ ;  /* 0x00000003e6007227 */ /* 0x000fe200078e00ff */
[----:B------:R-:W-:-:S02]  /*3890*/  ISETP.GT.U32.AND P3, PT, R232, R14, PT ;  /* 0x0000000ee800720c */ /* 0x000fc40003f64070 */
[----:B------:R-:W-:Y:S01]  /*38a0*/  @!P1 IADD3 R60, -R60, RZ, RZ ;  /* 0x000000ff3c3c9210 */ /* 0x000fe20007ffe1ff */
[----:B------:R-:W-:Y:S01]  /*38b0*/  IMAD.MOV R0, RZ, RZ, -R0 ;  /* 0x000000ffff007224 */ /* 0x000fe200078e0a00 */
[----:B------:R-:W-:Y:S01]  /*38c0*/  ISETP.GE.AND P2, PT, R10, RZ, PT ;  /* 0x000000ff0a00720c */ /* 0x000fe20003f46270 */
[--C-:B------:R-:W-:Y:S01]  /*38d0*/  @!P5 IMAD.IADD R63, R63, 0x1, -R232.reuse ;  /* 0x000000013f3fd824 */ /* 0x100fe200078e0ae8 */
[----:B------:R-:W-:Y:S01]  /*38e0*/  @!P0 IADD3 R62, R62, -R232, RZ ;  /* 0x800000e83e3e8210 */ /* 0x000fe20007ffe0ff */
[----:B------:R-:W-:Y:S01]  /*38f0*/  @!P6 IMAD.IADD R61, R61, 0x1, -R232 ;  /* 0x000000013d3de824 */ /* 0x000fe200078e0ae8 */
[----:B------:R-:W-:Y:S01]  /*3900*/  ISETP.GE.AND P0, PT, R2, RZ, PT ;  /* 0x000000ff0200720c */ /* 0x000fe20003f06270 */
[C---:B------:R-:W-:Y:S01]  /*3910*/  IMAD R64, R232.reuse, R0, R3 ;  /* 0x00000000e8407224 */ /* 0x040fe200078e0203 */
[----:B------:R-:W-:Y:S01]  /*3920*/  ISETP.GT.U32.AND P5, PT, R232, R63, PT ;  /* 0x0000003fe800720c */ /* 0x000fe20003fa4070 */
[----:B------:R-:W-:Y:S01]  /*3930*/  IMAD.HI.U32 R2, R230, R65, RZ ;  /* 0x00000041e6027227 */ /* 0x000fe200078e00ff */
[----:B------:R-:W-:-:S02]  /*3940*/  ISETP.GT.U32.AND P1, PT, R232, R62, PT ;  /* 0x0000003ee800720c */ /* 0x000fc40003f24070 */
[----:B------:R-:W-:Y:S01]  /*3950*/  IADD3 R0, R252, 0x40, RZ ;  /* 0x00000040fc007810 */ /* 0x000fe20007ffe0ff */
[----:B------:R-:W-:Y:S01]  /*3960*/  @!P4 IMAD.MOV R61, RZ, RZ, -R61 ;  /* 0x000000ffff3dc224 */ /* 0x000fe200078e0a3d */
[----:B------:R-:W-:Y:S01]  /*3970*/  ISETP.GT.U32.AND P4, PT, R232, R64, PT ;  /* 0x00000040e800720c */ /* 0x000fe20003f84070 */
[----:B------:R-:W-:Y:S01]  /*3980*/  IMAD.MOV R2, RZ, RZ, -R2 ;  /* 0x000000ffff027224 */ /* 0x000fe200078e0a02 */
[----:B------:R-:W-:Y:S01]  /*3990*/  ISETP.GE.AND P6, PT, R5, RZ, PT ;  /* 0x000000ff0500720c */ /* 0x000fe20003fc6270 */
[--C-:B------:R-:W-:Y:S01]  /*39a0*/  @!P3 IMAD.IADD R14, R14, 0x1, -R232.reuse ;  /* 0x000000010e0eb824 */ /* 0x100fe200078e0ae8 */
[----:B------:R-:W-:Y:S01]  /*39b0*/  ISETP.GE.AND P3, PT, R4, RZ, PT ;  /* 0x000000ff0400720c */ /* 0x000fe20003f66270 */
[----:B------:R-:W-:Y:S01]  /*39c0*/  IMAD R65, R232, R2, R65 ;  /* 0x00000002e8417224 */ /* 0x000fe200078e0241 */
[----:B------:R-:W-:Y:S01]  /*39d0*/  IADD3 R4, R252, 0x42, RZ ;  /* 0x00000042fc047810 */ /* 0x000fe20007ffe0ff */
[--C-:B------:R-:W-:Y:S01]  /*39e0*/  @!P5 IMAD.IADD R63, R63, 0x1, -R232.reuse ;  /* 0x000000013f3fd824 */ /* 0x100fe200078e0ae8 */
[----:B------:R-:W-:Y:S01]  /*39f0*/  IABS R5, R0 ;  /* 0x0000000000057213 */ /* 0x000fe20000000000 */
[----:B------:R-:W-:Y:S01]  /*3a00*/  @!P1 IMAD.IADD R62, R62, 0x1, -R232 ;  /* 0x000000013e3e9824 */ /* 0x000fe200078e0ae8 */
[----:B------:R-:W-:Y:S01]  /*3a10*/  ISETP.GT.U32.AND P5, PT, R232, R65, PT ;  /* 0x00000041e800720c */ /* 0x000fe20003fa4070 */
[----:B------:R-:W-:Y:S01]  /*3a20*/  VIADD R2, R252, 0x41 ;  /* 0x00000041fc027836 */ /* 0x000fe20000000000 */
[----:B------:R-:W-:Y:S01]  /*3a30*/  IABS R7, R4 ;  /* 0x0000000400077213 */ /* 0x000fe20000000000 */
[----:B------:R-:W-:Y:S01]  /*3a40*/  @!P2 IMAD.MOV R14, RZ, RZ, -R14 ;  /* 0x000000ffff0ea224 */ /* 0x000fe200078e0a0e */
[----:B------:R-:W-:Y:S01]  /*3a50*/  @!P4 IADD3 R64, R64, -R232, RZ ;  /* 0x800000e84040c210 */ /* 0x000fe20007ffe0ff */
[----:B------:R-:W-:Y:S01]  /*3a60*/  @!P6 IMAD.MOV R63, RZ, RZ, -R63 ;  /* 0x000000ffff3fe224 */ /* 0x000fe200078e0a3f */
[----:B------:R-:W-:Y:S01]  /*3a70*/  ISETP.GE.AND P1, PT, R0, RZ, PT ;  /* 0x000000ff0000720c */ /* 0x000fe20003f26270 */
[----:B------:R-:W-:Y:S01]  /*3a80*/  IMAD.HI.U32 R0, R230, R5, RZ ;  /* 0x00000005e6007227 */ /* 0x000fe200078e00ff */
[----:B------:R-:W-:-:S02]  /*3a90*/  ISETP.GT.U32.AND P4, PT, R232, R64, PT ;  /* 0x00000040e800720c */ /* 0x000fc40003f84070 */
[----:B------:R-:W-:Y:S01]  /*3aa0*/  IABS R67, R2 ;  /* 0x0000000200437213 */ /* 0x000fe20000000000 */
[----:B------:R-:W-:Y:S01]  /*3ab0*/  IMAD.HI.U32 R3, R230, R7, RZ ;  /* 0x00000007e6037227 */ /* 0x000fe200078e00ff */
[----:B------:R-:W-:Y:S02]  /*3ac0*/  IADD3 R0, -R0, RZ, RZ ;  /* 0x000000ff00007210 */ /* 0x000fe40007ffe1ff */
[----:B------:R-:W-:Y:S01]  /*3ad0*/  ISETP.GE.AND P2, PT, R6, RZ, PT ;  /* 0x000000ff0600720c */ /* 0x000fe20003f46270 */
[----:B------:R-:W-:Y:S01]  /*3ae0*/  @!P5 IMAD.IADD R65, R65, 0x1, -R232 ;  /* 0x000000014141d824 */ /* 0x000fe200078e0ae8 */
[----:B------:R-:W-:Y:S01]  /*3af0*/  IADD3 R3, -R3, RZ, RZ ;  /* 0x000000ff03037210 */ /* 0x000fe20007ffe1ff */
[----:B------:R-:W-:Y:S01]  /*3b00*/  @!P3 IMAD.MOV R62, RZ, RZ, -R62 ;  /* 0x000000ffff3eb224 */ /* 0x000fe200078e0a3e */
[----:B------:R-:W-:Y:S01]  /*3b10*/  ISETP.GE.AND P3, PT, R2, RZ, PT ;  /* 0x000000ff0200720c */ /* 0x000fe20003f66270 */
[----:B------:R-:W-:Y:S01]  /*3b20*/  IMAD.HI.U32 R2, R230, R67, RZ ;  /* 0x00000043e6027227 */ /* 0x000fe200078e00ff */
[----:B------:R-:W-:-:S02]  /*3b30*/  ISETP.GT.U32.AND P5, PT, R232, R65, PT ;  /* 0x00000041e800720c */ /* 0x000fc40003fa4070 */
[----:B------:R-:W-:Y:S01]  /*3b40*/  ISETP.GE.AND P6, PT, R4, RZ, PT ;  /* 0x000000ff0400720c */ /* 0x000fe20003fc6270 */
[----:B------:R-:W-:Y:S01]  /*3b50*/  IMAD R66, R232, R0, R5 ;  /* 0x00000000e8427224 */ /* 0x000fe200078e0205 */
[----:B------:R-:W-:Y:S01]  /*3b60*/  IADD3 R4, R252, 0x44, RZ ;  /* 0x00000044fc047810 */ /* 0x000fe20007ffe0ff */
[----:B------:R-:W-:Y:S01]  /*3b70*/  @!P4 IMAD.IADD R64, R64, 0x1, -R232 ;  /* 0x000000014040c824 */ /* 0x000fe200078e0ae8 */
[----:B------:R-:W-:Y:S01]  /*3b80*/  IABS R75, R8 ;  /* 0x00000008004b7213 */ /* 0x000fe20000000000 */
[C---:B------:R-:W-:Y:S01]  /*3b90*/  IMAD R236, R232.reuse, R3, R7 ;  /* 0x00000003e8ec7224 */ /* 0x040fe200078e0207 */
[----:B------:R-:W-:Y:S01]  /*3ba0*/  ISETP.GT.U32.AND P4, PT, R232, R66, PT ;  /* 0x00000042e800720c */ /* 0x000fe20003f84070 */
[----:B------:R-:W-:Y:S01]  /*3bb0*/  IMAD.MOV R2, RZ, RZ, -R2 ;  /* 0x000000ffff027224 */ /* 0x000fe200078e0a02 */
[----:B------:R-:W-:Y:S01]  /*3bc0*/  IADD3 R7, R252, 0x46, RZ ;  /* 0x00000046fc077810 */ /* 0x000fe20007ffe0ff */
[----:B------:R-:W-:Y:S01]  /*3bd0*/  @!P0 IMAD.MOV R64, RZ, RZ, -R64 ;  /* 0x000000ffff408224 */ /* 0x000fe200078e0a40 */
[C---:B------:R-:W-:Y:S01]  /*3be0*/  ISETP.GT.U32.AND P0, PT, R232.reuse, R236, PT ;  /* 0x000000ece800720c */ /* 0x040fe20003f04070 */
[----:B------:R-:W-:Y:S01]  /*3bf0*/  IMAD R67, R232, R2, R67 ;  /* 0x00000002e8437224 */ /* 0x000fe200078e0243 */
[----:B------:R-:W-:Y:S01]  /*3c00*/  IABS R69, R4 ;  /* 0x0000000400457213 */ /* 0x000fe20000000000 */
[----:B------:R-:W-:Y:S01]  /*3c10*/  VIADD R2, R252, 0x43 ;  /* 0x00000043fc027836 */ /* 0x000fe20000000000 */
[----:B------:R-:W-:Y:S01]  /*3c20*/  IABS R71, R7 ;  /* 0x0000000700477213 */ /* 0x000fe20000000000 */
[--C-:B------:R-:W-:Y:S01]  /*3c30*/  @!P5 IMAD.IADD R65, R65, 0x1, -R232.reuse ;  /* 0x000000014141d824 */ /* 0x100fe200078e0ae8 */
[----:B------:R-:W-:Y:S01]  /*3c40*/  ISETP.GT.U32.AND P5, PT, R232, R67, PT ;  /* 0x00000043e800720c */ /* 0x000fe20003fa4070 */
[----:B------:R-:W-:Y:S01]  /*3c50*/  VIADD R6, R252, 0x45 ;  /* 0x00000045fc067836 */ /* 0x000fe20000000000 */
[----:B------:R-:W-:Y:S01]  /*3c60*/  IABS R3, R2 ;  /* 0x0000000200037213 */ /* 0x000fe20000000000 */
[----:B------:R-:W-:-:S02]  /*3c70*/  @!P4 IMAD.IADD R66, R66, 0x1, -R232 ;  /* 0x000000014242c824 */ /* 0x000fc400078e0ae8 */
[----:B------:R-:W-:Y:S01]  /*3c80*/  @!P2 IMAD.MOV R65, RZ, RZ, -R65 ;  /* 0x000000ffff41a224 */ /* 0x000fe200078e0a41 */
[----:B------:R-:W-:Y:S01]  /*3c90*/  IABS R5, R6 ;  /* 0x0000000600057213 */ /* 0x000fe20000000000 */
[----:B------:R-:W-:Y:S01]  /*3ca0*/  @!P0 IMAD.IADD R236, R236, 0x1, -R232 ;  /* 0x00000001ecec8824 */ /* 0x000fe200078e0ae8 */
[----:B------:R-:W-:Y:S01]  /*3cb0*/  ISETP.GE.AND P2, PT, R2, RZ, PT ;  /* 0x000000ff0200720c */ /* 0x000fe20003f46270 */
[----:B------:R-:W-:Y:S01]  /*3cc0*/  IMAD.HI.U32 R0, R230, R3, RZ ;  /* 0x00000003e6007227 */ /* 0x000fe200078e00ff */
[C---:B------:R-:W-:Y:S02]  /*3cd0*/  ISETP.GT.U32.AND P4, PT, R232.reuse, R66, PT ;  /* 0x00000042e800720c */ /* 0x040fe40003f84070 */
[----:B------:R-:W-:Y:S01]  /*3ce0*/  ISETP.GT.U32.AND P0, PT, R232, R236, PT ;  /* 0x000000ece800720c */ /* 0x000fe20003f04070 */
[----:B------:R-:W-:Y:S01]  /*3cf0*/  IMAD.HI.U32 R2, R230, R5, RZ ;  /* 0x00000005e6027227 */ /* 0x000fe200078e00ff */
[----:B------:R-:W-:-:S03]  /*3d00*/  @!P5 IADD3 R67, R67, -R232, RZ ;  /* 0x800000e84343d210 */ /* 0x000fc60007ffe0ff */
[----:B------:R-:W-:Y:S01]  /*3d10*/  IMAD.MOV R0, RZ, RZ, -R0 ;  /* 0x000000ffff007224 */ /* 0x000fe200078e0a00 */
[----:B------:R-:W-:Y:S01]  /*3d20*/  IADD3 R2, -R2, RZ, RZ ;  /* 0x000000ff02027210 */ /* 0x000fe20007ffe1ff */
[----:B------:R-:W-:Y:S01]  /*3d30*/  VIADD R9, R252, 0x58 ;  /* 0x00000058fc097836 */ /* 0x000fe20000000000 */
[C---:B------:R-:W-:Y:S01]  /*3d40*/  ISETP.GT.U32.AND P5, PT, R232.reuse, R67, PT ;  /* 0x00000043e800720c */ /* 0x040fe20003fa4070 */
[----:B------:R-:W-:Y:S02]  /*3d50*/  IMAD R68, R232, R0, R3 ;  /* 0x00000000e8447224 */ /* 0x000fe400078e0203 */
[----:B------:R-:W-:Y:S01]  /*3d60*/  IMAD.HI.U32 R0, R230, R69, RZ ;  /* 0x00000045e6007227 */ /* 0x000fe200078e00ff */
[-C--:B------:R-:W-:Y:S02]  /*3d70*/  @!P4 IADD3 R66, R66, -R232.reuse, RZ ;  /* 0x800000e84242c210 */ /* 0x080fe40007ffe0ff */
[----:B------:R-:W-:Y:S01]  /*3d80*/  @!P0 IADD3 R236, R236, -R232, RZ ;  /* 0x800000e8ecec8210 */ /* 0x000fe20007ffe0ff */
[----:B------:R-:W-:Y:S01]  /*3d90*/  IMAD.HI.U32 R3, R230, R71, RZ ;  /* 0x00000047e6037227 */ /* 0x000fe200078e00ff */
[----:B------:R-:W-:-:S02]  /*3da0*/  ISETP.GT.U32.AND P4, PT, R232, R68, PT ;  /* 0x00000044e800720c */ /* 0x000fc40003f84070 */
[----:B------:R-:W-:Y:S01]  /*3db0*/  @!P6 IADD3 R236, -R236, RZ, RZ ;  /* 0x000000ffecece210 */ /* 0x000fe20007ffe1ff */
[----:B------:R-:W-:Y:S01]  /*3dc0*/  IMAD.MOV R0, RZ, RZ, -R0 ;  /* 0x000000ffff007224 */ /* 0x000fe200078e0a00 */
[----:B------:R-:W-:Y:S01]  /*3dd0*/  IABS R87, R9 ;  /* 0x0000000900577213 */ /* 0x000fe20000000000 */
[----:B------:R-:W-:Y:S02]  /*3de0*/  IMAD.MOV R3, RZ, RZ, -R3 ;  /* 0x000000ffff037224 */ /* 0x000fe400078e0a03 */
[----:B------:R-:W-:Y:S01]  /*3df0*/  IMAD R70, R232, R2, R5 ;  /* 0x00000002e8467224 */ /* 0x000fe200078e0205 */
[----:B------:R-:W-:Y:S01]  /*3e00*/  IADD3 R2, R252, 0x47, RZ ;  /* 0x00000047fc027810 */ /* 0x000fe20007ffe0ff */
[C---:B------:R-:W-:Y:S02]  /*3e10*/  IMAD R69, R232.reuse, R0, R69 ;  /* 0x00000000e8457224 */ /* 0x040fe400078e0245 */
[C---:B------:R-:W-:Y:S01]  /*3e20*/  IMAD R71, R232.reuse, R3, R71 ;  /* 0x00000003e8477224 */ /* 0x040fe200078e0247 */
[C---:B------:R-:W-:Y:S01]  /*3e30*/  ISETP.GT.U32.AND P0, PT, R232.reuse, R70, PT ;  /* 0x00000046e800720c */ /* 0x040fe20003f04070 */
[----:B------:R-:W-:Y:S01]  /*3e40*/  @!P1 IMAD.MOV R66, RZ, RZ, -R66 ;  /* 0x000000ffff429224 */ /* 0x000fe200078e0a42 */
[----:B------:R-:W-:Y:S01]  /*3e50*/  IABS R3, R2 ;  /* 0x0000000200037213 */ /* 0x000fe20000000000 */
[--C-:B------:R-:W-:Y:S01]  /*3e60*/  @!P5 IMAD.IADD R67, R67, 0x1, -R232.reuse ;  /* 0x000000014343d824 */ /* 0x100fe200078e0ae8 */
[----:B------:R-:W-:Y:S01]  /*3e70*/  ISETP.GT.U32.AND P1, PT, R232, R69, PT ;  /* 0x00000045e800720c */ /* 0x000fe20003f24070 */
[----:B------:R-:W-:Y:S01]  /*3e80*/  @!P4 IMAD.IADD R68, R68, 0x1, -R232 ;  /* 0x000000014444c824 */ /* 0x000fe200078e0ae8 */
[----:B------:R-:W-:Y:S01]  /*3e90*/  ISETP.GT.U32.AND P6, PT, R232, R71, PT ;  /* 0x00000047e800720c */ /* 0x000fe20003fc4070 */
[----:B------:R-:W-:Y:S01]  /*3ea0*/  IMAD.HI.U32 R0, R230, R3, RZ ;  /* 0x00000003e6007227 */ /* 0x000fe200078e00ff */
[----:B------:R-:W-:-:S02]  /*3eb0*/  ISETP.GE.AND P5, PT, R4, RZ, PT ;  /* 0x000000ff0400720c */ /* 0x000fc40003fa6270 */
[----:B------:R-:W-:Y:S01]  /*3ec0*/  ISETP.GT.U32.AND P4, PT, R232, R68, PT ;  /* 0x00000044e800720c */ /* 0x000fe20003f84070 */
[----:B------:R-:W-:Y:S01]  /*3ed0*/  VIADD R4, R252, 0x48 ;  /* 0x00000048fc047836 */ /* 0x000fe20000000000 */
[----:B------:R-:W-:Y:S01]  /*3ee0*/  IADD3 R0, -R0, RZ, RZ ;  /* 0x000000ff00007210 */ /* 0x000fe20007ffe1ff */
[--C-:B------:R-:W-:Y:S02]  /*3ef0*/  @!P0 IMAD.IADD R70, R70, 0x1, -R232.reuse ;  /* 0x0000000146468824 */ /* 0x100fe400078e0ae8 */
[----:B------:R-:W-:Y:S01]  /*3f00*/  @!P3 IMAD.MOV R67, RZ, RZ, -R67 ;  /* 0x000000ffff43b224 */ /* 0x000fe200078e0a43 */
[----:B------:R-:W-:Y:S01]  /*3f10*/  IABS R73, R4 ;  /* 0x0000000400497213 */ /* 0x000fe20000000000 */
[----:B------:R-:W-:Y:S01]  /*3f20*/  IMAD R72, R232, R0, R3 ;  /* 0x00000000e8487224 */ /* 0x000fe200078e0203 */
[----:B------:R-:W-:Y:S01]  /*3f30*/  ISETP.GE.AND P3, PT, R6, RZ, PT ;  /* 0x000000ff0600720c */ /* 0x000fe20003f66270 */
[----:B------:R-:W-:Y:S01]  /*3f40*/  @!P1 IMAD.IADD R69, R69, 0x1, -R232 ;  /* 0x0000000145459824 */ /* 0x000fe200078e0ae8 */
[----:B------:R-:W-:Y:S01]  /*3f50*/  ISETP.GE.AND P1, PT, R2, RZ, PT ;  /* 0x000000ff0200720c */ /* 0x000fe20003f26270 */
[----:B------:R-:W-:-:S03]  /*3f60*/  IMAD.HI.U32 R0, R230, R73, RZ ;  /* 0x00000049e6007227 */ /* 0x000fc600078e00ff */
[C---:B------:R-:W-:Y:S01]  /*3f70*/  ISETP.GT.U32.AND P0, PT, R232.reuse, R69, PT ;  /* 0x00000045e800720c */ /* 0x040fe20003f04070 */
[--C-:B------:R-:W-:Y:S01]  /*3f80*/  @!P6 IMAD.IADD R71, R71, 0x1, -R232.reuse ;  /* 0x000000014747e824 */ /* 0x100fe200078e0ae8 */
[----:B------:R-:W-:Y:S01]  /*3f90*/  ISETP.GT.U32.AND P6, PT, R232, R70, PT ;  /* 0x00000046e800720c */ /* 0x000fe20003fc4070 */
[----:B------:R-:W-:Y:S01]  /*3fa0*/  VIADD R3, R252, 0x49 ;  /* 0x00000049fc037836 */ /* 0x000fe20000000000 */
[----:B------:R-:W-:Y:S01]  /*3fb0*/  IADD3 R0, -R0, RZ, RZ ;  /* 0x000000ff00007210 */ /* 0x000fe20007ffe1ff */
[--C-:B------:R-:W-:Y:S01]  /*3fc0*/  @!P4 IMAD.IADD R68, R68, 0x1, -R232.reuse ;  /* 0x000000014444c824 */ /* 0x100fe200078e0ae8 */
[----:B------:R-:W-:Y:S01]  /*3fd0*/  ISETP.GE.AND P4, PT, R7, RZ, PT ;  /* 0x000000ff0700720c */ /* 0x000fe20003f86270 */
[----:B------:R-:W-:Y:S01]  /*3fe0*/  VIADD R6, R252, 0x4a ;  /* 0x0000004afc067836 */ /* 0x000fe20000000000 */
[----:B------:R-:W-:Y:S01]  /*3ff0*/  IABS R5, R3 ;  /* 0x0000000300057213 */ /* 0x000fe20000000000 */
[----:B------:R-:W-:Y:S01]  /*4000*/  IMAD R73, R232, R0, R73 ;  /* 0x00000000e8497224 */ /* 0x000fe200078e0249 */
[----:B------:R-:W-:Y:S01]  /*4010*/  @!P2 IADD3 R68, -R68, RZ, RZ ;  /* 0x000000ff4444a210 */ /* 0x000fe20007ffe1ff */
[----:B------:R-:W-:Y:S01]  /*4020*/  VIADD R10, R252, 0x6f ;  /* 0x0000006ffc0a7836 */ /* 0x000fe20000000000 */
[C---:B------:R-:W-:Y:S01]  /*4030*/  ISETP.GT.U32.AND P2, PT, R232.reuse, R71, PT ;  /* 0x00000047e800720c */ /* 0x040fe20003f44070 */
[----:B------:R-:W-:Y:S01]  /*4040*/  @!P0 IMAD.IADD R69, R69, 0x1, -R232 ;  /* 0x0000000145458824 */ /* 0x000fe200078e0ae8 */
[----:B------:R-:W-:Y:S01]  /*4050*/  ISETP.GT.U32.AND P0, PT, R232, R72, PT ;  /* 0x00000048e800720c */ /* 0x000fe20003f04070 */
[----:B------:R-:W-:Y:S01]  /*4060*/  IMAD.HI.U32 R0, R230, R5, RZ ;  /* 0x00000005e6007227 */ /* 0x000fe200078e00ff */
[----:B------:R-:W-:-:S02]  /*4070*/  @!P6 IADD3 R70, R70, -R232, RZ ;  /* 0x800000e84646e210 */ /* 0x000fc40007ffe0ff */
[----:B------:R-:W-:Y:S01]  /*4080*/  ISETP.GT.U32.AND P6, PT, R232, R73, PT ;  /* 0x00000049e800720c */ /* 0x000fe20003fc4070 */
[----:B------:R-:W-:Y:S01]  /*4090*/  VIADD R11, R252, 0x70 ;  /* 0x00000070fc0b7836 */ /* 0x000fe20000000000 */
[----:B------:R-:W-:Y:S01]  /*40a0*/  IABS R7, R6 ;  /* 0x0000000600077213 */ /* 0x000fe20000000000 */
[----:B------:R-:W-:Y:S01]  /*40b0*/  @!P3 IMAD.MOV R70, RZ, RZ, -R70 ;  /* 0x000000ffff46b224 */ /* 0x000fe200078e0a46 */
[----:B------:R-:W-:Y:S01]  /*40c0*/  IADD3 R0, -R0, RZ, RZ ;  /* 0x000000ff00007210 */ /* 0x000fe20007ffe1ff */
[----:B------:R-:W-:Y:S01]  /*40d0*/  VIADD R200, R252, 0xd6 ;  /* 0x000000d6fcc87836 */ /* 0x000fe20000000000 */
[----:B------:R-:W-:Y:S01]  /*40e0*/  @!P5 IADD3 R69, -R69, RZ, RZ ;  /* 0x000000ff4545d210 */ /* 0x000fe20007ffe1ff */
[----:B------:R-:W-:Y:S01]  /*40f0*/  IMAD.HI.U32 R2, R230, R7, RZ ;  /* 0x00000007e6027227 */ /* 0x000fe200078e00ff */
[----:B------:R-:W-:Y:S02]  /*4100*/  IABS R107, R10 ;  /* 0x0000000a006b7213 */ /* 0x000fe40000000000 */
[----:B------:R-:W-:Y:S01]  /*4110*/  IABS R197, R200 ;  /* 0x000000c800c57213 */ /* 0x000fe20000000000 */
[--C-:B------:R-:W-:Y:S01]  /*4120*/  @!P0 IMAD.IADD R72, R72, 0x1, -R232.reuse ;  /* 0x0000000148488824 */ /* 0x100fe200078e0ae8 */
[----:B------:R-:W-:Y:S01]  /*4130*/  ISETP.GE.AND P0, PT, R3, RZ, PT ;  /* 0x000000ff0300720c */ /* 0x000fe20003f06270 */
[----:B------:R-:W-:-:S02]  /*4140*/  @!P6 IMAD.IADD R73, R73, 0x1, -R232 ;  /* 0x000000014949e824 */ /* 0x000fc400078e0ae8 */
[----:B------:R-:W-:Y:S01]  /*4150*/  IMAD.HI.U32 R3, R230, R75, RZ ;  /* 0x0000004be6037227 */ /* 0x000fe200078e00ff */
[C---:B------:R-:W-:Y:S02]  /*4160*/  ISETP.GT.U32.AND P5, PT, R232.reuse, R72, PT ;  /* 0x00000048e800720c */ /* 0x040fe40003fa4070 */
[C---:B------:R-:W-:Y:S01]  /*4170*/  ISETP.GT.U32.AND P6, PT, R232.reuse, R73, PT ;  /* 0x00000049e800720c */ /* 0x040fe20003fc4070 */
[----:B------:R-:W-:Y:S02]  /*4180*/  IMAD.MOV R2, RZ, RZ, -R2 ;  /* 0x000000ffff027224 */ /* 0x000fe400078e0a02 */
[----:B------:R-:W-:Y:S01]  /*4190*/  IMAD R74, R232, R0, R5 ;  /* 0x00000000e84a7224 */ /* 0x000fe200078e0205 */
[----:B------:R-:W-:Y:S01]  /*41a0*/  IADD3 R5, R252, 0x4e, RZ ;  /* 0x0000004efc057810 */ /* 0x000fe20007ffe0ff */
[--C-:B------:R-:W-:Y:S01]  /*41b0*/  @!P2 IMAD.IADD R71, R71, 0x1, -R232.reuse ;  /* 0x000000014747a824 */ /* 0x100fe200078e0ae8 */
[----:B------:R-:W-:Y:S01]  /*41c0*/  ISETP.GE.AND P2, PT, R4, RZ, PT ;  /* 0x000000ff0400720c */ /* 0x000fe20003f46270 */
[----:B------:R-:W-:Y:S01]  /*41d0*/  IMAD.MOV R3, RZ, RZ, -R3 ;  /* 0x000000ffff037224 */ /* 0x000fe200078e0a03 */
[C---:B------:R-:W-:Y:S01]  /*41e0*/  ISETP.GT.U32.AND P3, PT, R232.reuse, R74, PT ;  /* 0x0000004ae800720c */ /* 0x040fe20003f64070 */
[----:B------:R-:W-:Y:S01]  /*41f0*/  IMAD R238, R232, R2, R7 ;  /* 0x00000002e8ee7224 */ /* 0x000fe200078e0207 */
[----:B------:R-:W-:Y:S01]  /*4200*/  IADD3 R2, R252, 0x4c, RZ ;  /* 0x0000004cfc027810 */ /* 0x000fe20007ffe0ff */
[----:B------:R-:W-:Y:S01]  /*4210*/  IMAD R75, R232, R3, R75 ;  /* 0x00000003e84b7224 */ /* 0x000fe200078e024b */
[----:B------:R-:W-:Y:S01]  /*4220*/  IADD3 R4, R252, 0x4d, RZ ;  /* 0x0000004dfc047810 */ /* 0x000fe20007ffe0ff */
[----:B------:R-:W-:Y:S01]  /*4230*/  @!P4 IMAD.MOV R71, RZ, RZ, -R71 ;  /* 0x000000ffff47c224 */ /* 0x000fe200078e0a47 */
[C---:B------:R-:W-:Y:S01]  /*4240*/  ISETP.GT.U32.AND P4, PT, R232.reuse, R238, PT ;  /* 0x000000eee800720c */ /* 0x040fe20003f84070 */
[--C-:B------:R-:W-:Y:S01]  /*4250*/  @!P6 IMAD.IADD R73, R73, 0x1, -R232.reuse ;  /* 0x000000014949e824 */ /* 0x100fe200078e0ae8 */
[----:B------:R-:W-:Y:S01]  /*4260*/  ISETP.GT.U32.AND P6, PT, R232, R75, PT ;  /* 0x0000004be800720c */ /* 0x000fe20003fc4070 */
[--C-:B------:R-:W-:Y:S01]  /*4270*/  @!P5 IMAD.IADD R72, R72, 0x1, -R232.reuse ;  /* 0x000000014848d824 */ /* 0x100fe200078e0ae8 */
[----:B------:R-:W-:Y:S01]  /*4280*/  IABS R3, R2 ;  /* 0x0000000200037213 */ /* 0x000fe20000000000 */
[----:B------:R-:W-:Y:S01]  /*4290*/  VIADD R7, R252, 0x50 ;  /* 0x00000050fc077836 */ /* 0x000fe20000000000 */
[----:B------:R-:W-:Y:S01]  /*42a0*/  IABS R77, R4 ;  /* 0x00000004004d7213 */ /* 0x000fe20000000000 */
[----:B------:R-:W-:Y:S01]  /*42b0*/  @!P3 IMAD.IADD R74, R74, 0x1, -R232 ;  /* 0x000000014a4ab824 */ /* 0x000fe200078e0ae8 */
[----:B------:R-:W-:Y:S01]  /*42c0*/  ISETP.GE.AND P5, PT, R6, RZ, PT ;  /* 0x000000ff0600720c */ /* 0x000fe20003fa6270 */
[----:B------:R-:W-:Y:S01]  /*42d0*/  IMAD.HI.U32 R0, R230, R3, RZ ;  /* 0x00000003e6007227 */ /* 0x000fe200078e00ff */
[----:B------:R-:W-:-:S02]  /*42e0*/  IADD3 R6, R252, 0x4f, RZ ;  /* 0x0000004ffc067810 */ /* 0x000fc40007ffe0ff */
[----:B------:R-:W-:Y:S01]  /*42f0*/  ISETP.GE.AND P3, PT, R8, RZ, PT ;  /* 0x000000ff0800720c */ /* 0x000fe20003f66270 */
[----:B------:R-:W-:Y:S01]  /*4300*/  @!P4 IMAD.IADD R238, R238, 0x1, -R232 ;  /* 0x00000001eeeec824 */ /* 0x000fe200078e0ae8 */
[----:B------:R-:W-:Y:S01]  /*4310*/  ISETP.GT.U32.AND P4, PT, R232, R74, PT ;  /* 0x0000004ae800720c */ /* 0x000fe20003f84070 */
[----:B------:R-:W-:Y:S01]  /*4320*/  IMAD.MOV R76, RZ, RZ, -R0 ;  /* 0x000000ffff4c7224 */ /* 0x000fe200078e0a00 */
[----:B------:R-:W-:Y:S01]  /*4330*/  @!P6 IADD3 R75, R75, -R232, RZ ;  /* 0x800000e84b4be210 */ /* 0x000fe20007ffe0ff */
[----:B------:R-:W-:Y:S01]  /*4340*/  IMAD.HI.U32 R0, R230, R77, RZ ;  /* 0x0000004de6007227 */ /* 0x000fe200078e00ff */
[----:B------:R-:W-:Y:S02]  /*4350*/  ISETP.GT.U32.AND P6, PT, R232, R238, PT ;  /* 0x000000eee800720c */ /* 0x000fe40003fc4070 */
[----:B------:R-:W-:Y:S01]  /*4360*/  IABS R79, R6 ;  /* 0x00000006004f7213 */ /* 0x000fe20000000000 */
[----:B------:R-:W-:Y:S01]  /*4370*/  IMAD.MOV R0, RZ, RZ, -R0 ;  /* 0x000000ffff007224 */ /* 0x000fe200078e0a00 */
[----:B------:R-:W-:Y:S01]  /*4380*/  IADD3 R8, R252, 0x57, RZ ;  /* 0x00000057fc087810 */ /* 0x000fe20007ffe0ff */
[C---:B------:R-:W-:Y:S01]  /*4390*/  IMAD R76, R232.reuse, R76, R3 ;  /* 0x0000004ce84c7224 */ /* 0x040fe200078e0203 */
[----:B------:R-:W-:Y:S01]  /*43a0*/  IABS R3, R5 ;  /* 0x0000000500037213 */ /* 0x000fe20000000000 */
[----:B------:R-:W-:-:S02]  /*43b0*/  IMAD R77, R232, R0, R77 ;  /* 0x00000000e84d7224 */ /* 0x000fc400078e024d */
[----:B------:R-:W-:Y:S01]  /*43c0*/  @!P4 IMAD.IADD R74, R74, 0x1, -R232 ;  /* 0x000000014a4ac824 */ /* 0x000fe200078e0ae8 */
[C---:B------:R-:W-:Y:S01]  /*43d0*/  ISETP.GT.U32.AND P4, PT, R232.reuse, R76, PT ;  /* 0x0000004ce800720c */ /* 0x040fe20003f84070 */
[----:B------:R-:W-:Y:S01]  /*43e0*/  @!P1 IMAD.MOV R72, RZ, RZ, -R72 ;  /* 0x000000ffff489224 */ /* 0x000fe200078e0a48 */
[----:B------:R-:W-:Y:S01]  /*43f0*/  ISETP.GT.U32.AND P1, PT, R232, R75, PT ;  /* 0x0000004be800720c */ /* 0x000fe20003f24070 */
[----:B------:R-:W-:Y:S01]  /*4400*/  IMAD.HI.U32 R0, R230, R3, RZ ;  /* 0x00000003e6007227 */ /* 0x000fe200078e00ff */
[----:B------:R-:W-:Y:S02]  /*4410*/  @!P6 IADD3 R238, R238, -R232, RZ ;  /* 0x800000e8eeeee210 */ /* 0x000fe40007ffe0ff */
[----:B------:R-:W-:Y:S01]  /*4420*/  ISETP.GT.U32.AND P6, PT, R232, R77, PT ;  /* 0x0000004de800720c */ /* 0x000fe20003fc4070 */
[----:B------:R-:W-:Y:S01]  /*4430*/  IMAD.MOV R78, RZ, RZ, -R0 ;  /* 0x000000ffff4e7224 */ /* 0x000fe200078e0a00 */
[----:B------:R-:W-:Y:S01]  /*4440*/  @!P5 IADD3 R238, -R238, RZ, RZ ;  /* 0x000000ffeeeed210 */ /* 0x000fe20007ffe1ff */
[----:B------:R-:W-:Y:S01]  /*4450*/  IMAD.HI.U32 R0, R230, R79, RZ ;  /* 0x0000004fe6007227 */ /* 0x000fe200078e00ff */
[----:B------:R-:W-:-:S03]  /*4460*/  ISETP.GE.AND P5, PT, R5, RZ, PT ;  /* 0x000000ff0500720c */ /* 0x000fc60003fa6270 */
[----:B------:R-:W-:Y:S01]  /*4470*/  @!P4 IADD3 R76, R76, -R232, RZ ;  /* 0x800000e84c4cc210 */ /* 0x000fe20007ffe0ff */
[----:B------:R-:W-:Y:S01]  /*4480*/  IMAD R78, R232, R78, R3 ;  /* 0x0000004ee84e7224 */ /* 0x000fe200078e0203 */
[----:B------:R-:W-:Y:S01]  /*4490*/  ISETP.GE.AND P4, PT, R4, RZ, PT ;  /* 0x000000ff0400720c */ /* 0x000fe20003f86270 */
[----:B------:R-:W-:Y:S01]  /*44a0*/  @!P1 IMAD.IADD R75, R75, 0x1, -R232 ;  /* 0x000000014b4b9824 */ /* 0x000fe200078e0ae8 */
[----:B------:R-:W-:Y:S01]  /*44b0*/  ISETP.GE.AND P1, PT, R2, RZ, PT ;  /* 0x000000ff0200720c */ /* 0x000fe20003f26270 */
[----:B------:R-:W-:Y:S01]  /*44c0*/  @!P2 IMAD.MOV R73, RZ, RZ, -R73 ;  /* 0x000000ffff49a224 */ /* 0x000fe200078e0a49 */
[----:B------:R-:W-:Y:S01]  /*44d0*/  IABS R2, R7 ;  /* 0x0000000700027213 */ /* 0x000fe20000000000 */
[----:B------:R-:W-:Y:S01]  /*44e0*/  @!P0 IMAD.MOV R74, RZ, RZ, -R74 ;  /* 0x000000ffff4a8224 */ /* 0x000fe200078e0a4a */
[----:B------:R-:W-:Y:S01]  /*44f0*/  @!P6 IADD3 R77, R77, -R232, RZ ;  /* 0x800000e84d4de210 */ /* 0x000fe20007ffe0ff */
[----:B------:R-:W-:Y:S01]  /*4500*/  VIADD R4, R252, 0x53 ;  /* 0x00000053fc047836 */ /* 0x000fe20000000000 */
[C---:B------:R-:W-:Y:S01]  /*4510*/  ISETP.GT.U32.AND P6, PT, R232.reuse, R76, PT ;  /* 0x0000004ce800720c */ /* 0x040fe20003fc4070 */
[----:B------:R-:W-:Y:S01]  /*4520*/  IMAD.MOV.U32 R3, RZ, RZ, R2 ;  /* 0x000000ffff037224 */ /* 0x000fe200078e0002 */
[C---:B------:R-:W-:Y:S01]  /*4530*/  ISETP.GT.U32.AND P2, PT, R232.reuse, R78, PT ;  /* 0x0000004ee800720c */ /* 0x040fe20003f44070 */
[----:B------:R-:W-:Y:S01]  /*4540*/  IMAD.MOV R2, RZ, RZ, -R0 ;  /* 0x000000ffff027224 */ /* 0x000fe200078e0a00 */
[----:B------:R-:W-:Y:S01]  /*4550*/  ISETP.GT.U32.AND P0, PT, R232, R77, PT ;  /* 0x0000004de800720c */ /* 0x000fe20003f04070 */
[----:B------:R-:W-:Y:S01]  /*4560*/  IMAD.HI.U32 R0, R230, R3, RZ ;  /* 0x00000003e6007227 */ /* 0x000fe200078e00ff */
[----:B------:R-:W-:-:S03]  /*4570*/  IABS R5, R4 ;  /* 0x0000000400057213 */ /* 0x000fc60000000000 */
[----:B------:R-:W-:Y:S01]  /*4580*/  IMAD R79, R232, R2, R79 ;  /* 0x00000002e84f7224 */ /* 0x000fe200078e024f */
[----:B------:R-:W-:Y:S01]  /*4590*/  IADD3 R0, -R0, RZ, RZ ;  /* 0x000000ff00007210 */ /* 0x000fe20007ffe1ff */
[----:B------:R-:W-:Y:S02]  /*45a0*/  VIADD R2, R252, 0x51 ;  /* 0x00000051fc027836 */ /* 0x000fe40000000000 */
[--C-:B------:R-:W-:Y:S01]  /*45b0*/  @!P6 IMAD.IADD R76, R76, 0x1, -R232.reuse ;  /* 0x000000014c4ce824 */ /* 0x100fe200078e0ae8 */
[C---:B------:R-:W-:Y:S01]  /*45c0*/  ISETP.GT.U32.AND P6, PT, R232.reuse, R79, PT ;  /* 0x0000004fe800720c */ /* 0x040fe20003fc4070 */
[----:B------:R-:W-:Y:S01]  /*45d0*/  IMAD R80, R232, R0, R3 ;  /* 0x00000000e8507224 */ /* 0x000fe200078e0203 */
[----:B------:R-:W-:Y:S01]  /*45e0*/  IABS R81, R2 ;  /* 0x0000000200517213 */ /* 0x000fe20000000000 */
[----:B------:R-:W-:Y:S01]  /*45f0*/  @!P0 IMAD.IADD R77, R77, 0x1, -R232 ;  /* 0x000000014d4d8824 */ /* 0x000fe200078e0ae8 */
[----:B------:R-:W-:Y:S01]  /*4600*/  @!P2 IADD3 R78, R78, -R232, RZ ;  /* 0x800000e84e4ea210 */ /* 0x000fe20007ffe0ff */
[----:B------:R-:W-:Y:S01]  /*4610*/  @!P1 IMAD.MOV R76, RZ, RZ, -R76 ;  /* 0x000000ffff4c9224 */ /* 0x000fe200078e0a4c */
[----:B------:R-:W-:Y:S01]  /*4620*/  ISETP.GE.AND P2, PT, R2, RZ, PT ;  /* 0x000000ff0200720c */ /* 0x000fe20003f46270 */
[----:B------:R-:W-:Y:S01]  /*4630*/  IMAD.HI.U32 R0, R230, R81, RZ ;  /* 0x00000051e6007227 */ /* 0x000fe200078e00ff */
[----:B------:R-:W-:-:S03]  /*4640*/  ISETP.GE.AND P0, PT, R7, RZ, PT ;  /* 0x000000ff0700720c */ /* 0x000fc60003f06270 */
[----:B------:R-:W-:Y:S01]  /*4650*/  @!P4 IMAD.MOV R77, RZ, RZ, -R77 ;  /* 0x000000ffff4dc224 */ /* 0x000fe200078e0a4d */
[C---:B------:R-:W-:Y:S01]  /*4660*/  ISETP.GT.U32.AND P4, PT, R232.reuse, R80, PT ;  /* 0x00000050e800720c */ /* 0x040fe20003f84070 */
[----:B------:R-:W-:Y:S01]  /*4670*/  @!P6 IMAD.IADD R79, R79, 0x1, -R232 ;  /* 0x000000014f4fe824 */ /* 0x000fe200078e0ae8 */
[----:B------:R-:W-:Y:S01]  /*4680*/  ISETP.GT.U32.AND P6, PT, R232, R78, PT ;  /* 0x0000004ee800720c */ /* 0x000fe20003fc4070 */
[----:B------:R-:W-:Y:S01]  /*4690*/  VIADD R3, R252, 0x52 ;  /* 0x00000052fc037836 */ /* 0x000fe20000000000 */
[----:B------:R-:W-:Y:S01]  /*46a0*/  IADD3 R0, -R0, RZ, RZ ;  /* 0x000000ff00007210 */ /* 0x000fe20007ffe1ff */
[----:B------:R-:W-:Y:S01]  /*46b0*/  @!P3 IMAD.MOV R75, RZ, RZ, -R75 ;  /* 0x000000ffff4bb224 */ /* 0x000fe200078e0a4b */
[----:B------:R-:W-:Y:S01]  /*46c0*/  ISETP.GT.U32.AND P1, PT, R232, R79, PT ;  /* 0x0000004fe800720c */ /* 0x000fe20003f24070 */
[----:B------:R-:W-:Y:S01]  /*46d0*/  IMAD.HI.U32 R2, R230, R5, RZ ;  /* 0x00000005e6027227 */ /* 0x000fe200078e00ff */
[----:B------:R-:W-:Y:S02]  /*46e0*/  IABS R237, R3 ;  /* 0x0000000300ed7213 */ /* 0x000fe40000000000 */
[----:B------:R-:W-:Y:S01]  /*46f0*/  ISETP.GE.AND P3, PT, R6, RZ, PT ;  /* 0x000000ff0600720c */ /* 0x000fe20003f66270 */
[----:B------:R-:W-:Y:S01]  /*4700*/  IMAD R81, R232, R0, R81 ;  /* 0x00000000e8517224 */ /* 0x000fe200078e0251 */
[----:B------:R-:W-:Y:S01]  /*4710*/  IADD3 R6, R252, 0x54, RZ ;  /* 0x00000054fc067810 */ /* 0x000fe20007ffe0ff */
[----:B------:R-:W-:Y:S01]  /*4720*/  IMAD.HI.U32 R0, R230, R237, RZ ;  /* 0x000000ede6007227 */ /* 0x000fe200078e00ff */
[----:B------:R-:W-:-:S02]  /*4730*/  @!P4 IADD3 R80, R80, -R232, RZ ;  /* 0x800000e85050c210 */ /* 0x000fc40007ffe0ff */
[----:B------:R-:W-:Y:S01]  /*4740*/  IABS R83, R6 ;  /* 0x0000000600537213 */ /* 0x000fe20000000000 */
[----:B------:R-:W-:Y:S01]  /*4750*/  @!P6 IMAD.IADD R78, R78, 0x1, -R232 ;  /* 0x000000014e4ee824 */ /* 0x000fe200078e0ae8 */
[----:B------:R-:W-:Y:S01]  /*4760*/  ISETP.GT.U32.AND P6, PT, R232, R81, PT ;  /* 0x00000051e800720c */ /* 0x000fe20003fc4070 */
[----:B------:R-:W-:Y:S01]  /*4770*/  IMAD.MOV R2, RZ, RZ, -R2 ;  /* 0x000000ffff027224 */ /* 0x000fe200078e0a02 */
[----:B------:R-:W-:Y:S01]  /*4780*/  @!P1 IADD3 R79, R79, -R232, RZ ;  /* 0x800000e84f4f9210 */ /* 0x000fe20007ffe0ff */
[----:B------:R-:W-:Y:S01]  /*4790*/  VIADD R7, R252, 0x56 ;  /* 0x00000056fc077836 */ /* 0x000fe20000000000 */
[----:B------:R-:W-:Y:S01]  /*47a0*/  @!P5 IADD3 R78, -R78, RZ, RZ ;  /* 0x000000ff4e4ed210 */ /* 0x000fe20007ffe1ff */
[C---:B------:R-:W-:Y:S01]  /*47b0*/  IMAD R82, R232.reuse, R2, R5 ;  /* 0x00000002e8527224 */ /* 0x040fe200078e0205 */
[----:B------:R-:W-:Y:S01]  /*47c0*/  ISETP.GE.AND P1, PT, R3, RZ, PT ;  /* 0x000000ff0300720c */ /* 0x000fe20003f26270 */
[----:B------:R-:W-:Y:S01]  /*47d0*/  IMAD.MOV R3, RZ, RZ, -R0 ;  /* 0x000000ffff037224 */ /* 0x000fe200078e0a00 */
[----:B------:R-:W-:Y:S01]  /*47e0*/  ISETP.GT.U32.AND P5, PT, R232, R80, PT ;  /* 0x00000050e800720c */ /* 0x000fe20003fa4070 */
[----:B------:R-:W-:Y:S01]  /*47f0*/  @!P3 IMAD.MOV R79, RZ, RZ, -R79 ;  /* 0x000000ffff4fb224 */ /* 0x000fe200078e0a4f */
[----:B------:R-:W-:Y:S01]  /*4800*/  ISETP.GE.AND P4, PT, R4, RZ, PT ;  /* 0x000000ff0400720c */ /* 0x000fe20003f86270 */
[----:B------:R-:W-:Y:S01]  /*4810*/  IMAD R237, R232, R3, R237 ;  /* 0x00000003e8ed7224 */ /* 0x000fe200078e02ed */
[----:B------:R-:W-:Y:S01]  /*4820*/  IABS R85, R7 ;  /* 0x0000000700557213 */ /* 0x000fe20000000000 */
[----:B------:R-:W-:Y:S01]  /*4830*/  @!P6 IMAD.IADD R81, R81, 0x1, -R232 ;  /* 0x000000015151e824 */ /* 0x000fe200078e0ae8 */
[----:B------:R-:W-:Y:S01]  /*4840*/  IABS R5, R8 ;  /* 0x0000000800057213 */ /* 0x000fe20000000000 */
[----:B------:R-:W-:Y:S01]  /*4850*/  IMAD.HI.U32 R0, R230, R83, RZ ;  /* 0x00000053e6007227 */ /* 0x000fe200078e00ff */
[----:B------:R-:W-:-:S02]  /*4860*/  ISETP.GT.U32.AND P3, PT, R232, R237, PT ;  /* 0x000000ede800720c */ /* 0x000fc40003f64070 */
[----:B------:R-:W-:Y:S01]  /*4870*/  ISETP.GT.U32.AND P6, PT, R232, R81, PT ;  /* 0x00000051e800720c */ /* 0x000fe20003fc4070 */
[----:B------:R-:W-:Y:S02]  /*4880*/  IMAD.MOV R0, RZ, RZ, -R0 ;  /* 0x000000ffff007224 */ /* 0x000fe400078e0a00 */
[----:B------:R-:W-:Y:S01]  /*4890*/  @!P5 IADD3 R80, R80, -R232, RZ ;  /* 0x800000e85050d210 */ /* 0x000fe20007ffe0ff */
[----:B------:R-:W-:Y:S01]  /*48a0*/  VIADD R4, R252, 0x55 ;  /* 0x00000055fc047836 */ /* 0x000fe20000000000 */
[C---:B------:R-:W-:Y:S01]  /*48b0*/  ISETP.GT.U32.AND P5, PT, R232.reuse, R82, PT ;  /* 0x00000052e800720c */ /* 0x040fe20003fa4070 */
[----:B------:R-:W-:Y:S02]  /*48c0*/  IMAD R83, R232, R0, R83 ;  /* 0x00000000e8537224 */ /* 0x000fe400078e0253 */
[----:B------:R-:W-:Y:S01]  /*48d0*/  IMAD.HI.U32 R2, R230, R85, RZ ;  /* 0x00000055e6027227 */ /* 0x000fe200078e00ff */
[----:B------:R-:W-:-:S03]  /*48e0*/  IABS R3, R4 ;  /* 0x0000000400037213 */ /* 0x000fc60000000000 */
[--C-:B------:R-:W-:Y:S01]  /*48f0*/  @!P3 IMAD.IADD R237, R237, 0x1, -R232.reuse ;  /* 0x00000001ededb824 */ /* 0x100fe200078e0ae8 */
[----:B------:R-:W-:Y:S01]  /*4900*/  ISETP.GE.AND P3, PT, R6, RZ, PT ;  /* 0x000000ff0600720c */ /* 0x000fe20003f66270 */
[----:B------:R-:W-:Y:S01]  /*4910*/  @!P6 IMAD.IADD R81, R81, 0x1, -R232 ;  /* 0x000000015151e824 */ /* 0x000fe200078e0ae8 */
[----:B------:R-:W-:Y:S01]  /*4920*/  ISETP.GT.U32.AND P6, PT, R232, R83, PT ;  /* 0x00000053e800720c */ /* 0x000fe20003fc4070 */
[----:B------:R-:W-:-:S04]  /*4930*/  IMAD.HI.U32 R0, R230, R3, RZ ;  /* 0x00000003e6007227 */ /* 0x000fc800078e00ff */
[----:B------:R-:W-:Y:S01]  /*4940*/  @!P5 IMAD.IADD R82, R82, 0x1, -R232 ;  /* 0x000000015252d824 */ /* 0x000fe200078e0ae8 */
[----:B------:R-:W-:Y:S01]  /*4950*/  ISETP.GT.U32.AND P5, PT, R232, R237, PT ;  /* 0x000000ede800720c */ /* 0x000fe20003fa4070 */
[----:B------:R-:W-:Y:S01]  /*4960*/  IMAD.MOV R2, RZ, RZ, -R2 ;  /* 0x000000ffff027224 */ /* 0x000fe200078e0a02 */
[----:B------:R-:W-:Y:S01]  /*4970*/  IADD3 R0, -R0, RZ, RZ ;  /* 0x000000ff00007210 */ /* 0x000fe20007ffe1ff */
[----:B------:R-:W-:Y:S01]  /*4980*/  @!P2 IMAD.MOV R81, RZ, RZ, -R81 ;  /* 0x000000ffff51a224 */ /* 0x000fe200078e0a51 */
[----:B------:R-:W-:Y:S01]  /*4990*/  ISETP.GE.AND P2, PT, R4, RZ, PT ;  /* 0x000000ff0400720c */ /* 0x000fe20003f46270 */
[C---:B------:R-:W-:Y:S02]  /*49a0*/  IMAD R85, R232.reuse, R2, R85 ;  /* 0x00000002e8557224 */ /* 0x040fe400078e0255 */
[----:B------:R-:W-:Y:S01]  /*49b0*/  IMAD R84, R232, R0, R3 ;  /* 0x00000000e8547224 */ /* 0x000fe200078e0203 */
[----:B------:R-:W-:Y:S01]  /*49c0*/  @!P6 IADD3 R83, R83, -R232, RZ ;  /* 0x800000e85353e210 */ /* 0x000fe20007ffe0ff */
[----:B------:R-:W-:Y:S01]  /*49d0*/  IMAD.HI.U32 R2, R230, R87, RZ ;  /* 0x00000057e6027227 */ /* 0x000fe200078e00ff */
[----:B------:R-:W-:-:S03]  /*49e0*/  ISETP.GT.U32.AND P6, PT, R232, R82, PT ;  /* 0x00000052e800720c */ /* 0x000fc60003fc4070 */
[----:B------:R-:W-:Y:S01]  /*49f0*/  @!P5 IADD3 R237, R237, -R232, RZ ;  /* 0x800000e8ededd210 */ /* 0x000fe20007ffe0ff */
[----:B------:R-:W-:Y:S01]  /*4a00*/  VIADD R4, R252, 0x59 ;  /* 0x00000059fc047836 */ /* 0x000fe20000000000 */
[----:B------:R-:W-:Y:S01]  /*4a10*/  ISETP.GT.U32.AND P5, PT, R232, R84, PT ;  /* 0x00000054e800720c */ /* 0x000fe20003fa4070 */
[----:B------:R-:W-:Y:S01]  /*4a20*/  IMAD.HI.U32 R0, R230, R5, RZ ;  /* 0x00000005e6007227 */ /* 0x000fe200078e00ff */
[----:B------:R-:W-:Y:S02]  /*4a30*/  IADD3 R2, -R2, RZ, RZ ;  /* 0x000000ff02027210 */ /* 0x000fe40007ffe1ff */
[----:B------:R-:W-:Y:S01]  /*4a40*/  @!P1 IADD3 R237, -R237, RZ, RZ ;  /* 0x000000ffeded9210 */ /* 0x000fe20007ffe1ff */
[----:B------:R-:W-:Y:S01]  /*4a50*/  IMAD.MOV R0, RZ, RZ, -R0 ;  /* 0x000000ffff007224 */ /* 0x000fe200078e0a00 */
[----:B------:R-:W-:Y:S01]  /*4a60*/  IABS R3, R4 ;  /* 0x0000000400037213 */ /* 0x000fe20000000000 */
[----:B------:R-:W-:Y:S01]  /*4a70*/  IMAD R87, R232, R2, R87 ;  /* 0x00000002e8577224 */ /* 0x000fe200078e0257 */
[----:B------:R-:W-:Y:S01]  /*4a80*/  IADD3 R2, R252, 0x5a, RZ ;  /* 0x0000005afc027810 */ /* 0x000fe20007ffe0ff */
[--C-:B------:R-:W-:Y:S01]  /*4a90*/  @!P6 IMAD.IADD R82, R82, 0x1, -R232.reuse ;  /* 0x000000015252e824 */ /* 0x100fe200078e0ae8 */
[C---:B------:R-:W-:Y:S01]  /*4aa0*/  ISETP.GT.U32.AND P6, PT, R232.reuse, R85, PT ;  /* 0x00000055e800720c */ /* 0x040fe20003fc4070 */
[----:B------:R-:W-:Y:S01]  /*4ab0*/  IMAD R86, R232, R0, R5 ;  /* 0x00000000e8567224 */ /* 0x000fe200078e0205 */
[----:B------:R-:W-:Y:S01]  /*4ac0*/  IABS R5, R2 ;  /* 0x0000000200057213 */ /* 0x000fe20000000000 */
[----:B------:R-:W-:-:S02]  /*4ad0*/  @!P5 IMAD.IADD R84, R84, 0x1, -R232 ;  /* 0x000000015454d824 */ /* 0x000fc400078e0ae8 */
[----:B------:R-:W-:Y:S01]  /*4ae0*/  @!P4 IMAD.MOV R82, RZ, RZ, -R82 ;  /* 0x000000ffff52c224 */ /* 0x000fe200078e0a52 */
[----:B------:R-:W-:Y:S01]  /*4af0*/  ISETP.GT.U32.AND P4, PT, R232, R87, PT ;  /* 0x00000057e800720c */ /* 0x000fe20003f84070 */
[----:B------:R-:W-:Y:S01]  /*4b00*/  IMAD.HI.U32 R0, R230, R3, RZ ;  /* 0x00000003e6007227 */ /* 0x000fe200078e00ff */
[C---:B------:R-:W-:Y:S02]  /*4b10*/  ISETP.GT.U32.AND P1, PT, R232.reuse, R84, PT ;  /* 0x00000054e800720c */ /* 0x040fe40003f24070 */
[C---:B------:R-:W-:Y:S01]  /*4b20*/  ISETP.GT.U32.AND P5, PT, R232.reuse, R86, PT ;  /* 0x00000056e800720c */ /* 0x040fe20003fa4070 */
[----:B------:R-:W-:Y:S02]  /*4b30*/  IMAD.MOV R0, RZ, RZ, -R0 ;  /* 0x000000ffff007224 */ /* 0x000fe400078e0a00 */
[----:B------:R-:W-:Y:S02]  /*4b40*/  @!P6 IMAD.IADD R85, R85, 0x1, -R232 ;  /* 0x000000015555e824 */ /* 0x000fe400078e0ae8 */
[----:B------:R-:W-:Y:S01]  /*4b50*/  @!P0 IMAD.MOV R80, RZ, RZ, -R80 ;  /* 0x000000ffff508224 */ /* 0x000fe200078e0a50 */
[C---:B------:R-:W-:Y:S01]  /*4b60*/  ISETP.GT.U32.AND P0, PT, R232.reuse, R83, PT ;  /* 0x00000053e800720c */ /* 0x040fe20003f04070 */
[C---:B------:R-:W-:Y:S01]  /*4b70*/  IMAD R88, R232.reuse, R0, R3 ;  /* 0x00000000e8587224 */ /* 0x040fe200078e0203 */
[----:B------:R-:W-:Y:S01]  /*4b80*/  ISETP.GT.U32.AND P6, PT, R232, R85, PT ;  /* 0x00000055e800720c */ /* 0x000fe20003fc4070 */
[--C-:B------:R-:W-:Y:S01]  /*4b90*/  @!P4 IMAD.IADD R87, R87, 0x1, -R232.reuse ;  /* 0x000000015757c824 */ /* 0x100fe200078e0ae8 */
[----:B------:R-:W-:Y:S01]  /*4ba0*/  ISETP.GE.AND P4, PT, R4, RZ, PT ;  /* 0x000000ff0400720c */ /* 0x000fe20003f86270 */
[----:B------:R-:W-:Y:S01]  /*4bb0*/  @!P1 IMAD.IADD R84, R84, 0x1, -R232 ;  /* 0x0000000154549824 */ /* 0x000fe200078e0ae8 */
[----:B------:R-:W-:Y:S01]  /*4bc0*/  ISETP.GE.AND P1, PT, R9, RZ, PT ;  /* 0x000000ff0900720c */ /* 0x000fe20003f26270 */
[----:B------:R-:W-:Y:S01]  /*4bd0*/  IMAD.HI.U32 R0, R230, R5, RZ ;  /* 0x00000005e6007227 */ /* 0x000fe200078e00ff */
[----:B------:R-:W-:-:S02]  /*4be0*/  @!P5 IADD3 R86, R86, -R232, RZ ;  /* 0x800000e85656d210 */ /* 0x000fc40007ffe0ff */
[----:B------:R-:W-:Y:S01]  /*4bf0*/  @!P2 IADD3 R84, -R84, RZ, RZ ;  /* 0x000000ff5454a210 */ /* 0x000fe20007ffe1ff */
[----:B------:R-:W-:Y:S01]  /*4c00*/  IMAD.MOV R0, RZ, RZ, -R0 ;  /* 0x000000ffff007224 */ /* 0x000fe200078e0a00 */
[C---:B------:R-:W-:Y:S01]  /*4c10*/  ISETP.GT.U32.AND P2, PT, R232.reuse, R87, PT ;  /* 0x00000057e800720c */ /* 0x040fe20003f44070 */
[--C-:B------:R-:W-:Y:S01]  /*4c20*/  @!P0 IMAD.IADD R83, R83, 0x1, -R232.reuse ;  /* 0x0000000153538824 */ /* 0x100fe200078e0ae8 */
[C---:B------:R-:W-:Y:S01]  /*4c30*/  ISETP.GT.U32.AND P5, PT, R232.reuse, R86, PT ;  /* 0x00000056e800720c */ /* 0x040fe20003fa4070 */
[C---:B------:R-:W-:Y:S01]  /*4c40*/  IMAD R146, R232.reuse, R0, R5 ;  /* 0x00000000e8927224 */ /* 0x040fe200078e0205 */
[----:B------:R-:W-:Y:S01]  /*4c50*/  @!P6 IADD3 R85, R85, -R232, RZ ;  /* 0x800000e85555e210 */ /* 0x000fe20007ffe0ff */
[----:B------:R-:W-:Y:S01]  /*4c60*/  @!P3 IMAD.MOV R83, RZ, RZ, -R83 ;  /* 0x000000ffff53b224 */ /* 0x000fe200078e0a53 */
[----:B------:R-:W-:Y:S01]  /*4c70*/  ISETP.GT.U32.AND P6, PT, R232, R88, PT ;  /* 0x00000058e800720c */ /* 0x000fe20003fc4070 */
[C---:B------:R-:W-:Y:S01]  /*4c80*/  VIADD R0, R252.reuse, 0x5b ;  /* 0x0000005bfc007836 */ /* 0x040fe20000000000 */
[----:B------:R-:W-:Y:S01]  /*4c90*/  ISETP.GE.AND P0, PT, R7, RZ, PT ;  /* 0x000000ff0700720c */ /* 0x000fe20003f06270 */
[----:B------:R-:W-:Y:S01]  /*4ca0*/  VIADD R3, R252, 0x5d ;  /* 0x0000005dfc037836 */ /* 0x000fe20000000000 */
[----:B------:R-:W-:Y:S01]  /*4cb0*/  ISETP.GE.AND P3, PT, R8, RZ, PT ;  /* 0x000000ff0800720c */ /* 0x000fe20003f66270 */
[----:B------:R-:W-:Y:S01]  /*4cc0*/  VIADD R6, R252, 0x60 ;  /* 0x00000060fc067836 */ /* 0x000fe20000000000 */
[----:B------:R-:W-:Y:S01]  /*4cd0*/  IABS R89, R0 ;  /* 0x0000000000597213 */ /* 0x000fe20000000000 */
[--C-:B------:R-:W-:Y:S01]  /*4ce0*/  @!P2 IMAD.IADD R87, R87, 0x1, -R232.reuse ;  /* 0x000000015757a824 */ /* 0x100fe200078e0ae8 */
[----:B------:R-:W-:Y:S01]  /*4cf0*/  ISETP.GT.U32.AND P2, PT, R232, R146, PT ;  /* 0x00000092e800720c */ /* 0x000fe20003f44070 */
[--C-:B------:R-:W-:Y:S01]  /*4d00*/  @!P5 IMAD.IADD R86, R86, 0x1, -R232.reuse ;  /* 0x000000015656d824 */ /* 0x100fe200078e0ae8 */
[----:B------:R-:W-:Y:S01]  /*4d10*/  ISETP.GE.AND P5, PT, R2, RZ, PT ;  /* 0x000000ff0200720c */ /* 0x000fe20003fa6270 */
[----:B------:R-:W-:Y:S01]  /*4d20*/  @!P1 IMAD.MOV R87, RZ, RZ, -R87 ;  /* 0x000000ffff579224 */ /* 0x000fe200078e0a57 */
[----:B------:R-:W-:Y:S01]  /*4d30*/  IADD3 R2, R252, 0x5c, RZ ;  /* 0x0000005cfc027810 */ /* 0x000fe20007ffe0ff */
[----:B------:R-:W-:Y:S01]  /*4d40*/  @!P6 IMAD.IADD R88, R88, 0x1, -R232 ;  /* 0x000000015858e824 */ /* 0x000fe200078e0ae8 */
[----:B------:R-:W-:Y:S01]  /*4d50*/  IABS R91, R3 ;  /* 0x00000003005b7213 */ /* 0x000fe20000000000 */
[----:B------:R-:W-:Y:S01]  /*4d60*/  @!P0 IMAD.MOV R85, RZ, RZ, -R85 ;  /* 0x000000ffff558224 */ /* 0x000fe200078e0a55 */
[----:B------:R-:W-:Y:S01]  /*4d70*/  ISETP.GE.AND P0, PT, R0, RZ, PT ;  /* 0x000000ff0000720c */ /* 0x000fe20003f06270 */
[----:B------:R-:W-:Y:S01]  /*4d80*/  IMAD.HI.U32 R0, R230, R89, RZ ;  /* 0x00000059e6007227 */ /* 0x000fe200078e00ff */
[----:B------:R-:W-:-:S02]  /*4d90*/  ISETP.GT.U32.AND P6, PT, R232, R88, PT ;  /* 0x00000058e800720c */ /* 0x000fc40003fc4070 */
[----:B------:R-:W-:Y:S01]  /*4da0*/  @!P3 IADD3 R86, -R86, RZ, RZ ;  /* 0x000000ff5656b210 */ /* 0x000fe20007ffe1ff */
[----:B------:R-:W-:Y:S01]  /*4db0*/  VIADD R9, R252, 0x67 ;  /* 0x00000067fc097836 */ /* 0x000fe20000000000 */
[----:B------:R-:W-:Y:S01]  /*4dc0*/  @!P2 IADD3 R146, R146, -R232, RZ ;  /* 0x800000e89292a210 */ /* 0x000fe20007ffe0ff */
[----:B------:R-:W-:Y:S01]  /*4dd0*/  VIADD R202, R252, 0xd8 ;  /* 0x000000d8fcca7836 */ /* 0x000fe20000000000 */
[----:B------:R-:W-:Y:S01]  /*4de0*/  ISETP.GE.AND P3, PT, R2, RZ, PT ;  /* 0x000000ff0200720c */ /* 0x000fe20003f66270 */
[----:B------:R-:W-:Y:S01]  /*4df0*/  VIADD R203, R252, 0xd9 ;  /* 0x000000d9fccb7836 */ /* 0x000fe20000000000 */
[----:B------:R-:W-:Y:S01]  /*4e00*/  ISETP.GT.U32.AND P2, PT, R232, R146, PT ;  /* 0x00000092e800720c */ /* 0x000fe20003f44070 */
[----:B------:R-:W-:Y:S01]  /*4e10*/  VIADD R204, R252, 0xdc ;  /* 0x000000dcfccc7836 */ /* 0x000fe20000000000 */
[----:B------:R-:W-:Y:S01]  /*4e20*/  IABS R5, R2 ;  /* 0x0000000200057213 */ /* 0x000fe20000000000 */
[----:B------:R-:W-:Y:S01]  /*4e30*/  IMAD.HI.U32 R2, R230, R91, RZ ;  /* 0x0000005be6027227 */ /* 0x000fe200078e00ff */
[----:B------:R-:W-:-:S02]  /*4e40*/  ISETP.GE.AND P1, PT, R3, RZ, PT ;  /* 0x000000ff0300720c */ /* 0x000fc40003f26270 */
[----:B------:R-:W-:Y:S01]  /*4e50*/  IADD3 R4, R252, 0x5e, RZ ;  /* 0x0000005efc047810 */ /* 0x000fe20007ffe0ff */
[----:B------:R-:W-:Y:S01]  /*4e60*/  IMAD.MOV R3, RZ, RZ, -R0 ;  /* 0x000000ffff037224 */ /* 0x000fe200078e0a00 */
[----:B------:R-:W-:Y:S01]  /*4e70*/  IADD3 R2, -R2, RZ, RZ ;  /* 0x000000ff02027210 */ /* 0x000fe20007ffe1ff */
[----:B------:R-:W-:Y:S01]  /*4e80*/  @!P6 IMAD.IADD R88, R88, 0x1, -R232 ;  /* 0x000000015858e824 */ /* 0x000fe200078e0ae8 */
[----:B------:R-:W-:Y:S01]  /*4e90*/  IABS R7, R4 ;  /* 0x0000000400077213 */ /* 0x000fe20000000000 */
[----:B------:R-:W-:Y:S01]  /*4ea0*/  IMAD R89, R232, R3, R89 ;  /* 0x00000003e8597224 */ /* 0x000fe200078e0259 */
[----:B------:R-:W-:Y:S01]  /*4eb0*/  IABS R3, R6 ;  /* 0x0000000600037213 */ /* 0x000fe20000000000 */
[----:B------:R-:W-:Y:S01]  /*4ec0*/  @!P4 IMAD.MOV R88, RZ, RZ, -R88 ;  /* 0x000000ffff58c224 */ /* 0x000fe200078e0a58 */
[----:B------:R-:W-:Y:S01]  /*4ed0*/  @!P2 IADD3 R146, R146, -R232, RZ ;  /* 0x800000e89292a210 */ /* 0x000fe20007ffe0ff */
[----:B------:R-:W-:Y:S01]  /*4ee0*/  IMAD.HI.U32 R0, R230, R5, RZ ;  /* 0x00000005e6007227 */ /* 0x000fe200078e00ff */
[----:B------:R-:W-:-:S02]  /*4ef0*/  ISETP.GT.U32.AND P4, PT, R232, R89, PT ;  /* 0x00000059e800720c */ /* 0x000fc40003f84070 */
[----:B------:R-:W-:Y:S01]  /*4f00*/  @!P5 IADD3 R146, -R146, RZ, RZ ;  /* 0x000000ff9292d210 */ /* 0x000fe20007ffe1ff */
[----:B------:R-:W-:Y:S01]  /*4f10*/  IMAD R91, R232, R2, R91 ;  /* 0x00000002e85b7224 */ /* 0x000fe200078e025b */
[----:B------:R-:W-:Y:S01]  /*4f20*/  IADD3 R8, R252, 0x62, RZ ;  /* 0x00000062fc087810 */ /* 0x000fe20007ffe0ff */
[----:B------:R-:W-:Y:S01]  /*4f30*/  IMAD.MOV R90, RZ, RZ, -R0 ;  /* 0x000000ffff5a7224 */ /* 0x000fe200078e0a00 */
[----:B------:R-:W-:Y:S01]  /*4f40*/  ISETP.GE.AND P6, PT, R4, RZ, PT ;  /* 0x000000ff0400720c */ /* 0x000fe20003fc6270 */
[----:B------:R-:W-:Y:S01]  /*4f50*/  IMAD.HI.U32 R0, R230, R7, RZ ;  /* 0x00000007e6007227 */ /* 0x000fe200078e00ff */
[C---:B------:R-:W-:Y:S02]  /*4f60*/  ISETP.GT.U32.AND P5, PT, R232.reuse, R91, PT ;  /* 0x0000005be800720c */ /* 0x040fe40003fa4070 */
[----:B------:R-:W-:Y:S01]  /*4f70*/  IABS R4, R8 ;  /* 0x0000000800047213 */ /* 0x000fe20000000000 */
[----:B------:R-:W-:Y:S02]  /*4f80*/  IMAD R90, R232, R90, R5 ;  /* 0x0000005ae85a7224 */ /* 0x000fe400078e0205 */
[----:B------:R-:W-:-:S02]  /*4f90*/  @!P4 IMAD.IADD R89, R89, 0x1, -R232 ;  /* 0x000000015959c824 */ /* 0x000fc400078e0ae8 */
[----:B------:R-:W-:Y:S01]  /*4fa0*/  VIADD R5, R252, 0x5f ;  /* 0x0000005ffc057836 */ /* 0x000fe20000000000 */
[C---:B------:R-:W-:Y:S01]  /*4fb0*/  ISETP.GT.U32.AND P2, PT, R232.reuse, R90, PT ;  /* 0x0000005ae800720c */ /* 0x040fe20003f44070 */
[----:B------:R-:W-:Y:S01]  /*4fc0*/  IMAD.MOV R0, RZ, RZ, -R0 ;  /* 0x000000ffff007224 */ /* 0x000fe200078e0a00 */
[----:B------:R-:W-:Y:S01]  /*4fd0*/  ISETP.GT.U32.AND P4, PT, R232, R89, PT ;  /* 0x00000059e800720c */ /* 0x000fe20003f84070 */
[----:B------:R-:W-:Y:S01]  /*4fe0*/  IMAD.HI.U32 R2, R230, R3, RZ ;  /* 0x00000003e6027227 */ /* 0x000fe200078e00ff */
[----:B------:R-:W-:-:S03]  /*4ff0*/  IABS R93, R5 ;  /* 0x00000005005d7213 */ /* 0x000fc60000000000 */
[----:B------:R-:W-:Y:S02]  /*5000*/  @!P5 IMAD.IADD R91, R91, 0x1, -R232 ;  /* 0x000000015b5bd824 */ /* 0x000fe400078e0ae8 */
[C---:B------:R-:W-:Y:S02]  /*5010*/  IMAD R92, R232.reuse, R0, R7 ;  /* 0x00000000e85c7224 */ /* 0x040fe400078e0207 */
[----:B------:R-:W-:Y:S01]  /*5020*/  IMAD.MOV R2, RZ, RZ, -R2 ;  /* 0x000000ffff027224 */ /* 0x000fe200078e0a02 */
[----:B------:R-:W-:Y:S01]  /*5030*/  ISETP.GT.U32.AND P5, PT, R232, R91, PT ;  /* 0x0000005be800720c */ /* 0x000fe20003fa4070 */
[----:B------:R-:W-:Y:S02]  /*5040*/  @!P2 IMAD.IADD R90, R90, 0x1, -R232 ;  /* 0x000000015a5aa824 */ /* 0x000fe400078e0ae8 */
[----:B------:R-:W-:-:S03]  /*5050*/  IMAD.HI.U32 R0, R230, R93, RZ ;  /* 0x0000005de6007227 */ /* 0x000fc600078e00ff */
[C---:B------:R-:W-:Y:S01]  /*5060*/  ISETP.GT.U32.AND P2, PT, R232.reuse, R90, PT ;  /* 0x0000005ae800720c */ /* 0x040fe20003f44070 */
[----:B------:R-:W-:Y:S01]  /*5070*/  @!P4 IMAD.IADD R89, R89, 0x1, -R232 ;  /* 0x000000015959c824 */ /* 0x000fe200078e0ae8 */
[----:B------:R-:W-:Y:S01]  /*5080*/  ISETP.GT.U32.AND P4, PT, R232, R92, PT ;  /* 0x0000005ce800720c */ /* 0x000fe20003f84070 */
[----:B------:R-:W-:Y:S01]  /*5090*/  VIADD R7, R252, 0x61 ;  /* 0x00000061fc077836 */ /* 0x000fe20000000000 */
[----:B------:R-:W-:Y:S01]  /*50a0*/  IADD3 R0, -R0, RZ, RZ ;  /* 0x000000ff00007210 */ /* 0x000fe20007ffe1ff */
[----:B------:R-:W-:Y:S01]  /*50b0*/  IMAD R94, R232, R2, R3 ;  /* 0x00000002e85e7224 */ /* 0x000fe200078e0203 */
[----:B------:R-:W-:Y:S01]  /*50c0*/  MOV R3, R4 ;  /* 0x0000000400037202 */ /* 0x000fe20000000f00 */
[----:B------:R-:W-:Y:S01]  /*50d0*/  VIADD R4, R252, 0x63 ;  /* 0x00000063fc047836 */ /* 0x000fe20000000000 */
[----:B------:R-:W-:Y:S01]  /*50e0*/  IABS R95, R7 ;  /* 0x00000007005f7213 */ /* 0x000fe20000000000 */
[----:B------:R-:W-:Y:S01]  /*50f0*/  IMAD R93, R232, R0, R93 ;  /* 0x00000000e85d7224 */ /* 0x000fe200078e025d */
[----:B------:R-:W-:Y:S01]  /*5100*/  @!P5 IADD3 R91, R91, -R232, RZ ;  /* 0x800000e85b5bd210 */ /* 0x000fe20007ffe0ff */
[----:B------:R-:W-:Y:S01]  /*5110*/  IMAD.HI.U32 R2, R230, R3, RZ ;  /* 0x00000003e6027227 */ /* 0x000fe200078e00ff */
[----:B------:R-:W-:-:S03]  /*5120*/  ISETP.GT.U32.AND P5, PT, R232, R94, PT ;  /* 0x0000005ee800720c */ /* 0x000fc60003fa4070 */
[----:B------:R-:W-:-:S04]  /*5130*/  IMAD.HI.U32 R0, R230, R95, RZ ;  /* 0x0000005fe6007227 */ /* 0x000fc800078e00ff */
[--C-:B------:R-:W-:Y:S01]  /*5140*/  @!P2 IMAD.IADD R90, R90, 0x1, -R232.reuse ;  /* 0x000000015a5aa824 */ /* 0x100fe200078e0ae8 */
[----:B------:R-:W-:Y:S01]  /*5150*/  ISETP.GT.U32.AND P2, PT, R232, R93, PT ;  /* 0x0000005de800720c */ /* 0x000fe20003f44070 */
[----:B------:R-:W-:Y:S01]  /*5160*/  @!P4 IMAD.IADD R92, R92, 0x1, -R232 ;  /* 0x000000015c5cc824 */ /* 0x000fe200078e0ae8 */
[----:B------:R-:W-:Y:S01]  /*5170*/  IADD3 R0, -R0, RZ, RZ ;  /* 0x000000ff00007210 */ /* 0x000fe20007ffe1ff */
[----:B------:R-:W-:Y:S01]  /*5180*/  @!P0 IMAD.MOV R89, RZ, RZ, -R89 ;  /* 0x000000ffff598224 */ /* 0x000fe200078e0a59 */
[----:B------:R-:W-:Y:S01]  /*5190*/  ISETP.GE.AND P4, PT, R5, RZ, PT ;  /* 0x000000ff0500720c */ /* 0x000fe20003f86270 */
[----:B------:R-:W-:Y:S01]  /*51a0*/  IMAD.MOV R2, RZ, RZ, -R2 ;  /* 0x000000ffff027224 */ /* 0x000fe200078e0a02 */
[----:B------:R-:W-:Y:S01]  /*51b0*/  IABS R5, R4 ;  /* 0x0000000400057213 */ /* 0x000fe20000000000 */
[C---:B------:R-:W-:Y:S01]  /*51c0*/  IMAD R95, R232.reuse, R0, R95 ;  /* 0x00000000e85f7224 */ /* 0x040fe200078e025f */
[C---:B------:R-:W-:Y:S01]  /*51d0*/  ISETP.GT.U32.AND P0, PT, R232.reuse, R92, PT ;  /* 0x0000005ce800720c */ /* 0x040fe20003f04070 */
[----:B------:R-:W-:Y:S01]  /*51e0*/  IMAD R0, R232, R2, R3 ;  /* 0x00000002e8007224 */ /* 0x000fe200078e0203 */
[----:B------:R-:W-:Y:S01]  /*51f0*/  @!P5 IADD3 R94, R94, -R232, RZ ;  /* 0x800000e85e5ed210 */ /* 0x000fe20007ffe0ff */
[----:B------:R-:W-:-:S03]  /*5200*/  IMAD.HI.U32 R2, R230, R5, RZ ;  /* 0x00000005e6027227 */ /* 0x000fc600078e00ff */
[----:B------:R-:W-:Y:S01]  /*5210*/  ISETP.GT.U32.AND P5, PT, R232, R94, PT ;  /* 0x0000005ee800720c */ /* 0x000fe20003fa4070 */
[----:B------:R-:W-:Y:S01]  /*5220*/  @!P2 IMAD.IADD R93, R93, 0x1, -R232 ;  /* 0x000000015d5da824 */ /* 0x000fe200078e0ae8 */
[----:B------:R-:W-:Y:S01]  /*5230*/  IADD3 R2, -R2, RZ, RZ ;  /* 0x000000ff02027210 */ /* 0x000fe20007ffe1ff */
[----:B------:R-:W-:Y:S01]  /*5240*/  @!P3 IMAD.MOV R90, RZ, RZ, -R90 ;  /* 0x000000ffff5ab224 */ /* 0x000fe200078e0a5a */
[----:B------:R-:W-:Y:S01]  /*5250*/  ISETP.GE.AND P2, PT, R6, RZ, PT ;  /* 0x000000ff0600720c */ /* 0x000fe20003f46270 */
[----:B------:R-:W-:Y:S01]  /*5260*/  VIADD R6, R252, 0x64 ;  /* 0x00000064fc067836 */ /* 0x000fe20000000000 */
[----:B------:R-:W-:Y:S01]  /*5270*/  ISETP.GT.U32.AND P3, PT, R232, R93, PT ;  /* 0x0000005de800720c */ /* 0x000fe20003f64070 */
[--C-:B------:R-:W-:Y:S01]  /*5280*/  @!P0 IMAD.IADD R92, R92, 0x1, -R232.reuse ;  /* 0x000000015c5c8824 */ /* 0x100fe200078e0ae8 */
[C---:B------:R-:W-:Y:S01]  /*5290*/  ISETP.GT.U32.AND P0, PT, R232.reuse, R95, PT ;  /* 0x0000005fe800720c */ /* 0x040fe20003f04070 */
[----:B------:R-:W-:Y:S01]  /*52a0*/  IMAD R96, R232, R2, R5 ;  /* 0x00000002e8607224 */ /* 0x000fe200078e0205 */
[----:B------:R-:W-:Y:S01]  /*52b0*/  IABS R97, R6 ;  /* 0x0000000600617213 */ /* 0x000fe20000000000 */
[----:B------:R-:W-:Y:S01]  /*52c0*/  @!P1 IMAD.MOV R91, RZ, RZ, -R91 ;  /* 0x000000ffff5b9224 */ /* 0x000fe200078e0a5b */
[----:B------:R-:W-:Y:S01]  /*52d0*/  @!P6 IADD3 R92, -R92, RZ, RZ ;  /* 0x000000ff5c5ce210 */ /* 0x000fe20007ffe1ff */
[----:B------:R-:W-:Y:S01]  /*52e0*/  @!P5 IMAD.IADD R94, R94, 0x1, -R232 ;  /* 0x000000015e5ed824 */ /* 0x000fe200078e0ae8 */
[----:B------:R-:W-:Y:S01]  /*52f0*/  ISETP.GT.U32.AND P6, PT, R232, R0, PT ;  /* 0x00000000e800720c */ /* 0x000fe20003fc4070 */
[----:B------:R-:W-:Y:S01]  /*5300*/  IMAD.HI.U32 R2, R230, R97, RZ ;  /* 0x00000061e6027227 */ /* 0x000fe200078e00ff */
[----:B------:R-:W-:-:S02]  /*5310*/  ISETP.GT.U32.AND P5, PT, R232, R96, PT ;  /* 0x00000060e800720c */ /* 0x000fc40003fa4070 */
[----:B------:R-:W-:Y:S01]  /*5320*/  ISETP.GE.AND P1, PT, R7, RZ, PT ;  /* 0x000000ff0700720c */ /* 0x000fe20003f26270 */
[--C-:B------:R-:W-:Y:S01]  /*5330*/  @!P3 IMAD.IADD R93, R93, 0x1, -R232.reuse ;  /* 0x000000015d5db824 */ /* 0x100fe200078e0ae8 */
[----:B------:R-:W-:Y:S01]  /*5340*/  ISETP.GE.AND P3, PT, R8, RZ, PT ;  /* 0x000000ff0800720c */ /* 0x000fe20003f66270 */
[----:B------:R-:W-:Y:S01]  /*5350*/  @!P0 IMAD.IADD R95, R95, 0x1, -R232 ;  /* 0x000000015f5f8824 */ /* 0x000fe200078e0ae8 */
[C---:B------:R-:W-:Y:S01]  /*5360*/  IADD3 R8, R252.reuse, 0x65, RZ ;  /* 0x00000065fc087810 */ /* 0x040fe20007ffe0ff */
[----:B------:R-:W-:Y:S01]  /*5370*/  IMAD.MOV R3, RZ, RZ, -R2 ;  /* 0x000000ffff037224 */ /* 0x000fe200078e0a02 */
[----:B------:R-:W-:Y:S01]  /*5380*/  @!P4 IADD3 R93, -R93, RZ, RZ ;  /* 0x000000ff5d5dc210 */ /* 0x000fe20007ffe1ff */
[----:B------:R-:W-:Y:S01]  /*5390*/  VIADD R206, R252, 0xde ;  /* 0x000000defcce7836 */ /* 0x000fe20000000000 */
[----:B------:R-:W-:Y:S01]  /*53a0*/  IABS R5, R8 ;  /* 0x0000000800057213 */ /* 0x000fe20000000000 */
[----:B------:R-:W-:Y:S01]  /*53b0*/  IMAD R97, R232, R3, R97 ;  /* 0x00000003e8617224 */ /* 0x000fe200078e0261 */
[----:B------:R-:W-:Y:S01]  /*53c0*/  @!P6 IADD3 R0, R0, -R232, RZ ;  /* 0x800000e80000e210 */ /* 0x000fe20007ffe0ff */
[----:B------:R-:W-:Y:S01]  /*53d0*/  @!P5 IMAD.IADD R96, R96, 0x1, -R232 ;  /* 0x000000016060d824 */ /* 0x000fe200078e0ae8 */
[----:B------:R-:W-:Y:S01]  /*53e0*/  ISETP.GT.U32.AND P6, PT, R232, R95, PT ;  /* 0x0000005fe800720c */ /* 0x000fe20003fc4070 */
[----:B------:R-:W-:Y:S01]  /*53f0*/  IMAD.HI.U32 R2, R230, R5, RZ ;  /* 0x00000005e6027227 */ /* 0x000fe200078e00ff */
[----:B------:R-:W-:-:S02]  /*5400*/  ISETP.GT.U32.AND P5, PT, R232, R0, PT ;  /* 0x00000000e800720c */ /* 0x000fc40003fa4070 */
[----:B------:R-:W-:Y:S01]  /*5410*/  ISETP.GT.U32.AND P4, PT, R232, R96, PT ;  /* 0x00000060e800720c */ /* 0x000fe20003f84070 */
[----:B------:R-:W-:Y:S01]  /*5420*/  IMAD.MOV R2, RZ, RZ, -R2 ;  /* 0x000000ffff027224 */ /* 0x000fe200078e0a02 */
[----:B------:R-:W-:Y:S01]  /*5430*/  ISETP.GE.AND P0, PT, R4, RZ, PT ;  /* 0x000000ff0400720c */ /* 0x000fe20003f06270 */
[----:B------:R-:W-:Y:S01]  /*5440*/  VIADD R4, R252, 0x66 ;  /* 0x00000066fc047836 */ /* 0x000fe20000000000 */
[----:B------:R-:W-:Y:S01]  /*5450*/  IABS R7, R9 ;  /* 0x0000000900077213 */ /* 0x000fe20000000000 */
[----:B------:R-:W-:Y:S01]  /*5460*/  IMAD R98, R232, R2, R5 ;  /* 0x00000002e8627224 */ /* 0x000fe200078e0205 */
[----:B------:R-:W-:Y:S01]  /*5470*/  @!P2 IADD3 R94, -R94, RZ, RZ ;  /* 0x000000ff5e5ea210 */ /* 0x000fe20007ffe1ff */
[----:B------:R-:W-:Y:S01]  /*5480*/  VIADD R208, R252, 0xdf ;  /* 0x000000dffcd07836 */ /* 0x000fe20000000000 */
[----:B------:R-:W-:Y:S01]  /*5490*/  IABS R99, R4 ;  /* 0x0000000400637213 */ /* 0x000fe20000000000 */
[----:B------:R-:W-:Y:S01]  /*54a0*/  IMAD.HI.U32 R3, R230, R7, RZ ;  /* 0x00000007e6037227 */ /* 0x000fe200078e00ff */
[----:B------:R-:W-:-:S02]  /*54b0*/  @!P6 IADD3 R95, R95, -R232, RZ ;  /* 0x800000e85f5fe210 */ /* 0x000fc40007ffe0ff */
[----:B------:R-:W-:Y:S01]  /*54c0*/  ISETP.GT.U32.AND P6, PT, R232, R97, PT ;  /* 0x00000061e800720c */ /* 0x000fe20003fc4070 */
[--C-:B------:R-:W-:Y:S01]  /*54d0*/  @!P4 IMAD.IADD R96, R96, 0x1, -R232.reuse ;  /* 0x000000016060c824 */ /* 0x100fe200078e0ae8 */
[----:B------:R-:W-:Y:S01]  /*54e0*/  ISETP.GT.U32.AND P4, PT, R232, R98, PT ;  /* 0x00000062e800720c */ /* 0x000fe20003f84070 */
[----:B------:R-:W-:Y:S01]  /*54f0*/  @!P5 IMAD.IADD R0, R0, 0x1, -R232 ;  /* 0x000000010000d824 */ /* 0x000fe200078e0ae8 */
[----:B------:R-:W-:Y:S01]  /*5500*/  ISETP.GE.AND P5, PT, R6, RZ, PT ;  /* 0x000000ff0600720c */ /* 0x000fe20003fa6270 */
[----:B------:R-:W-:Y:S01]  /*5510*/  IMAD.HI.U32 R2, R230, R99, RZ ;  /* 0x00000063e6027227 */ /* 0x000fe200078e00ff */
[----:B------:R-:W-:Y:S02]  /*5520*/  IADD3 R6, R252, 0x68, RZ ;  /* 0x00000068fc067810 */ /* 0x000fe40007ffe0ff */
[----:B------:R-:W-:Y:S01]  /*5530*/  @!P0 IADD3 R96, -R96, RZ, RZ ;  /* 0x000000ff60608210 */ /* 0x000fe20007ffe1ff */
[----:B------:R-:W-:Y:S01]  /*5540*/  IMAD.MOV R3, RZ, RZ, -R3 ;  /* 0x000000ffff037224 */ /* 0x000fe200078e0a03 */
[----:B------:R-:W-:Y:S01]  /*5550*/  IABS R101, R6 ;  /* 0x0000000600657213 */ /* 0x000fe20000000000 */
[----:B------:R-:W-:Y:S01]  /*5560*/  IMAD.MOV R2, RZ, RZ, -R2 ;  /* 0x000000ffff027224 */ /* 0x000fe200078e0a02 */
[----:B------:R-:W-:Y:S01]  /*5570*/  ISETP.GE.AND P0, PT, R4, RZ, PT ;  /* 0x000000ff0400720c */ /* 0x000fe20003f06270 */
[----:B------:R-:W-:Y:S01]  /*5580*/  IMAD R100, R232, R3, R7 ;  /* 0x00000003e8647224 */ /* 0x000fe200078e0207 */
[----:B------:R-:W-:Y:S01]  /*5590*/  @!P6 IADD3 R97, R97, -R232, RZ ;  /* 0x800000e86161e210 */ /* 0x000fe20007ffe0ff */
[----:B------:R-:W-:Y:S01]  /*55a0*/  @!P4 IMAD.IADD R98, R98, 0x1, -R232 ;  /* 0x000000016262c824 */ /* 0x000fe200078e0ae8 */
[----:B------:R-:W-:Y:S01]  /*55b0*/  ISETP.GE.AND P6, PT, R8, RZ, PT ;  /* 0x000000ff0800720c */ /* 0x000fe20003fc6270 */
[----:B------:R-:W-:Y:S01]  /*55c0*/  VIADD R8, R252, 0x69 ;  /* 0x00000069fc087836 */ /* 0x000fe20000000000 */
[C---:B------:R-:W-:Y:S01]  /*55d0*/  ISETP.GT.U32.AND P4, PT, R232.reuse, R97, PT ;  /* 0x00000061e800720c */ /* 0x040fe20003f84070 */
[----:B------:R-:W-:Y:S01]  /*55e0*/  @!P1 IMAD.MOV R95, RZ, RZ, -R95 ;  /* 0x000000ffff5f9224 */ /* 0x000fe200078e0a5f */
[C---:B------:R-:W-:Y:S01]  /*55f0*/  ISETP.GT.U32.AND P1, PT, R232.reuse, R98, PT ;  /* 0x00000062e800720c */ /* 0x040fe20003f24070 */
[----:B------:R-:W-:Y:S01]  /*5600*/  IMAD R99, R232, R2, R99 ;  /* 0x00000002e8637224 */ /* 0x000fe200078e0263 */
[----:B------:R-:W-:Y:S01]  /*5610*/  IABS R5, R8 ;  /* 0x0000000800057213 */ /* 0x000fe20000000000 */
[----:B------:R-:W-:Y:S01]  /*5620*/  IMAD.HI.U32 R2, R230, R101, RZ ;  /* 0x00000065e6027227 */ /* 0x000fe200078e00ff */
[----:B------:R-:W-:-:S02]  /*5630*/  IABS R205, R206 ;  /* 0x000000ce00cd7213 */ /* 0x000fc40000000000 */
[----:B------:R-:W-:Y:S01]  /*5640*/  ISETP.GT.U32.AND P2, PT, R232, R99, PT ;  /* 0x00000063e800720c */ /* 0x000fe20003f44070 */
[----:B------:R-:W-:Y:S01]  /*5650*/  IMAD.HI.U32 R3, R230, R5, RZ ;  /* 0x00000005e6037227 */ /* 0x000fe200078e00ff */
[----:B------:R-:W-:-:S03]  /*5660*/  IABS R209, R208 ;  /* 0x000000d000d17213 */ /* 0x000fc60000000000 */
[----:B------:R-:W-:Y:S01]  /*5670*/  @!P3 IMAD.MOV R0, RZ, RZ, -R0 ;  /* 0x000000ffff00b224 */ /* 0x000fe200078e0a00 */
[C---:B------:R-:W-:Y:S01]  /*5680*/  ISETP.GT.U32.AND P3, PT, R232.reuse, R100, PT ;  /* 0x00000064e800720c */ /* 0x040fe20003f64070 */
[----:B------:R-:W-:Y:S01]  /*5690*/  IMAD.MOV R2, RZ, RZ, -R2 ;  /* 0x000000ffff027224 */ /* 0x000fe200078e0a02 */
[----:B------:R-:W-:Y:S01]  /*56a0*/  IADD3 R3, -R3, RZ, RZ ;  /* 0x000000ff03037210 */ /* 0x000fe20007ffe1ff */
[--C-:B------:R-:W-:Y:S01]  /*56b0*/  @!P4 IMAD.IADD R97, R97, 0x1, -R232.reuse ;  /* 0x000000016161c824 */ /* 0x100fe200078e0ae8 */
[----:B------:R-:W-:Y:S01]  /*56c0*/  ISETP.GE.AND P4, PT, R9, RZ, PT ;  /* 0x000000ff0900720c */ /* 0x000fe20003f86270 */
[----:B------:R-:W-:Y:S01]  /*56d0*/  IMAD R101, R232, R2, R101 ;  /* 0x00000002e8657224 */ /* 0x000fe200078e0265 */
[----:B------:R-:W-:Y:S01]  /*56e0*/  IADD3 R9, R252, 0x6e, RZ ;  /* 0x0000006efc097810 */ /* 0x000fe20007ffe0ff */
[----:B------:R-:W-:Y:S01]  /*56f0*/  @!P1 IMAD.IADD R98, R98, 0x1, -R232 ;  /* 0x0000000162629824 */ /* 0x000fe200078e0ae8 */
[----:B------:R-:W-:Y:S01]  /*5700*/  @!P5 IADD3 R97, -R97, RZ, RZ ;  /* 0x000000ff6161d210 */ /* 0x000fe20007ffe1ff */
[C---:B------:R-:W-:Y:S01]  /*5710*/  IMAD R102, R232.reuse, R3, R5 ;  /* 0x00000003e8667224 */ /* 0x040fe200078e0205 */
[----:B------:R-:W-:Y:S01]  /*5720*/  ISETP.GT.U32.AND P5, PT, R232, R101, PT ;  /* 0x00000065e800720c */ /* 0x000fe20003fa4070 */
[----:B------:R-:W-:Y:S01]  /*5730*/  @!P6 IMAD.MOV R98, RZ, RZ, -R98 ;  /* 0x000000ffff62e224 */ /* 0x000fe200078e0a62 */
[----:B------:R-:W-:Y:S01]  /*5740*/  IADD3 R3, R252, 0x6a, RZ ;  /* 0x0000006afc037810 */ /* 0x000fe20007ffe0ff */
[--C-:B------:R-:W-:Y:S01]  /*5750*/  @!P3 IMAD.IADD R100, R100, 0x1, -R232.reuse ;  /* 0x000000016464b824 */ /* 0x100fe200078e0ae8 */
[----:B------:R-:W-:Y:S01]  /*5760*/  ISETP.GT.U32.AND P6, PT, R232, R102, PT ;  /* 0x00000066e800720c */ /* 0x000fe20003fc4070 */
[--C-:B------:R-:W-:Y:S01]  /*5770*/  @!P2 IMAD.IADD R99, R99, 0x1, -R232.reuse ;  /* 0x000000016363a824 */ /* 0x100fe200078e0ae8 */
[----:B------:R-:W-:Y:S01]  /*5780*/  ISETP.GE.AND P1, PT, R6, RZ, PT ;  /* 0x000000ff0600720c */ /* 0x000fe20003f26270 */
[----:B------:R-:W-:Y:S01]  /*5790*/  VIADD R6, R252, 0x6b ;  /* 0x0000006bfc067836 */ /* 0x000fe20000000000 */
[----:B------:R-:W-:Y:S01]  /*57a0*/  ISETP.GT.U32.AND P3, PT, R232, R100, PT ;  /* 0x00000064e800720c */ /* 0x000fe20003f64070 */
[----:B------:R-:W-:Y:S01]  /*57b0*/  VIADD R211, R252, 0xe4 ;  /* 0x000000e4fcd37836 */ /* 0x000fe20000000000 */
[----:B------:R-:W-:Y:S01]  /*57c0*/  ISETP.GT.U32.AND P2, PT, R232, R99, PT ;  /* 0x00000063e800720c */ /* 0x000fe20003f44070 */
[C---:B------:R-:W-:Y:S01]  /*57d0*/  VIADD R212, R252.reuse, 0xe6 ;  /* 0x000000e6fcd47836 */ /* 0x040fe20000000000 */
[----:B------:R-:W-:Y:S01]  /*57e0*/  IABS R5, R3 ;  /* 0x0000000300057213 */ /* 0x000fe20000000000 */
[--C-:B------:R-:W-:Y:S01]  /*57f0*/  @!P5 IMAD.IADD R101, R101, 0x1, -R232.reuse ;  /* 0x000000016565d824 */ /* 0x100fe200078e0ae8 */
[----:B------:R-:W-:Y:S01]  /*5800*/  IABS R103, R6 ;  /* 0x0000000600677213 */ /* 0x000fe20000000000 */
[----:B------:R-:W-:Y:S01]  /*5810*/  VIADD R222, R252, 0xf1 ;  /* 0x000000f1fcde7836 */ /* 0x000fe20000000000 */
[----:B------:R-:W-:Y:S01]  /*5820*/  IABS R7, R9 ;  /* 0x0000000900077213 */ /* 0x000fe20000000000 */
[----:B------:R-:W-:Y:S01]  /*5830*/  @!P6 IMAD.IADD R102, R102, 0x1, -R232 ;  /* 0x000000016666e824 */ /* 0x000fe200078e0ae8 */
[----:B------:R-:W-:Y:S01]  /*5840*/  ISETP.GT.U32.AND P5, PT, R232, R101, PT ;  /* 0x00000065e800720c */ /* 0x000fe20003fa4070 */
[----:B------:R-:W-:-:S03]  /*5850*/  IMAD.HI.U32 R2, R230, R5, RZ ;  /* 0x00000005e6027227 */ /* 0x000fc600078e00ff */
[----:B------:R-:W-:Y:S01]  /*5860*/  ISETP.GT.U32.AND P6, PT, R232, R102, PT ;  /* 0x00000066e800720c */ /* 0x000fe20003fc4070 */
[----:B------:R-:W-:Y:S01]  /*5870*/  @!P3 IMAD.IADD R100, R100, 0x1, -R232 ;  /* 0x000000016464b824 */ /* 0x000fe200078e0ae8 */
[----:B------:R-:W-:Y:S01]  /*5880*/  ISETP.GE.AND P3, PT, R3, RZ, PT ;  /* 0x000000ff0300720c */ /* 0x000fe20003f66270 */
[----:B------:R-:W-:Y:S01]  /*5890*/  IMAD.HI.U32 R3, R230, R103, RZ ;  /* 0x00000067e6037227 */ /* 0x000fe200078e00ff */
[----:B------:R-:W-:-:S03]  /*58a0*/  IADD3 R2, -R2, RZ, RZ ;  /* 0x000000ff02027210 */ /* 0x000fc60007ffe1ff */
[--C-:B------:R-:W-:Y:S01]  /*58b0*/  @!P2 IMAD.IADD R99, R99, 0x1, -R232.reuse ;  /* 0x000000016363a824 */ /* 0x100fe200078e0ae8 */
[----:B------:R-:W-:Y:S01]  /*58c0*/  ISETP.GE.AND P2, PT, R8, RZ, PT ;  /* 0x000000ff0800720c */ /* 0x000fe20003f46270 */
[----:B------:R-:W-:Y:S01]  /*58d0*/  IMAD.MOV R3, RZ, RZ, -R3 ;  /* 0x000000ffff037224 */ /* 0x000fe200078e0a03 */
[----:B------:R-:W-:Y:S01]  /*58e0*/  IADD3 R8, R252, 0x6c, RZ ;  /* 0x0000006cfc087810 */ /* 0x000fe20007ffe0ff */
[C---:B------:R-:W-:Y:S01]  /*58f0*/  IMAD R2, R232.reuse, R2, R5 ;  /* 0x00000002e8027224 */ /* 0x040fe200078e0205 */
[----:B------:R-:W-:Y:S01]  /*5900*/  @!P0 IADD3 R99, -R99, RZ, RZ ;  /* 0x000000ff63638210 */ /* 0x000fe20007ffe1ff */
[C---:B------:R-:W-:Y:S01]  /*5910*/  IMAD R103, R232.reuse, R3, R103 ;  /* 0x00000003e8677224 */ /* 0x040fe200078e0267 */
[----:B------:R-:W-:Y:S01]  /*5920*/  IABS R4, R8 ;  /* 0x0000000800047213 */ /* 0x000fe20000000000 */
[--C-:B------:R-:W-:Y:S01]  /*5930*/  @!P5 IMAD.IADD R101, R101, 0x1, -R232.reuse ;  /* 0x000000016565d824 */ /* 0x100fe200078e0ae8 */
[----:B------:R-:W-:Y:S01]  /*5940*/  ISETP.GT.U32.AND P5, PT, R232, R2, PT ;  /* 0x00000002e800720c */ /* 0x000fe20003fa4070 */
[----:B------:R-:W-:Y:S01]  /*5950*/  @!P6 IMAD.IADD R102, R102, 0x1, -R232 ;  /* 0x000000016666e824 */ /* 0x000fe200078e0ae8 */
[----:B------:R-:W-:Y:S01]  /*5960*/  ISETP.GT.U32.AND P6, PT, R232, R103, PT ;  /* 0x00000067e800720c */ /* 0x000fe20003fc4070 */
[----:B------:R-:W-:Y:S01]  /*5970*/  IMAD.MOV.U32 R5, RZ, RZ, R4 ;  /* 0x000000ffff057224 */ /* 0x000fe200078e0004 */
[----:B------:R-:W-:Y:S01]  /*5980*/  ISETP.GE.AND P0, PT, R6, RZ, PT ;  /* 0x000000ff0600720c */ /* 0x000fe20003f06270 */
[----:B------:R-:W-:Y:S01]  /*5990*/  VIADD R6, R252, 0x6d ;  /* 0x0000006dfc067836 */ /* 0x000fe20000000000 */
[----:B------:R-:W-:Y:S01]  /*59a0*/  @!P1 IADD3 R101, -R101, RZ, RZ ;  /* 0x000000ff65659210 */ /* 0x000fe20007ffe1ff */
[----:B------:R-:W-:-:S03]  /*59b0*/  IMAD.HI.U32 R3, R230, R5, RZ ;  /* 0x00000005e6037227 */ /* 0x000fc600078e00ff */
[----:B------:R-:W-:Y:S01]  /*59c0*/  IABS R105, R6 ;  /* 0x0000000600697213 */ /* 0x000fe20000000000 */
[----:B------:R-:W-:Y:S01]  /*59d0*/  IMAD.HI.U32 R4, R230, R7, RZ ;  /* 0x00000007e6047227 */ /* 0x000fe200078e00ff */
[----:B------:R-:W-:Y:S02]  /*59e0*/  IADD3 R3, -R3, RZ, RZ ;  /* 0x000000ff03037210 */ /* 0x000fe40007ffe1ff */
[-C--:B------:R-:W-:Y:S01]  /*59f0*/  @!P5 IADD3 R2, R2, -R232.reuse, RZ ;  /* 0x800000e80202d210 */ /* 0x080fe20007ffe0ff */
[----:B------:R-:W-:Y:S01]  /*5a00*/  @!P2 IMAD.MOV R102, RZ, RZ, -R102 ;  /* 0x000000ffff66a224 */ /* 0x000fe200078e0a66 */
[----:B------:R-:W-:Y:S01]  /*5a10*/  @!P6 IADD3 R103, R103, -R232, RZ ;  /* 0x800000e86767e210 */ /* 0x000fe20007ffe0ff */
[C---:B------:R-:W-:Y:S01]  /*5a20*/  IMAD R104, R232.reuse, R3, R5 ;  /* 0x00000003e8687224 */ /* 0x040fe200078e0205 */
[----:B------:R-:W-:Y:S01]  /*5a30*/  ISETP.GT.U32.AND P6, PT, R232, R2, PT ;  /* 0x00000002e800720c */ /* 0x000fe20003fc4070 */
[----:B------:R-:W-:Y:S01]  /*5a40*/  IMAD.HI.U32 R3, R230, R105, RZ ;  /* 0x00000069e6037227 */ /* 0x000fe200078e00ff */
[----:B------:R-:W-:-:S02]  /*5a50*/  ISETP.GT.U32.AND P1, PT, R232, R103, PT ;  /* 0x00000067e800720c */ /* 0x000fc40003f24070 */
[----:B------:R-:W-:Y:S01]  /*5a60*/  ISETP.GT.U32.AND P5, PT, R232, R104, PT ;  /* 0x00000068e800720c */ /* 0x000fe20003fa4070 */
[----:B------:R-:W-:Y:S01]  /*5a70*/  IMAD.MOV R3, RZ, RZ, -R3 ;  /* 0x000000ffff037224 */ /* 0x000fe200078e0a03 */
[----:B------:R-:W-:Y:S01]  /*5a80*/  ISETP.GE.AND P2, PT, R6, RZ, PT ;  /* 0x000000ff0600720c */ /* 0x000fe20003f46270 */
[----:B------:R-:W-:Y:S01]  /*5a90*/  IMAD.MOV R4, RZ, RZ, -R4 ;  /* 0x000000ffff047224 */ /* 0x000fe200078e0a04 */
[----:B------:R-:W-:Y:S01]  /*5aa0*/  IABS R5, R11 ;  /* 0x0000000b00057213 */ /* 0x000fe20000000000 */
[----:B------:R-:W-:Y:S01]  /*5ab0*/  IMAD R105, R232, R3, R105 ;  /* 0x00000003e8697224 */ /* 0x000fe200078e0269 */
[----:B------:R-:W-:Y:S01]  /*5ac0*/  IADD3 R6, R252, 0x71, RZ ;  /* 0x00000071fc067810 */ /* 0x000fe20007ffe0ff */
[----:B------:R-:W-:-:S03]  /*5ad0*/  IMAD.HI.U32 R3, R230, R107, RZ ;  /* 0x0000006be6037227 */ /* 0x000fc600078e00ff */
[----:B------:R-:W-:Y:S01]  /*5ae0*/  IABS R109, R6 ;  /* 0x00000006006d7213 */ /* 0x000fe20000000000 */
[--C-:B------:R-:W-:Y:S01]  /*5af0*/  @!P6 IMAD.IADD R2, R2, 0x1, -R232.reuse ;  /* 0x000000010202e824 */ /* 0x100fe200078e0ae8 */
[C---:B------:R-:W-:Y:S01]  /*5b00*/  ISETP.GT.U32.AND P6, PT, R232.reuse, R105, PT ;  /* 0x00000069e800720c */ /* 0x040fe20003fc4070 */
[----:B------:R-:W-:Y:S01]  /*5b10*/  IMAD R106, R232, R4, R7 ;  /* 0x00000004e86a7224 */ /* 0x000fe200078e0207 */
[----:B------:R-:W-:Y:S01]  /*5b20*/  IADD3 R3, -R3, RZ, RZ ;  /* 0x000000ff03037210 */ /* 0x000fe20007ffe1ff */
[----:B------:R-:W-:Y:S01]  /*5b30*/  @!P5 IMAD.IADD R104, R104, 0x1, -R232 ;  /* 0x000000016868d824 */ /* 0x000fe200078e0ae8 */
[----:B------:R-:W-:Y:S01]  /*5b40*/  @!P1 IADD3 R103, R103, -R232, RZ ;  /* 0x800000e867679210 */ /* 0x000fe20007ffe0ff */
[----:B------:R-:W-:Y:S01]  /*5b50*/  IMAD.HI.U32 R4, R230, R5, RZ ;  /* 0x00000005e6047227 */ /* 0x000fe200078e00ff */
[----:B------:R-:W-:Y:S02]  /*5b60*/  ISETP.GE.AND P1, PT, R9, RZ, PT ;  /* 0x000000ff0900720c */ /* 0x000fe40003f26270 */
[C---:B------:R-:W-:Y:S01]  /*5b70*/  ISETP.GT.U32.AND P5, PT, R232.reuse, R104, PT ;  /* 0x00000068e800720c */ /* 0x040fe20003fa4070 */
[----:B------:R-:W-:-:S02]  /*5b80*/  IMAD R107, R232, R3, R107 ;  /* 0x00000003e86b7224 */ /* 0x000fc400078e026b */
[----:B------:R-:W-:Y:S02]  /*5b90*/  @!P0 IMAD.MOV R103, RZ, RZ, -R103 ;  /* 0x000000ffff678224 */ /* 0x000fe400078e0a67 */
[----:B------:R-:W-:Y:S01]  /*5ba0*/  @!P6 IMAD.IADD R105, R105, 0x1, -R232 ;  /* 0x000000016969e824 */ /* 0x000fe200078e0ae8 */
[----:B------:R-:W-:Y:S01]  /*5bb0*/  ISETP.GT.U32.AND P6, PT, R232, R107, PT ;  /* 0x0000006be800720c */ /* 0x000fe20003fc4070 */
[----:B------:R-:W-:Y:S02]  /*5bc0*/  IMAD.MOV R4, RZ, RZ, -R4 ;  /* 0x000000ffff047224 */ /* 0x000fe400078e0a04 */
[----:B------:R-:W-:Y:S01]  /*5bd0*/  IMAD.HI.U32 R3, R230, R109, RZ ;  /* 0x0000006de6037227 */ /* 0x000fe200078e00ff */
[----:B------:R-:W-:-:S03]  /*5be0*/  ISETP.GT.U32.AND P0, PT, R232, R105, PT ;  /* 0x00000069e800720c */ /* 0x000fc60003f04070 */
[----:B------:R-:W-:Y:S01]  /*5bf0*/  @!P3 IMAD.MOV R2, RZ, RZ, -R2 ;  /* 0x000000ffff02b224 */ /* 0x000fe200078e0a02 */
[C---:B------:R-:W-:Y:S01]  /*5c00*/  ISETP.GT.U32.AND P3, PT, R232.reuse, R106, PT ;  /* 0x0000006ae800720c */ /* 0x040fe20003f64070 */
[----:B------:R-:W-:Y:S02]  /*5c10*/  IMAD R108, R232, R4, R5 ;  /* 0x00000004e86c7224 */ /* 0x000fe400078e0205 */
[----:B------:R-:W-:Y:S02]  /*5c20*/  IMAD.MOV R3, RZ, RZ, -R3 ;  /* 0x000000ffff037224 */ /* 0x000fe400078e0a03 */
[----:B------:R-:W-:Y:S01]  /*5c30*/  @!P6 IADD3 R107, R107, -R232, RZ ;  /* 0x800000e86b6be210 */ /* 0x000fe20007ffe0ff */
[----:B------:R-:W-:Y:S01]  /*5c40*/  @!P4 IMAD.MOV R100, RZ, RZ, -R100 ;  /* 0x000000ffff64c224 */ /* 0x000fe200078e0a64 */
[----:B------:R-:W-:Y:S01]  /*5c50*/  ISETP.GE.AND P4, PT, R8, RZ, PT ;  /* 0x000000ff0800720c */ /* 0x000fe20003f86270 */
[C---:B------:R-:W-:Y:S01]  /*5c60*/  IMAD R109, R232.reuse, R3, R109 ;  /* 0x00000003e86d7224 */ /* 0x040fe200078e026d */
[C---:B------:R-:W-:Y:S01]  /*5c70*/  ISETP.GT.U32.AND P6, PT, R232.reuse, R107, PT ;  /* 0x0000006be800720c */ /* 0x040fe20003fc4070 */
[--C-:B------:R-:W-:Y:S01]  /*5c80*/  @!P0 IMAD.IADD R105, R105, 0x1, -R232.reuse ;  /* 0x0000000169698824 */ /* 0x100fe200078e0ae8 */
[----:B------:R-:W-:Y:S01]  /*5c90*/  ISETP.GT.U32.AND P0, PT, R232, R108, PT ;  /* 0x0000006ce800720c */ /* 0x000fe20003f04070 */
[----:B------:R-:W-:Y:S01]  /*5ca0*/  @!P5 IMAD.IADD R104, R104, 0x1, -R232 ;  /* 0x000000016868d824 */ /* 0x000fe200078e0ae8 */
[----:B------:R-:W-:Y:S01]  /*5cb0*/  ISETP.GE.AND P5, PT, R10, RZ, PT ;  /* 0x000000ff0a00720c */ /* 0x000fe20003fa6270 */
[----:B------:R-:W-:Y:S01]  /*5cc0*/  VIADD R8, R252, 0x72 ;  /* 0x00000072fc087836 */ /* 0x000fe20000000000 */
[----:B------:R-:W-:Y:S01]  /*5cd0*/  @!P3 IADD3 R106, R106, -R232, RZ ;  /* 0x800000e86a6ab210 */ /* 0x000fe20007ffe0ff */
[----:B------:R-:W-:-:S02]  /*5ce0*/  VIADD R10, R252, 0x73 ;  /* 0x00000073fc0a7836 */ /* 0x000fc40000000000 */
[----:B------:R-:W-:Y:S01]  /*5cf0*/  IMAD.HI.U32 R5, R230, R111, RZ ;  /* 0x0000006fe6057227 */ /* 0x000fe200078e00ff */
[----:B------:R-:W-:Y:S02]  /*5d00*/  IABS R7, R8 ;  /* 0x0000000800077213 */ /* 0x000fe40000000000 */
[----:B------:R-:W-:Y:S01]  /*5d10*/  IABS R9, R10 ;  /* 0x0000000a00097213 */ /* 0x000fe20000000000 */
[--C-:B------:R-:W-:Y:S01]  /*5d20*/  @!P6 IMAD.IADD R107, R107, 0x1, -R232.reuse ;  /* 0x000000016b6be824 */ /* 0x100fe200078e0ae8 */
[----:B------:R-:W-:Y:S01]  /*5d30*/  ISETP.GT.U32.AND P6, PT, R232, R109, PT ;  /* 0x0000006de800720c */ /* 0x000fe20003fc4070 */
[----:B------:R-:W-:Y:S01]  /*5d40*/  @!P0 IMAD.IADD R108, R108, 0x1, -R232 ;  /* 0x000000016c6c8824 */ /* 0x000fe200078e0ae8 */
[----:B------:R-:W-:Y:S01]  /*5d50*/  ISETP.GT.U32.AND P3, PT, R232, R106, PT ;  /* 0x0000006ae800720c */ /* 0x000fe20003f64070 */
[----:B------:R-:W-:Y:S01]  /*5d60*/  IMAD.HI.U32 R3, R230, R7, RZ ;  /* 0x00000007e6037227 */ /* 0x000fe200078e00ff */
[----:B------:R-:W-:Y:S02]  /*5d70*/  ISETP.GE.AND P0, PT, R6, RZ, PT ;  /* 0x000000ff0600720c */ /* 0x000fe40003f06270 */
[----:B------:R-:W-:Y:S01]  /*5d80*/  IADD3 R6, R252, 0x75, RZ ;  /* 0x00000075fc067810 */ /* 0x000fe20007ffe0ff */
[----:B------:R-:W-:Y:S01]  /*5d90*/  IMAD.HI.U32 R4, R230, R9, RZ ;  /* 0x00000009e6047227 */ /* 0x000fe200078e00ff */
[----:B------:R-:W-:-:S02]  /*5da0*/  @!P4 IADD3 R104, -R104, RZ, RZ ;  /* 0x000000ff6868c210 */ /* 0x000fc40007ffe1ff */
[----:B------:R-:W-:Y:S01]  /*5db0*/  @!P5 IADD3 R107, -R107, RZ, RZ ;  /* 0x000000ff6b6bd210 */ /* 0x000fe20007ffe1ff */
[----:B------:R-:W-:Y:S01]  /*5dc0*/  IMAD.MOV R3, RZ, RZ, -R3 ;  /* 0x000000ffff037224 */ /* 0x000fe200078e0a03 */
[----:B------:R-:W-:Y:S01]  /*5dd0*/  IADD3 R4, -R4, RZ, RZ ;  /* 0x000000ff04047210 */ /* 0x000fe20007ffe1ff */
[----:B------:R-:W-:Y:S01]  /*5de0*/  @!P6 IMAD.IADD R109, R109, 0x1, -R232 ;  /* 0x000000016d6de824 */ /* 0x000fe200078e0ae8 */
[C---:B------:R-:W-:Y:S01]  /*5df0*/  ISETP.GT.U32.AND P6, PT, R232.reuse, R108, PT ;  /* 0x0000006ce800720c */ /* 0x040fe20003fc4070 */
[----:B------:R-:W-:Y:S01]  /*5e00*/  IMAD R3, R232, R3, R7 ;  /* 0x00000003e8037224 */ /* 0x000fe200078e0207 */
[----:B------:R-:W-:Y:S01]  /*5e10*/  @!P3 IADD3 R106, R106, -R232, RZ ;  /* 0x800000e86a6ab210 */ /* 0x000fe20007ffe0ff */
[----:B------:R-:W-:Y:S01]  /*5e20*/  IMAD.MOV R5, RZ, RZ, -R5 ;  /* 0x000000ffff057224 */ /* 0x000fe200078e0a05 */
[C---:B------:R-:W-:Y:S01]  /*5e30*/  ISETP.GT.U32.AND P4, PT, R232.reuse, R109, PT ;  /* 0x0000006de800720c */ /* 0x040fe20003f84070 */
[C---:B------:R-:W-:Y:S01]  /*5e40*/  IMAD R110, R232.reuse, R4, R9 ;  /* 0x00000004e86e7224 */ /* 0x040fe200078e0209 */
[----:B------:R-:W-:Y:S01]  /*5e50*/  ISETP.GE.AND P3, PT, R11, RZ, PT ;  /* 0x000000ff0b00720c */ /* 0x000fe20003f66270 */
[----:B------:R-:W-:Y:S01]  /*5e60*/  @!P2 IMAD.MOV R105, RZ, RZ, -R105 ;  /* 0x000000ffff69a224 */ /* 0x000fe200078e0a69 */
[C---:B------:R-:W-:Y:S01]  /*5e70*/  ISETP.GT.U32.AND P2, PT, R232.reuse, R3, PT ;  /* 0x00000003e800720c */ /* 0x040fe20003f44070 */
[C---:B------:R-:W-:Y:S01]  /*5e80*/  IMAD R111, R232.reuse, R5, R111 ;  /* 0x00000005e86f7224 */ /* 0x040fe200078e026f */
[----:B------:R-:W-:Y:S01]  /*5e90*/  IABS R5, R6 ;  /* 0x0000000600057213 */ /* 0x000fe20000000000 */
[----:B------:R-:W-:Y:S01]  /*5ea0*/  @!P1 IMAD.MOV R106, RZ, RZ, -R106 ;  /* 0x000000ffff6a9224 */ /* 0x000fe200078e0a6a */
[----:B------:R-:W-:Y:S01]  /*5eb0*/  ISETP.GT.U32.AND P1, PT, R232, R110, PT ;  /* 0x0000006ee800720c */ /* 0x000fe20003f24070 */
[----:B------:R-:W-:Y:S01]  /*5ec0*/  @!P6 IMAD.IADD R108, R108, 0x1, -R232 ;  /* 0x000000016c6ce824 */ /* 0x000fe200078e0ae8 */
[----:B------:R-:W-:Y:S01]  /*5ed0*/  ISETP.GT.U32.AND P6, PT, R232, R111, PT ;  /* 0x0000006fe800720c */ /* 0x000fe20003fc4070 */
[----:B------:R-:W-:Y:S01]  /*5ee0*/  IMAD.HI.U32 R4, R230, R5, RZ ;  /* 0x00000005e6047227 */ /* 0x000fe200078e00ff */
[----:B------:R-:W-:-:S02]  /*5ef0*/  ISETP.GE.AND P5, PT, R8, RZ, PT ;  /* 0x000000ff0800720c */ /* 0x000fc40003fa6270 */
[----:B------:R-:W-:Y:S01]  /*5f00*/  @!P4 IADD3 R109, R109, -R232, RZ ;  /* 0x800000e86d6dc210 */ /* 0x000fe20007ffe0ff */
[----:B------:R-:W-:Y:S01]  /*5f10*/  IMAD.MOV R112, RZ, RZ, -R4 ;  /* 0x000000ffff707224 */ /* 0x000fe200078e0a04 */
[C---:B------:R-:W-:Y:S01]  /*5f20*/  IADD3 R8, R252.reuse, 0x77, RZ ;  /* 0x00000077fc087810 */ /* 0x040fe20007ffe0ff */
[----:B------:R-:W-:Y:S01]  /*5f30*/  VIADD R9, R252, 0x76 ;  /* 0x00000076fc097836 */ /* 0x000fe20000000000 */
[----:B------:R-:W-:Y:S01]  /*5f40*/  ISETP.GE.AND P4, PT, R10, RZ, PT ;  /* 0x000000ff0a00720c */ /* 0x000fe20003f86270 */
[--C-:B------:R-:W-:Y:S01]  /*5f50*/  @!P2 IMAD.IADD R3, R3, 0x1, -R232.reuse ;  /* 0x000000010303a824 */ /* 0x100fe200078e0ae8 */
[----:B------:R-:W-:Y:S01]  /*5f60*/  IABS R7, R8 ;  /* 0x0000000800077213 */ /* 0x000fe20000000000 */
[----:B------:R-:W-:Y:S01]  /*5f70*/  IMAD R112, R232, R112, R5 ;  /* 0x00000070e8707224 */ /* 0x000fe200078e0205 */
[----:B------:R-:W-:Y:S01]  /*5f80*/  IABS R113, R9 ;  /* 0x0000000900717213 */ /* 0x000fe20000000000 */
[--C-:B------:R-:W-:Y:S01]  /*5f90*/  @!P1 IMAD.IADD R110, R110, 0x1, -R232.reuse ;  /* 0x000000016e6e9824 */ /* 0x100fe200078e0ae8 */
[----:B------:R-:W-:Y:S01]  /*5fa0*/  ISETP.GT.U32.AND P1, PT, R232, R3, PT ;  /* 0x00000003e800720c */ /* 0x000fe20003f24070 */
[----:B------:R-:W-:Y:S01]  /*5fb0*/  @!P6 IMAD.IADD R111, R111, 0x1, -R232 ;  /* 0x000000016f6fe824 */ /* 0x000fe200078e0ae8 */
[----:B------:R-:W-:Y:S01]  /*5fc0*/  ISETP.GE.AND P2, PT, R12, RZ, PT ;  /* 0x000000ff0c00720c */ /* 0x000fe20003f46270 */
[----:B------:R-:W-:Y:S01]  /*5fd0*/  @!P0 IMAD.MOV R109, RZ, RZ, -R109 ;  /* 0x000000ffff6d8224 */ /* 0x000fe200078e0a6d */
[C---:B------:R-:W-:Y:S01]  /*5fe0*/  ISETP.GT.U32.AND P0, PT, R232.reuse, R112, PT ;  /* 0x00000070e800720c */ /* 0x040fe20003f04070 */
[----:B------:R-:W-:Y:S01]  /*5ff0*/  @!P3 IMAD.MOV R108, RZ, RZ, -R108 ;  /* 0x000000ffff6cb224 */ /* 0x000fe200078e0a6c */
[----:B------:R-:W-:Y:S01]  /*6000*/  ISETP.GT.U32.AND P3, PT, R232, R111, PT ;  /* 0x0000006fe800720c */ /* 0x000fe20003f64070 */
[----:B------:R-:W-:Y:S01]  /*6010*/  IMAD.HI.U32 R4, R230, R113, RZ ;  /* 0x00000071e6047227 */ /* 0x000fe200078e00ff */
[----:B------:R-:W-:-:S02]  /*6020*/  ISETP.GT.U32.AND P6, PT, R232, R110, PT ;  /* 0x0000006ee800720c */ /* 0x000fc40003fc4070 */
[C---:B------:R-:W-:Y:S01]  /*6030*/  IADD3 R12, R252.reuse, 0x7f, RZ ;  /* 0x0000007ffc0c7810 */ /* 0x040fe20007ffe0ff */
[----:B------:R-:W-:Y:S01]  /*6040*/  VIADD R10, R252, 0x78 ;  /* 0x00000078fc0a7836 */ /* 0x000fe20000000000 */
[----:B------:R-:W-:Y:S01]  /*6050*/  IADD3 R4, -R4, RZ, RZ ;  /* 0x000000ff04047210 */ /* 0x000fe20007ffe1ff */
[----:B------:R-:W-:Y:S01]  /*6060*/  VIADD R223, R252, 0xf3 ;  /* 0x000000f3fcdf7836 */ /* 0x000fe20000000000 */
[----:B------:R-:W-:Y:S01]  /*6070*/  @!P1 IADD3 R3, R3, -R232, RZ ;  /* 0x800000e803039210 */ /* 0x000fe20007ffe0ff */
[----:B------:R-:W-:Y:S01]  /*6080*/  IMAD.HI.U32 R227, R230, R246, RZ ;  /* 0x000000f6e6e37227 */ /* 0x000fe200078e00ff */
[----:B------:R-:W-:Y:S02]  /*6090*/  ISETP.GE.AND P1, PT, R6, RZ, PT ;  /* 0x000000ff0600720c */ /* 0x000fe40003f26270 */
[----:B------:R-:W-:Y:S01]  /*60a0*/  IADD3 R6, R252, 0x79, RZ ;  /* 0x00000079fc067810 */ /* 0x000fe20007ffe0ff */
[----:B------:R-:W-:Y:S01]  /*60b0*/  @!P0 IMAD.IADD R112, R112, 0x1, -R232 ;  /* 0x0000000170708824 */ /* 0x000fe200078e0ae8 */
[----:B------:R-:W-:Y:S01]  /*60c0*/  IABS R115, R10 ;  /* 0x0000000a00737213 */ /* 0x000fe20000000000 */
[----:B------:R-:W-:Y:S01]  /*60d0*/  IMAD R113, R232, R4, R113 ;  /* 0x00000004e8717224 */ /* 0x000fe200078e0271 */
[----:B------:R-:W-:Y:S01]  /*60e0*/  ISETP.GE.AND P0, PT, R8, RZ, PT ;  /* 0x000000ff0800720c */ /* 0x000fe20003f06270 */
[----:B------:R-:W-:Y:S01]  /*60f0*/  IMAD.HI.U32 R4, R230, R7, RZ ;  /* 0x00000007e6047227 */ /* 0x000fe200078e00ff */
[----:B------:R-:W-:-:S02]  /*6100*/  IADD3 R8, R252, 0x7b, RZ ;  /* 0x0000007bfc087810 */ /* 0x000fc40007ffe0ff */
[----:B------:R-:W-:Y:S01]  /*6110*/  IABS R121, R12 ;  /* 0x0000000c00797213 */ /* 0x000fe20000000000 */
[--C-:B------:R-:W-:Y:S01]  /*6120*/  @!P3 IMAD.IADD R111, R111, 0x1, -R232.reuse ;  /* 0x000000016f6fb824 */ /* 0x100fe200078e0ae8 */
[----:B------:R-:W-:Y:S01]  /*6130*/  ISETP.GE.AND P3, PT, R9, RZ, PT ;  /* 0x000000ff0900720c */ /* 0x000fe20003f66270 */
[----:B------:R-:W-:Y:S01]  /*6140*/  @!P5 IMAD.MOV R3, RZ, RZ, -R3 ;  /* 0x000000ffff03d224 */ /* 0x000fe200078e0a03 */
[----:B------:R-:W-:Y:S01]  /*6150*/  ISETP.GT.U32.AND P5, PT, R232, R112, PT ;  /* 0x00000070e800720c */ /* 0x000fe20003fa4070 */
[----:B------:R-:W-:Y:S01]  /*6160*/  @!P6 IMAD.IADD R110, R110, 0x1, -R232 ;  /* 0x000000016e6ee824 */ /* 0x000fe200078e0ae8 */
[----:B------:R-:W-:Y:S01]  /*6170*/  ISETP.GT.U32.AND P6, PT, R232, R113, PT ;  /* 0x00000071e800720c */ /* 0x000fe20003fc4070 */
[----:B------:R-:W-:Y:S01]  /*6180*/  IMAD.MOV R4, RZ, RZ, -R4 ;  /* 0x000000ffff047224 */ /* 0x000fe200078e0a04 */
[----:B------:R-:W-:Y:S01]  /*6190*/  IABS R9, R6 ;  /* 0x0000000600097213 */ /* 0x000fe20000000000 */
[----:B------:R-:W-:Y:S01]  /*61a0*/  IMAD.HI.U32 R5, R230, R115, RZ ;  /* 0x00000073e6057227 */ /* 0x000fe200078e00ff */
[----:B------:R-:W-:-:S02]  /*61b0*/  @!P4 IADD3 R110, -R110, RZ, RZ ;  /* 0x000000ff6e6ec210 */ /* 0x000fc40007ffe1ff */
[----:B------:R-:W-:Y:S01]  /*61c0*/  IABS R117, R8 ;  /* 0x0000000800757213 */ /* 0x000fe20000000000 */
[----:B------:R-:W-:Y:S01]  /*61d0*/  IMAD R114, R232, R4, R7 ;  /* 0x00000004e8727224 */ /* 0x000fe200078e0207 */
[----:B------:R-:W-:Y:S01]  /*61e0*/  IADD3 R5, -R5, RZ, RZ ;  /* 0x000000ff05057210 */ /* 0x000fe20007ffe1ff */
[----:B------:R-:W-:Y:S01]  /*61f0*/  IMAD.HI.U32 R4, R230, R9, RZ ;  /* 0x00000009e6047227 */ /* 0x000fe200078e00ff */
[----:B------:R-:W-:Y:S02]  /*6200*/  IABS R11, R13 ;  /* 0x0000000d000b7213 */ /* 0x000fe40000000000 */
[----:B------:R-:W-:Y:S01]  /*6210*/  @!P5 IADD3 R112, R112, -R232, RZ ;  /* 0x800000e87070d210 */ /* 0x000fe20007ffe0ff */
[----:B------:R-:W-:Y:S01]  /*6220*/  IMAD.MOV R4, RZ, RZ, -R4 ;  /* 0x000000ffff047224 */ /* 0x000fe200078e0a04 */
[C---:B------:R-:W-:Y:S01]  /*6230*/  ISETP.GT.U32.AND P4, PT, R232.reuse, R114, PT ;  /* 0x00000072e800720c */ /* 0x040fe20003f84070 */
[----:B------:R-:W-:Y:S01]  /*6240*/  @!P6 IMAD.IADD R113, R113, 0x1, -R232 ;  /* 0x000000017171e824 */ /* 0x000fe200078e0ae8 */
[----:B------:R-:W-:Y:S01]  /*6250*/  IABS R226, R223 ;  /* 0x000000df00e27213 */ /* 0x000fe20000000000 */
[----:B------:R-:W-:-:S02]  /*6260*/  IMAD R116, R232, R4, R9 ;  /* 0x00000004e8747224 */ /* 0x000fc400078e0209 */
[----:B------:R-:W-:Y:S01]  /*6270*/  @!P1 IMAD.MOV R112, RZ, RZ, -R112 ;  /* 0x000000ffff709224 */ /* 0x000fe200078e0a70 */
[C---:B------:R-:W-:Y:S01]  /*6280*/  ISETP.GT.U32.AND P6, PT, R232.reuse, R113, PT ;  /* 0x00000071e800720c */ /* 0x040fe20003fc4070 */
[C---:B------:R-:W-:Y:S01]  /*6290*/  IMAD R115, R232.reuse, R5, R115 ;  /* 0x00000005e8737224 */ /* 0x040fe200078e0273 */
[----:B------:R-:W-:Y:S01]  /*62a0*/  ISETP.GT.U32.AND P1, PT, R232, R116, PT ;  /* 0x00000074e800720c */ /* 0x000fe20003f24070 */
[----:B------:R-:W-:Y:S02]  /*62b0*/  VIADD R5, R252, 0x7a ;  /* 0x0000007afc057836 */ /* 0x000fe40000000000 */
[----:B------:R-:W-:Y:S01]  /*62c0*/  @!P2 IMAD.MOV R111, RZ, RZ, -R111 ;  /* 0x000000ffff6fa224 */ /* 0x000fe200078e0a6f */
[----:B------:R-:W-:Y:S01]  /*62d0*/  ISETP.GT.U32.AND P5, PT, R232, R115, PT ;  /* 0x00000073e800720c */ /* 0x000fe20003fa4070 */
[--C-:B------:R-:W-:Y:S01]  /*62e0*/  @!P4 IMAD.IADD R114, R114, 0x1, -R232.reuse ;  /* 0x000000017272c824 */ /* 0x100fe200078e0ae8 */
[----:B------:R-:W-:Y:S01]  /*62f0*/  IABS R7, R5 ;  /* 0x0000000500077213 */ /* 0x000fe20000000000 */
[----:B------:R-:W-:Y:S01]  /*6300*/  VIADD R250, R252, 0xf7 ;  /* 0x000000f7fcfa7836 */ /* 0x000fe20000000000 */
[----:B------:R-:W-:Y:S01]  /*6310*/  ISETP.GE.AND P2, PT, R10, RZ, PT ;  /* 0x000000ff0a00720c */ /* 0x000fe20003f46270 */
[----:B------:R-:W-:Y:S01]  /*6320*/  VIADD R10, R252, 0x7c ;  /* 0x0000007cfc0a7836 */ /* 0x000fe20000000000 */
[----:B------:R-:W-:Y:S01]  /*6330*/  ISETP.GT.U32.AND P4, PT, R232, R114, PT ;  /* 0x00000072e800720c */ /* 0x000fe20003f84070 */
[--C-:B------:R-:W-:Y:S01]  /*6340*/  @!P6 IMAD.IADD R113, R113, 0x1, -R232.reuse ;  /* 0x000000017171e824 */ /* 0x100fe200078e0ae8 */
[----:B------:R-:W-:Y:S01]  /*6350*/  ISETP.GE.AND P6, PT, R6, RZ, PT ;  /* 0x000000ff0600720c */ /* 0x000fe20003fc6270 */
[----:B------:R-:W-:Y:S01]  /*6360*/  @!P1 IMAD.IADD R116, R116, 0x1, -R232 ;  /* 0x0000000174749824 */ /* 0x000fe200078e0ae8 */
[----:B------:R-:W-:Y:S01]  /*6370*/  IABS R9, R10 ;  /* 0x0000000a00097213 */ /* 0x000fe20000000000 */
[----:B------:R-:W-:Y:S01]  /*6380*/  @!P3 IMAD.MOV R113, RZ, RZ, -R113 ;  /* 0x000000ffff71b224 */ /* 0x000fe200078e0a71 */
[----:B------:R-:W-:Y:S01]  /*6390*/  ISETP.GE.AND P3, PT, R5, RZ, PT ;  /* 0x000000ff0500720c */ /* 0x000fe20003f66270 */
[----:B------:R-:W-:Y:S01]  /*63a0*/  IMAD.HI.U32 R5, R230, R117, RZ ;  /* 0x00000075e6057227 */ /* 0x000fe200078e00ff */
[----:B------:R-:W-:-:S02]  /*63b0*/  ISETP.GT.U32.AND P1, PT, R232, R116, PT ;  /* 0x00000074e800720c */ /* 0x000fc40003f24070 */
[-C--:B------:R-:W-:Y:S01]  /*63c0*/  @!P5 IADD3 R115, R115, -R232.reuse, RZ ;  /* 0x800000e87373d210 */ /* 0x080fe20007ffe0ff */
[----:B------:R-:W-:Y:S02]  /*63d0*/  IMAD.MOV R5, RZ, RZ, -R5 ;  /* 0x000000ffff057224 */ /* 0x000fe400078e0a05 */
[----:B------:R-:W-:Y:S01]  /*63e0*/  IMAD.HI.U32 R4, R230, R7, RZ ;  /* 0x00000007e6047227 */ /* 0x000fe200078e00ff */
[----:B------:R-:W-:Y:S02]  /*63f0*/  ISETP.GT.U32.AND P5, PT, R232, R115, PT ;  /* 0x00000073e800720c */ /* 0x000fe40003fa4070 */
[-C--:B------:R-:W-:Y:S01]  /*6400*/  @!P4 IADD3 R114, R114, -R232.reuse, RZ ;  /* 0x800000e87272c210 */ /* 0x080fe20007ffe0ff */
[----:B------:R-:W-:Y:S01]  /*6410*/  IMAD R117, R232, R5, R117 ;  /* 0x00000005e8757224 */ /* 0x000fe200078e0275 */
[----:B------:R-:W-:Y:S01]  /*6420*/  IADD3 R5, R252, 0x7d, RZ ;  /* 0x0000007dfc057810 */ /* 0x000fe20007ffe0ff */
[----:B------:R-:W-:Y:S01]  /*6430*/  IMAD.MOV R4, RZ, RZ, -R4 ;  /* 0x000000ffff047224 */ /* 0x000fe200078e0a04 */
[----:B------:R-:W-:Y:S01]  /*6440*/  ISETP.GE.AND P4, PT, R8, RZ, PT ;  /* 0x000000ff0800720c */ /* 0x000fe20003f86270 */
[----:B------:R-:W-:Y:S01]  /*6450*/  @!P0 IMAD.MOV R114, RZ, RZ, -R114 ;  /* 0x000000ffff728224 */ /* 0x000fe200078e0a72 */
[----:B------:R-:W-:Y:S01]  /*6460*/  @!P1 IADD3 R116, R116, -R232, RZ ;  /* 0x800000e874749210 */ /* 0x000fe20007ffe0ff */
[C---:B------:R-:W-:Y:S01]  /*6470*/  IMAD R4, R232.reuse, R4, R7 ;  /* 0x00000004e8047224 */ /* 0x040fe200078e0207 */
[----:B------:R-:W-:Y:S01]  /*6480*/  ISETP.GT.U32.AND P1, PT, R232, R117, PT ;  /* 0x00000075e800720c */ /* 0x000fe20003f24070 */
[----:B------:R-:W-:Y:S01]  /*6490*/  IMAD.HI.U32 R6, R230, R9, RZ ;  /* 0x00000009e6067227 */ /* 0x000fe200078e00ff */
[----:B------:R-:W-:-:S02]  /*64a0*/  IABS R119, R5 ;  /* 0x0000000500777213 */ /* 0x000fc40000000000 */
[----:B------:R-:W-:Y:S01]  /*64b0*/  ISETP.GT.U32.AND P0, PT, R232, R4, PT ;  /* 0x00000004e800720c */ /* 0x000fe20003f04070 */
[----:B------:R-:W-:Y:S01]  /*64c0*/  @!P5 IMAD.IADD R115, R115, 0x1, -R232 ;  /* 0x000000017373d824 */ /* 0x000fe200078e0ae8 */
[----:B------:R-:W-:Y:S01]  /*64d0*/  IADD3 R6, -R6, RZ, RZ ;  /* 0x000000ff06067210 */ /* 0x000fe20007ffe1ff */
[----:B------:R-:W-:Y:S01]  /*64e0*/  @!P6 IMAD.MOV R116, RZ, RZ, -R116 ;  /* 0x000000ffff74e224 */ /* 0x000fe200078e0a74 */
[----:B------:R-:W-:Y:S01]  /*64f0*/  ISETP.GE.AND P5, PT, R10, RZ, PT ;  /* 0x000000ff0a00720c */ /* 0x000fe20003fa6270 */
[----:B------:R-:W-:Y:S01]  /*6500*/  @!P2 IMAD.MOV R115, RZ, RZ, -R115 ;  /* 0x000000ffff73a224 */ /* 0x000fe200078e0a73 */
[----:B------:R-:W-:Y:S01]  /*6510*/  ISETP.GE.AND P2, PT, R5, RZ, PT ;  /* 0x000000ff0500720c */ /* 0x000fe20003f46270 */
[----:B------:R-:W-:Y:S02]  /*6520*/  VIADD R10, R252, 0x7e ;  /* 0x0000007efc0a7836 */ /* 0x000fe40000000000 */
[----:B------:R-:W-:Y:S02]  /*6530*/  @!P1 IMAD.IADD R117, R117, 0x1, -R232 ;  /* 0x0000000175759824 */ /* 0x000fe400078e0ae8 */
[----:B------:R-:W-:-:S03]  /*6540*/  IMAD.HI.U32 R5, R230, R119, RZ ;  /* 0x00000077e6057227 */ /* 0x000fc600078e00ff */
[----:B------:R-:W-:Y:S01]  /*6550*/  ISETP.GT.U32.AND P1, PT, R232, R117, PT ;  /* 0x00000075e800720c */ /* 0x000fe20003f24070 */
[----:B------:R-:W-:Y:S01]  /*6560*/  @!P0 IMAD.IADD R4, R4, 0x1, -R232 ;  /* 0x0000000104048824 */ /* 0x000fe200078e0ae8 */
[----:B------:R-:W-:Y:S01]  /*6570*/  IADD3 R5, -R5, RZ, RZ ;  /* 0x000000ff05057210 */ /* 0x000fe20007ffe1ff */
[----:B------:R-:W-:Y:S01]  /*6580*/  IMAD R118, R232, R6, R9 ;  /* 0x00000006e8767224 */ /* 0x000fe200078e0209 */
[----:B------:R-:W-:Y:S01]  /*6590*/  IABS R9, R10 ;  /* 0x0000000a00097213 */ /* 0x000fe20000000000 */
[----:B------:R-:W-:Y:S01]  /*65a0*/  IMAD.HI.U32 R7, R230, R121, RZ ;  /* 0x00000079e6077227 */ /* 0x000fe200078e00ff */
[C---:B------:R-:W-:Y:S02]  /*65b0*/  ISETP.GT.U32.AND P0, PT, R232.reuse, R4, PT ;  /* 0x00000004e800720c */ /* 0x040fe40003f04070 */
[----:B------:R-:W-:Y:S01]  /*65c0*/  ISETP.GT.U32.AND P6, PT, R232, R118, PT ;  /* 0x00000076e800720c */ /* 0x000fe20003fc4070 */
[----:B------:R-:W-:-:S04]  /*65d0*/  IMAD.HI.U32 R6, R230, R9, RZ ;  /* 0x00000009e6067227 */ /* 0x000fc800078e00ff */
[C---:B------:R-:W-:Y:S02]  /*65e0*/  IMAD R119, R232.reuse, R5, R119 ;  /* 0x00000005e8777224 */ /* 0x040fe400078e0277 */
[----:B------:R-:W-:Y:S02]  /*65f0*/  IMAD.MOV R6, RZ, RZ, -R6 ;  /* 0x000000ffff067224 */ /* 0x000fe400078e0a06 */
[--C-:B------:R-:W-:Y:S01]  /*6600*/  @!P1 IMAD.IADD R117, R117, 0x1, -R232.reuse ;  /* 0x0000000175759824 */ /* 0x100fe200078e0ae8 */
[C---:B------:R-:W-:Y:S01]  /*6610*/  ISETP.GT.U32.AND P1, PT, R232.reuse, R119, PT ;  /* 0x00000077e800720c */ /* 0x040fe20003f24070 */
[----:B------:R-:W-:Y:S01]  /*6620*/  IMAD R120, R232, R6, R9 ;  /* 0x00000006e8787224 */ /* 0x000fe200078e0209 */
[----:B------:R-:W-:Y:S01]  /*6630*/  IABS R9, R15 ;  /* 0x0000000f00097213 */ /* 0x000fe20000000000 */
[--C-:B------:R-:W-:Y:S01]  /*6640*/  @!P0 IMAD.IADD R4, R4, 0x1, -R232.reuse ;  /* 0x0000000104048824 */ /* 0x100fe200078e0ae8 */
[----:B------:R-:W-:Y:S01]  /*6650*/  ISETP.GE.AND P0, PT, R10, RZ, PT ;  /* 0x000000ff0a00720c */ /* 0x000fe20003f06270 */
[----:B------:R-:W-:Y:S01]  /*6660*/  @!P6 IMAD.IADD R118, R118, 0x1, -R232 ;  /* 0x000000017676e824 */ /* 0x000fe200078e0ae8 */
[----:B------:R-:W-:Y:S01]  /*6670*/  IADD3 R10, R252, 0x81, RZ ;  /* 0x00000081fc0a7810 */ /* 0x000fe20007ffe0ff */
[----:B------:R-:W-:Y:S01]  /*6680*/  @!P3 IMAD.MOV R4, RZ, RZ, -R4 ;  /* 0x000000ffff04b224 */ /* 0x000fe200078e0a04 */
[----:B------:R-:W-:Y:S01]  /*6690*/  ISETP.GT.U32.AND P6, PT, R232, R120, PT ;  /* 0x00000078e800720c */ /* 0x000fe20003fc4070 */
[----:B------:R-:W-:Y:S01]  /*66a0*/  IMAD.MOV R7, RZ, RZ, -R7 ;  /* 0x000000ffff077224 */ /* 0x000fe200078e0a07 */
[----:B------:R-:W-:Y:S01]  /*66b0*/  IABS R123, R10 ;  /* 0x0000000a007b7213 */ /* 0x000fe20000000000 */
[----:B------:R-:W-:-:S02]  /*66c0*/  IMAD.HI.U32 R8, R230, R11, RZ ;  /* 0x0000000be6087227 */ /* 0x000fc400078e00ff */
[----:B------:R-:W-:Y:S02]  /*66d0*/  @!P1 IADD3 R119, R119, -R232, RZ ;  /* 0x800000e877779210 */ /* 0x000fe40007ffe0ff */
[----:B------:R-:W-:Y:S01]  /*66e0*/  IMAD.HI.U32 R5, R230, R123, RZ ;  /* 0x0000007be6057227 */ /* 0x000fe200078e00ff */
[----:B------:R-:W-:Y:S02]  /*66f0*/  IADD3 R8, -R8, RZ, RZ ;  /* 0x000000ff08087210 */ /* 0x000fe40007ffe1ff */
[C---:B------:R-:W-:Y:S01]  /*6700*/  ISETP.GT.U32.AND P3, PT, R232.reuse, R119, PT ;  /* 0x00000077e800720c */ /* 0x040fe20003f64070 */
[----:B------:R-:W-:Y:S01]  /*6710*/  IMAD R121, R232, R7, R121 ;  /* 0x00000007e8797224 */ /* 0x000fe200078e0279 */
[----:B------:R-:W-:Y:S01]  /*6720*/  IADD3 R5, -R5, RZ, RZ ;  /* 0x000000ff05057210 */ /* 0x000fe20007ffe1ff */
[----:B------:R-:W-:Y:S01]  /*6730*/  @!P6 IMAD.IADD R120, R120, 0x1, -R232 ;  /* 0x000000017878e824 */ /* 0x000fe200078e0ae8 */
[----:B------:R-:W-:Y:S01]  /*6740*/  ISETP.GT.U32.AND P1, PT, R232, R118, PT ;  /* 0x00000076e800720c */ /* 0x000fe20003f24070 */
[----:B------:R-:W-:-:S03]  /*6750*/  IMAD.HI.U32 R6, R230, R9, RZ ;  /* 0x00000009e6067227 */ /* 0x000fc600078e00ff */
[C---:B------:R-:W-:Y:S01]  /*6760*/  ISETP.GT.U32.AND P6, PT, R232.reuse, R120, PT ;  /* 0x00000078e800720c */ /* 0x040fe20003fc4070 */
[----:B------:R-:W-:Y:S01]  /*6770*/  @!P4 IMAD.MOV R117, RZ, RZ, -R117 ;  /* 0x000000ffff75c224 */ /* 0x000fe200078e0a75 */
[C---:B------:R-:W-:Y:S01]  /*6780*/  ISETP.GT.U32.AND P4, PT, R232.reuse, R121, PT ;  /* 0x00000079e800720c */ /* 0x040fe20003f84070 */
[C---:B------:R-:W-:Y:S02]  /*6790*/  IMAD R123, R232.reuse, R5, R123 ;  /* 0x00000005e87b7224 */ /* 0x040fe400078e027b */
[C---:B------:R-:W-:Y:S01]  /*67a0*/  IMAD R122, R232.reuse, R8, R11 ;  /* 0x00000008e87a7224 */ /* 0x040fe200078e020b */
[----:B------:R-:W-:Y:S01]  /*67b0*/  IABS R11, R16 ;  /* 0x00000010000b7213 */ /* 0x000fe20000000000 */
[----:B------:R-:W-:Y:S02]  /*67c0*/  IMAD.MOV R8, RZ, RZ, -R6 ;  /* 0x000000ffff087224 */ /* 0x000fe400078e0a06 */
[--C-:B------:R-:W-:Y:S01]  /*67d0*/  @!P3 IMAD.IADD R119, R119, 0x1, -R232.reuse ;  /* 0x000000017777b824 */ /* 0x100fe200078e0ae8 */
[C---:B------:R-:W-:Y:S01]  /*67e0*/  ISETP.GT.U32.AND P3, PT, R232.reuse, R123, PT ;  /* 0x0000007be800720c */ /* 0x040fe20003f64070 */
[----:B------:R-:W-:Y:S01]  /*67f0*/  IMAD R5, R232, R8, R9 ;  /* 0x00000008e8057224 */ /* 0x000fe200078e0209 */
[----:B------:R-:W-:Y:S01]  /*6800*/  @!P1 IADD3 R118, R118, -R232, RZ ;  /* 0x800000e876769210 */ /* 0x000fe20007ffe0ff */
[--C-:B------:R-:W-:Y:S01]  /*6810*/  @!P6 IMAD.IADD R120, R120, 0x1, -R232.reuse ;  /* 0x000000017878e824 */ /* 0x100fe200078e0ae8 */
[C---:B------:R-:W-:Y:S01]  /*6820*/  ISETP.GT.U32.AND P1, PT, R232.reuse, R122, PT ;  /* 0x0000007ae800720c */ /* 0x040fe20003f24070 */
[----:B------:R-:W-:Y:S01]  /*6830*/  @!P4 IMAD.IADD R121, R121, 0x1, -R232 ;  /* 0x000000017979c824 */ /* 0x000fe200078e0ae8 */
[----:B------:R-:W-:Y:S01]  /*6840*/  ISETP.GT.U32.AND P6, PT, R232, R5, PT ;  /* 0x00000005e800720c */ /* 0x000fe20003fc4070 */
[----:B------:R-:W-:Y:S01]  /*6850*/  IMAD.HI.U32 R6, R230, R11, RZ ;  /* 0x0000000be6067227 */ /* 0x000fe200078e00ff */
[----:B------:R-:W-:-:S02]  /*6860*/  @!P2 IADD3 R119, -R119, RZ, RZ ;  /* 0x000000ff7777a210 */ /* 0x000fc40007ffe1ff */
[----:B------:R-:W-:Y:S01]  /*6870*/  ISETP.GE.AND P4, PT, R12, RZ, PT ;  /* 0x000000ff0c00720c */ /* 0x000fe20003f86270 */
[----:B------:R-:W-:Y:S01]  /*6880*/  @!P5 IMAD.MOV R118, RZ, RZ, -R118 ;  /* 0x000000ffff76d224 */ /* 0x000fe200078e0a76 */
[C---:B------:R-:W-:Y:S01]  /*6890*/  IADD3 R12, R252.reuse, 0x8d, RZ ;  /* 0x0000008dfc0c7810 */ /* 0x040fe20007ffe0ff */
[----:B------:R-:W-:Y:S01]  /*68a0*/  IMAD.MOV R6, RZ, RZ, -R6 ;  /* 0x000000ffff067224 */ /* 0x000fe200078e0a06 */
[-C--:B------:R-:W-:Y:S01]  /*68b0*/  @!P3 IADD3 R123, R123, -R232.reuse, RZ ;  /* 0x800000e87b7bb210 */ /* 0x080fe20007ffe0ff */
[----:B------:R-:W-:Y:S01]  /*68c0*/  VIADD R8, R252, 0x85 ;  /* 0x00000085fc087836 */ /* 0x000fe20000000000 */
[----:B------:R-:W-:Y:S01]  /*68d0*/  ISETP.GT.U32.AND P3, PT, R232, R121, PT ;  /* 0x00000079e800720c */ /* 0x000fe20003f64070 */
[----:B------:R-:W-:Y:S01]  /*68e0*/  IMAD.HI.U32 R7, R230, R125, RZ ;  /* 0x0000007de6077227 */ /* 0x000fe200078e00ff */
[----:B------:R-:W-:Y:S02]  /*68f0*/  ISETP.GT.U32.AND P5, PT, R232, R123, PT ;  /* 0x0000007be800720c */ /* 0x000fe40003fa4070 */
[----:B------:R-:W-:Y:S01]  /*6900*/  @!P1 IADD3 R122, R122, -R232, RZ ;  /* 0x800000e87a7a9210 */ /* 0x000fe20007ffe0ff */
[C---:B------:R-:W-:Y:S01]  /*6910*/  IMAD R124, R232.reuse, R6, R11 ;  /* 0x00000006e87c7224 */ /* 0x040fe200078e020b */
[----:B------:R-:W-:Y:S01]  /*6920*/  IABS R9, R8 ;  /* 0x0000000800097213 */ /* 0x000fe20000000000 */
[----:B------:R-:W-:Y:S01]  /*6930*/  @!P6 IMAD.IADD R5, R5, 0x1, -R232 ;  /* 0x000000010505e824 */ /* 0x000fe200078e0ae8 */
[----:B------:R-:W-:Y:S01]  /*6940*/  ISETP.GT.U32.AND P6, PT, R232, R122, PT ;  /* 0x0000007ae800720c */ /* 0x000fe20003fc4070 */
[----:B------:R-:W-:Y:S01]  /*6950*/  VIADD R11, R252, 0x86 ;  /* 0x00000086fc0b7836 */ /* 0x000fe20000000000 */
[----:B------:R-:W-:Y:S01]  /*6960*/  IADD3 R7, -R7, RZ, RZ ;  /* 0x000000ff07077210 */ /* 0x000fe20007ffe1ff */
[----:B------:R-:W-:Y:S01]  /*6970*/  IMAD.HI.U32 R6, R230, R9, RZ ;  /* 0x00000009e6067227 */ /* 0x000fe200078e00ff */
[----:B------:R-:W-:-:S02]  /*6980*/  ISETP.GT.U32.AND P2, PT, R232, R5, PT ;  /* 0x00000005e800720c */ /* 0x000fc40003f44070 */
[----:B------:R-:W-:Y:S01]  /*6990*/  IABS R127, R11 ;  /* 0x0000000b007f7213 */ /* 0x000fe20000000000 */
[--C-:B------:R-:W-:Y:S01]  /*69a0*/  @!P3 IMAD.IADD R121, R121, 0x1, -R232.reuse ;  /* 0x000000017979b824 */ /* 0x100fe200078e0ae8 */
[----:B------:R-:W-:Y:S01]  /*69b0*/  ISETP.GE.AND P3, PT, R10, RZ, PT ;  /* 0x000000ff0a00720c */ /* 0x000fe20003f66270 */
[----:B------:R-:W-:Y:S01]  /*69c0*/  @!P5 IMAD.IADD R123, R123, 0x1, -R232 ;  /* 0x000000017b7bd824 */ /* 0x000fe200078e0ae8 */
[----:B------:R-:W-:Y:S01]  /*69d0*/  ISETP.GE.AND P5, PT, R15, RZ, PT ;  /* 0x000000ff0f00720c */ /* 0x000fe20003fa6270 */
[----:B------:R-:W-:Y:S01]  /*69e0*/  IMAD R125, R232, R7, R125 ;  /* 0x00000007e87d7224 */ /* 0x000fe200078e027d */
[----:B------:R-:W-:Y:S01]  /*69f0*/  ISETP.GE.AND P1, PT, R13, RZ, PT ;  /* 0x000000ff0d00720c */ /* 0x000fe20003f26270 */
[----:B------:R-:W-:Y:S01]  /*6a00*/  IMAD.HI.U32 R7, R230, R127, RZ ;  /* 0x0000007fe6077227 */ /* 0x000fe200078e00ff */
[----:B------:R-:W-:Y:S02]  /*6a10*/  @!P6 IADD3 R122, R122, -R232, RZ ;  /* 0x800000e87a7ae210 */ /* 0x000fe40007ffe0ff */
[C---:B------:R-:W-:Y:S01]  /*6a20*/  ISETP.GT.U32.AND P6, PT, R232.reuse, R125, PT ;  /* 0x0000007de800720c */ /* 0x040fe20003fc4070 */
[----:B------:R-:W-:Y:S01]  /*6a30*/  IMAD.MOV R6, RZ, RZ, -R6 ;  /* 0x000000ffff067224 */ /* 0x000fe200078e0a06 */
[----:B------:R-:W-:Y:S01]  /*6a40*/  IABS R133, R12 ;  /* 0x0000000c00857213 */ /* 0x000fe20000000000 */
[----:B------:R-:W-:Y:S01]  /*6a50*/  @!P0 IMAD.MOV R120, RZ, RZ, -R120 ;  /* 0x000000ffff788224 */ /* 0x000fe200078e0a78 */
[C---:B------:R-:W-:Y:S01]  /*6a60*/  ISETP.GT.U32.AND P0, PT, R232.reuse, R124, PT ;  /* 0x0000007ce800720c */ /* 0x040fe20003f04070 */
[----:B------:R-:W-:Y:S01]  /*6a70*/  IMAD.MOV R7, RZ, RZ, -R7 ;  /* 0x000000ffff077224 */ /* 0x000fe200078e0a07 */
[----:B------:R-:W-:Y:S01]  /*6a80*/  @!P3 IADD3 R123, -R123, RZ, RZ ;  /* 0x000000ff7b7bb210 */ /* 0x000fe20007ffe1ff */
[----:B------:R-:W-:Y:S01]  /*6a90*/  IMAD R126, R232, R6, R9 ;  /* 0x00000006e87e7224 */ /* 0x000fe200078e0209 */
[----:B------:R-:W-:Y:S01]  /*6aa0*/  IADD3 R10, R252, 0x8c, RZ ;  /* 0x0000008cfc0a7810 */ /* 0x000fe20007ffe0ff */
[----:B------:R-:W-:Y:S01]  /*6ab0*/  @!P2 IMAD.IADD R5, R5, 0x1, -R232 ;  /* 0x000000010505a824 */ /* 0x000fe200078e0ae8 */
[----:B------:R-:W-:Y:S01]  /*6ac0*/  ISETP.GE.AND P2, PT, R16, RZ, PT ;  /* 0x000000ff1000720c */ /* 0x000fe20003f46270 */
[C---:B------:R-:W-:Y:S01]  /*6ad0*/  IMAD R127, R232.reuse, R7, R127 ;  /* 0x00000007e87f7224 */ /* 0x040fe200078e027f */
[C---:B------:R-:W-:Y:S01]  /*6ae0*/  ISETP.GT.U32.AND P3, PT, R232.reuse, R126, PT ;  /* 0x0000007ee800720c */ /* 0x040fe20003f64070 */
[----:B------:R-:W-:Y:S01]  /*6af0*/  @!P4 IMAD.MOV R121, RZ, RZ, -R121 ;  /* 0x000000ffff79c224 */ /* 0x000fe200078e0a79 */
[----:B------:R-:W-:Y:S01]  /*6b00*/  @!P5 IADD3 R5, -R5, RZ, RZ ;  /* 0x000000ff0505d210 */ /* 0x000fe20007ffe1ff */
[----:B------:R-:W-:Y:S01]  /*6b10*/  @!P1 IMAD.MOV R122, RZ, RZ, -R122 ;  /* 0x000000ffff7a9224 */ /* 0x000fe200078e0a7a */
[----:B------:R-:W-:Y:S01]  /*6b20*/  ISETP.GT.U32.AND P5, PT, R232, R127, PT ;  /* 0x0000007fe800720c */ /* 0x000fe20003fa4070 */
[----:B------:R-:W-:Y:S01]  /*6b30*/  VIADD R7, R252, 0x88 ;  /* 0x00000088fc077836 */ /* 0x000fe20000000000 */
[-C--:B------:R-:W-:Y:S01]  /*6b40*/  @!P0 IADD3 R124, R124, -R232.reuse, RZ ;  /* 0x800000e87c7c8210 */ /* 0x080fe20007ffe0ff */
[C---:B------:R-:W-:Y:S01]  /*6b50*/  VIADD R6, R252.reuse, 0x87 ;  /* 0x00000087fc067836 */ /* 0x040fe20000000000 */
[----:B------:R-:W-:Y:S01]  /*6b60*/  @!P6 IADD3 R125, R125, -R232, RZ ;  /* 0x800000e87d7de210 */ /* 0x000fe20007ffe0ff */
[----:B------:R-:W-:Y:S01]  /*6b70*/  VIADD R13, R252, 0x8e ;  /* 0x0000008efc0d7836 */ /* 0x000fe20000000000 */
[----:B------:R-:W-:Y:S01]  /*6b80*/  ISETP.GT.U32.AND P4, PT, R232, R124, PT ;  /* 0x0000007ce800720c */ /* 0x000fe20003f84070 */
[----:B------:R-:W-:Y:S01]  /*6b90*/  VIADD R16, R252, 0x90 ;  /* 0x00000090fc107836 */ /* 0x000fe20000000000 */
[----:B------:R-:W-:Y:S01]  /*6ba0*/  ISETP.GT.U32.AND P1, PT, R232, R125, PT ;  /* 0x0000007de800720c */ /* 0x000fe20003f24070 */
[----:B------:R-:W-:Y:S01]  /*6bb0*/  VIADD R251, R252, 0xf9 ;  /* 0x000000f9fcfb7836 */ /* 0x000fe20000000000 */
[----:B------:R-:W-:Y:S01]  /*6bc0*/  @!P3 IADD3 R126, R126, -R232, RZ ;  /* 0x800000e87e7eb210 */ /* 0x000fe20007ffe0ff */
[----:B------:R-:W-:Y:S01]  /*6bd0*/  VIADD R247, R252, 0xfa ;  /* 0x000000fafcf77836 */ /* 0x000fe20000000000 */
[----:B------:R-:W-:Y:S01]  /*6be0*/  IABS R129, R7 ;  /* 0x0000000700817213 */ /* 0x000fe20000000000 */
[--C-:B------:R-:W-:Y:S01]  /*6bf0*/  @!P5 IMAD.IADD R127, R127, 0x1, -R232.reuse ;  /* 0x000000017f7fd824 */ /* 0x100fe200078e0ae8 */
[----:B------:R-:W-:Y:S01]  /*6c00*/  ISETP.GT.U32.AND P5, PT, R232, R126, PT ;  /* 0x0000007ee800720c */ /* 0x000fe20003fa4070 */
[C---:B---3--:R-:W-:Y:S01]  /*6c10*/  VIADD R22, R252.reuse, 0xfe ;  /* 0x000000fefc167836 */ /* 0x048fe20000000000 */
[----:B------:R-:W-:Y:S01]  /*6c20*/  ISETP.GE.AND P0, PT, R17, RZ, PT ;  /* 0x000000ff1100720c */ /* 0x000fe20003f06270 */
[----:B------:R-:W-:Y:S01]  /*6c30*/  VIADD R17, R252, 0xa2 ;  /* 0x000000a2fc117836 */ /* 0x000fe20000000000 */
[----:B------:R-:W-:Y:S01]  /*6c40*/  ISETP.GE.AND P6, PT, R8, RZ, PT ;  /* 0x000000ff0800720c */ /* 0x000fe20003fc6270 */
[----:B------:R-:W-:Y:S01]  /*6c50*/  @!P4 IMAD.IADD R124, R124, 0x1, -R232 ;  /* 0x000000017c7cc824 */ /* 0x000fe200078e0ae8 */
[----:B------:R-:W-:Y:S01]  /*6c60*/  ISETP.GE.AND P3, PT, R7, RZ, PT ;  /* 0x000000ff0700720c */ /* 0x000fe20003f66270 */
[----:B------:R-:W-:Y:S01]  /*6c70*/  IMAD.HI.U32 R7, R230, R129, RZ ;  /* 0x00000081e6077227 */ /* 0x000fe200078e00ff */
[----:B------:R-:W-:-:S02]  /*6c80*/  IABS R9, R6 ;  /* 0x0000000600097213 */ /* 0x000fc40000000000 */
[----:B------:R-:W-:Y:S01]  /*6c90*/  IADD3 R8, R252, 0x89, RZ ;  /* 0x00000089fc087810 */ /* 0x000fe20007ffe0ff */
[----:B------:R-:W-:Y:S01]  /*6ca0*/  @!P1 IMAD.IADD R125, R125, 0x1, -R232 ;  /* 0x000000017d7d9824 */ /* 0x000fe200078e0ae8 */
[----:B------:R-:W-:Y:S01]  /*6cb0*/  ISETP.GE.AND P1, PT, R6, RZ, PT ;  /* 0x000000ff0600720c */ /* 0x000fe20003f26270 */
[----:B------:R-:W-:Y:S01]  /*6cc0*/  IMAD.MOV R7, RZ, RZ, -R7 ;  /* 0x000000ffff077224 */ /* 0x000fe200078e0a07 */
[----:B------:R-:W-:Y:S01]  /*6cd0*/  @!P5 IADD3 R126, R126, -R232, RZ ;  /* 0x800000e87e7ed210 */ /* 0x000fe20007ffe0ff */
[----:B------:R-:W-:Y:S01]  /*6ce0*/  @!P2 IMAD.MOV R124, RZ, RZ, -R124 ;  /* 0x000000ffff7ca224 */ /* 0x000fe200078e0a7c */
[----:B------:R-:W-:Y:S01]  /*6cf0*/  ISETP.GT.U32.AND P2, PT, R232, R127, PT ;  /* 0x0000007fe800720c */ /* 0x000fe20003f44070 */
[----:B------:R-:W-:Y:S01]  /*6d00*/  IMAD.HI.U32 R6, R230, R9, RZ ;  /* 0x00000009e6067227 */ /* 0x000fe200078e00ff */
[----:B------:R-:W-:Y:S02]  /*6d10*/  @!P0 IADD3 R125, -R125, RZ, RZ ;  /* 0x000000ff7d7d8210 */ /* 0x000fe40007ffe1ff */
[----:B------:R-:W-:Y:S01]  /*6d20*/  ISETP.GE.AND P0, PT, R8, RZ, PT ;  /* 0x000000ff0800720c */ /* 0x000fe20003f06270 */
[C---:B------:R-:W-:Y:S01]  /*6d30*/  IMAD R129, R232.reuse, R7, R129 ;  /* 0x00000007e8817224 */ /* 0x040fe200078e0281 */
[----:B------:R-:W-:Y:S01]  /*6d40*/  IABS R8, R8 ;  /* 0x0000000800087213 */ /* 0x000fe20000000000 */
[----:B------:R-:W-:Y:S01]  /*6d50*/  IMAD.MOV R6, RZ, RZ, -R6 ;  /* 0x000000ffff067224 */ /* 0x000fe200078e0a06 */
[----:B------:R-:W-:Y:S01]  /*6d60*/  ISETP.GE.AND P4, PT, R11, RZ, PT ;  /* 0x000000ff0b00720c */ /* 0x000fe20003f86270 */
[----:B------:R-:W-:Y:S01]  /*6d70*/  @!P6 IMAD.MOV R126, RZ, RZ, -R126 ;  /* 0x000000ffff7ee224 */ /* 0x000fe200078e0a7e */
[C---:B------:R-:W-:Y:S01]  /*6d80*/  ISETP.GT.U32.AND P6, PT, R232.reuse, R129, PT ;  /* 0x00000081e800720c */ /* 0x040fe20003fc4070 */
[----:B------:R-:W-:Y:S01]  /*6d90*/  IMAD R128, R232, R6, R9 ;  /* 0x00000006e8807224 */ /* 0x000fe200078e0209 */
[----:B------:R-:W-:Y:S01]  /*6da0*/  IABS R11, R10 ;  /* 0x0000000a000b7213 */ /* 0x000fe20000000000 */
[C---:B------:R-:W-:Y:S01]  /*6db0*/  VIADD R6, R252.reuse, 0x8a ;  /* 0x0000008afc067836 */ /* 0x040fe20000000000 */
[----:B------:R-:W-:Y:S01]  /*6dc0*/  IADD3 R15, R252, 0x8f, RZ ;  /* 0x0000008ffc0f7810 */ /* 0x000fe20007ffe0ff */
[----:B------:R-:W-:Y:S01]  /*6dd0*/  IMAD.MOV.U32 R7, RZ, RZ, R8 ;  /* 0x000000ffff077224 */ /* 0x000fe200078e0008 */
[----:B------:R-:W-:Y:S01]  /*6de0*/  ISETP.GT.U32.AND P5, PT, R232, R128, PT ;  /* 0x00000080e800720c */ /* 0x000fe20003fa4070 */
[----:B------:R-:W-:Y:S01]  /*6df0*/  @!P2 IMAD.IADD R127, R127, 0x1, -R232 ;  /* 0x000000017f7fa824 */ /* 0x000fe200078e0ae8 */
[----:B------:R-:W-:Y:S01]  /*6e00*/  ISETP.GE.AND P2, PT, R6, RZ, PT ;  /* 0x000000ff0600720c */ /* 0x000fe20003f46270 */
[----:B------:R-:W-:Y:S01]  /*6e10*/  VIADD R8, R252, 0x8b ;  /* 0x0000008bfc087836 */ /* 0x000fe20000000000 */
[----:B------:R-:W-:Y:S01]  /*6e20*/  IABS R9, R6 ;  /* 0x0000000600097213 */ /* 0x000fe20000000000 */
[----:B------:R-:W-:Y:S01]  /*6e30*/  IMAD.HI.U32 R6, R230, R7, RZ ;  /* 0x00000007e6067227 */ /* 0x000fe200078e00ff */
[----:B------:R-:W-:-:S02]  /*6e40*/  IABS R135, R15 ;  /* 0x0000000f00877213 */ /* 0x000fc40000000000 */
[----:B------:R-:W-:Y:S01]  /*6e50*/  IABS R131, R8 ;  /* 0x0000000800837213 */ /* 0x000fe20000000000 */
[----:B------:R-:W-:Y:S02]  /*6e60*/  IMAD.MOV R130, RZ, RZ, -R6 ;  /* 0x000000ffff827224 */ /* 0x000fe400078e0a06 */
[----:B------:R-:W-:Y:S02]  /*6e70*/  @!P6 IMAD.IADD R129, R129, 0x1, -R232 ;  /* 0x000000018181e824 */ /* 0x000fe400078e0ae8 */
[----:B------:R-:W-:Y:S01]  /*6e80*/  IMAD R130, R232, R130, R7 ;  /* 0x00000082e8827224 */ /* 0x000fe200078e0207 */
[----:B------:R-:W-:Y:S01]  /*6e90*/  @!P5 IADD3 R128, R128, -R232, RZ ;  /* 0x800000e88080d210 */ /* 0x000fe20007ffe0ff */
[----:B------:R-:W-:Y:S01]  /*6ea0*/  IMAD.HI.U32 R7, R230, R131, RZ ;  /* 0x00000083e6077227 */ /* 0x000fe200078e00ff */
[C---:B------:R-:W-:Y:S02]  /*6eb0*/  ISETP.GT.U32.AND P6, PT, R232.reuse, R129, PT ;  /* 0x00000081e800720c */ /* 0x040fe40003fc4070 */
[----:B------:R-:W-:Y:S01]  /*6ec0*/  ISETP.GT.U32.AND P5, PT, R232, R128, PT ;  /* 0x00000080e800720c */ /* 0x000fe20003fa4070 */
[----:B------:R-:W-:Y:S01]  /*6ed0*/  IMAD.HI.U32 R6, R230, R9, RZ ;  /* 0x00000009e6067227 */ /* 0x000fe200078e00ff */
[----:B------:R-:W-:-:S03]  /*6ee0*/  IADD3 R7, -R7, RZ, RZ ;  /* 0x000000ff07077210 */ /* 0x000fc60007ffe1ff */
[----:B------:R-:W-:Y:S02]  /*6ef0*/  IMAD.MOV R6, RZ, RZ, -R6 ;  /* 0x000000ffff067224 */ /* 0x000fe400078e0a06 */
[C---:B------:R-:W-:Y:S02]  /*6f00*/  IMAD R131, R232.reuse, R7, R131 ;  /* 0x00000007e8837224 */ /* 0x040fe400078e0283 */
[----:B------:R-:W-:Y:S01]  /*6f10*/  IMAD R6, R232, R6, R9 ;  /* 0x00000006e8067224 */ /* 0x000fe200078e0209 */
[----:B------:R-:W-:Y:S01]  /*6f20*/  IABS R9, R13 ;  /* 0x0000000d00097213 */ /* 0x000fe20000000000 */
[----:B------:R-:W-:Y:S01]  /*6f30*/  IMAD.HI.U32 R7, R230, R133, RZ ;  /* 0x00000085e6077227 */ /* 0x000fe200078e00ff */
[----:B------:R-:W-:Y:S02]  /*6f40*/  @!P6 IADD3 R129, R129, -R232, RZ ;  /* 0x800000e88181e210 */ /* 0x000fe40007ffe0ff */
[----:B------:R-:W-:Y:S01]  /*6f50*/  ISETP.GT.U32.AND P6, PT, R232, R131, PT ;  /* 0x00000083e800720c */ /* 0x000fe20003fc4070 */
[----:B------:R-:W-:Y:S01]  /*6f60*/  @!P5 IMAD.IADD R128, R128, 0x1, -R232 ;  /* 0x000000018080d824 */ /* 0x000fe200078e0ae8 */
[----:B------:R-:W-:Y:S01]  /*6f70*/  @!P3 IADD3 R129, -R129, RZ, RZ ;  /* 0x000000ff8181b210 */ /* 0x000fe20007ffe1ff */
[----:B------:R-:W-:Y:S01]  /*6f80*/  IMAD.MOV R7, RZ, RZ, -R7 ;  /* 0x000000ffff077224 */ /* 0x000fe200078e0a07 */
[C---:B------:R-:W-:Y:S01]  /*6f90*/  ISETP.GT.U32.AND P5, PT, R232.reuse, R130, PT ;  /* 0x00000082e800720c */ /* 0x040fe20003fa4070 */
[----:B------:R-:W-:Y:S01]  /*6fa0*/  @!P1 IMAD.MOV R128, RZ, RZ, -R128 ;  /* 0x000000ffff809224 */ /* 0x000fe200078e0a80 */
[C---:B------:R-:W-:Y:S01]  /*6fb0*/  ISETP.GT.U32.AND P1, PT, R232.reuse, R6, PT ;  /* 0x00000006e800720c */ /* 0x040fe20003f24070 */
[----:B------:R-:W-:-:S02]  /*6fc0*/  IMAD R133, R232, R7, R133 ;  /* 0x00000007e8857224 */ /* 0x000fc400078e0285 */
[----:B------:R-:W-:-:S04]  /*6fd0*/  IMAD.HI.U32 R7, R230, R9, RZ ;  /* 0x00000009e6077227 */ /* 0x000fc800078e00ff */
[--C-:B------:R-:W-:Y:S02]  /*6fe0*/  @!P6 IMAD.IADD R131, R131, 0x1, -R232.reuse ;  /* 0x000000018383e824 */ /* 0x100fe400078e0ae8 */
[----:B------:R-:W-:Y:S02]  /*6ff0*/  IMAD.MOV R7, RZ, RZ, -R7 ;  /* 0x000000ffff077224 */ /* 0x000fe400078e0a07 */
[----:B------:R-:W-:Y:S01]  /*7000*/  @!P4 IMAD.MOV R127, RZ, RZ, -R127 ;  /* 0x000000ffff7fc224 */ /* 0x000fe200078e0a7f */
[C---:B------:R-:W-:Y:S01]  /*7010*/  ISETP.GT.U32.AND P3, PT, R232.reuse, R131, PT ;  /* 0x00000083e800720c */ /* 0x040fe20003f64070 */
[----:B------:R-:W-:Y:S01]  /*7020*/  IMAD R134, R232, R7, R9 ;  /* 0x00000007e8867224 */ /* 0x000fe200078e0209 */
[----:B------:R-:W-:Y:S01]  /*7030*/  @!P1 IADD3 R6, R6, -R232, RZ ;  /* 0x800000e806069210 */ /* 0x000fe20007ffe0ff */
[----:B------:R-:W-:Y:S01]  /*7040*/  @!P5 IMAD.IADD R130, R130, 0x1, -R232 ;  /* 0x000000018282d824 */ /* 0x000fe200078e0ae8 */
[----:B------:R-:W-:Y:S01]  /*7050*/  ISETP.GE.AND P4, PT, R8, RZ, PT ;  /* 0x000000ff0800720c */ /* 0x000fe20003f86270 */
[----:B------:R-:W-:Y:S01]  /*7060*/  IMAD.HI.U32 R8, R230, R11, RZ ;  /* 0x0000000be6087227 */ /* 0x000fe200078e00ff */
[----:B------:R-:W-:-:S02]  /*7070*/  ISETP.GT.U32.AND P6, PT, R232, R6, PT ;  /* 0x00000006e800720c */ /* 0x000fc40003fc4070 */
[----:B------:R-:W-:Y:S01]  /*7080*/  ISETP.GT.U32.AND P1, PT, R232, R130, PT ;  /* 0x00000082e800720c */ /* 0x000fe20003f24070 */
[----:B------:R-:W-:Y:S02]  /*7090*/  IMAD.MOV R8, RZ, RZ, -R8 ;  /* 0x000000ffff087224 */ /* 0x000fe400078e0a08 */
[----:B------:R-:W-:-:S04]  /*70a0*/  IMAD.HI.U32 R7, R230, R135, RZ ;  /* 0x00000087e6077227 */ /* 0x000fc800078e00ff */
[--C-:B------:R-:W-:Y:S01]  /*70b0*/  @!P3 IMAD.IADD R131, R131, 0x1, -R232.reuse ;  /* 0x000000018383b824 */ /* 0x100fe200078e0ae8 */
[C---:B------:R-:W-:Y:S01]  /*70c0*/  ISETP.GT.U32.AND P3, PT, R232.reuse, R134, PT ;  /* 0x00000086e800720c */ /* 0x040fe20003f64070 */
[----:B------:R-:W-:Y:S01]  /*70d0*/  IMAD R132, R232, R8, R11 ;  /* 0x00000008e8847224 */ /* 0x000fe200078e020b */
[----:B------:R-:W-:Y:S01]  /*70e0*/  IABS R11, R16 ;  /* 0x00000010000b7213 */ /* 0x000fe20000000000 */
[----:B------:R-:W-:Y:S01]  /*70f0*/  IMAD.MOV R7, RZ, RZ, -R7 ;  /* 0x000000ffff077224 */ /* 0x000fe200078e0a07 */
[----:B------:R-:W-:Y:S01]  /*7100*/  @!P6 IADD3 R6, R6, -R232, RZ ;  /* 0x800000e80606e210 */ /* 0x000fe20007ffe0ff */
[----:B------:R-:W-:Y:S01]  /*7110*/  @!P1 IMAD.IADD R130, R130, 0x1, -R232 ;  /* 0x0000000182829824 */ /* 0x000fe200078e0ae8 */
[----:B------:R-:W-:Y:S01]  /*7120*/  ISETP.GE.AND P6, PT, R10, RZ, PT ;  /* 0x000000ff0a00720c */ /* 0x000fe20003fc6270 */
[----:B------:R-:W-:Y:S01]  /*7130*/  VIADD R10, R252, 0x91 ;  /* 0x00000091fc0a7836 */ /* 0x000fe20000000000 */
[C---:B------:R-:W-:Y:S01]  /*7140*/  ISETP.GT.U32.AND P5, PT, R232.reuse, R132, PT ;  /* 0x00000084e800720c */ /* 0x040fe20003fa4070 */
[----:B------:R-:W-:Y:S01]  /*7150*/  @!P2 IMAD.MOV R6, RZ, RZ, -R6 ;  /* 0x000000ffff06a224 */ /* 0x000fe200078e0a06 */
[----:B------:R-:W-:Y:S01]  /*7160*/  @!P4 IADD3 R131, -R131, RZ, RZ ;  /* 0x000000ff8383c210 */ /* 0x000fe20007ffe1ff */
[----:B------:R-:W-:Y:S01]  /*7170*/  IMAD R135, R232, R7, R135 ;  /* 0x00000007e8877224 */ /* 0x000fe200078e0287 */
[----:B------:R-:W-:Y:S01]  /*7180*/  IABS R137, R10 ;  /* 0x0000000a00897213 */ /* 0x000fe20000000000 */
[----:B------:R-:W-:Y:S01]  /*7190*/  @!P3 IMAD.IADD R134, R134, 0x1, -R232 ;  /* 0x000000018686b824 */ /* 0x000fe200078e0ae8 */
[----:B------:R-:W-:Y:S01]  /*71a0*/  ISETP.GE.AND P4, PT, R15, RZ, PT ;  /* 0x000000ff0f00720c */ /* 0x000fe20003f86270 */
[----:B------:R-:W-:Y:S01]  /*71b0*/  IMAD.HI.U32 R8, R230, R11, RZ ;  /* 0x0000000be6087227 */ /* 0x000fe200078e00ff */
[----:B------:R-:W-:-:S02]  /*71c0*/  IADD3 R15, R252, 0x93, RZ ;  /* 0x00000093fc0f7810 */ /* 0x000fc40007ffe0ff */
[----:B------:R-:W-:Y:S01]  /*71d0*/  ISETP.GT.U32.AND P2, PT, R232, R134, PT ;  /* 0x00000086e800720c */ /* 0x000fe20003f44070 */
[----:B------:R-:W-:Y:S01]  /*71e0*/  IMAD.HI.U32 R7, R230, R137, RZ ;  /* 0x00000089e6077227 */ /* 0x000fe200078e00ff */
[C---:B------:R-:W-:Y:S02]  /*71f0*/  ISETP.GT.U32.AND P3, PT, R232.reuse, R135, PT ;  /* 0x00000087e800720c */ /* 0x040fe40003f64070 */
[----:B------:R-:W-:Y:S01]  /*7200*/  ISETP.GT.U32.AND P1, PT, R232, R133, PT ;  /* 0x00000085e800720c */ /* 0x000fe20003f24070 */
[----:B------:R-:W-:Y:S01]  /*7210*/  IMAD.MOV R7, RZ, RZ, -R7 ;  /* 0x000000ffff077224 */ /* 0x000fe200078e0a07 */
[----:B------:R-:W-:Y:S01]  /*7220*/  @!P0 IADD3 R130, -R130, RZ, RZ ;  /* 0x000000ff82828210 */ /* 0x000fe20007ffe1ff */
[----:B------:R-:W-:Y:S02]  /*7230*/  @!P5 IMAD.IADD R132, R132, 0x1, -R232 ;  /* 0x000000018484d824 */ /* 0x000fe400078e0ae8 */
[C---:B------:R-:W-:Y:S02]  /*7240*/  IMAD R137, R232.reuse, R7, R137 ;  /* 0x00000007e8897224 */ /* 0x040fe400078e0289 */
[----:B------:R-:W-:Y:S01]  /*7250*/  IMAD.MOV R8, RZ, RZ, -R8 ;  /* 0x000000ffff087224 */ /* 0x000fe200078e0a08 */
[----:B------:R-:W-:Y:S01]  /*7260*/  ISETP.GT.U32.AND P5, PT, R232, R132, PT ;  /* 0x00000084e800720c */ /* 0x000fe20003fa4070 */
[--C-:B------:R-:W-:Y:S01]  /*7270*/  @!P2 IMAD.IADD R134, R134, 0x1, -R232.reuse ;  /* 0x000000018686a824 */ /* 0x100fe200078e0ae8 */
[C---:B------:R-:W-:Y:S01]  /*7280*/  ISETP.GT.U32.AND P2, PT, R232.reuse, R137, PT ;  /* 0x00000089e800720c */ /* 0x040fe20003f44070 */
[----:B------:R-:W-:Y:S01]  /*7290*/  IMAD R136, R232, R8, R11 ;  /* 0x00000008e8887224 */ /* 0x000fe200078e020b */
[----:B------:R-:W-:Y:S01]  /*72a0*/  IABS R11, R15 ;  /* 0x0000000f000b7213 */ /* 0x000fe20000000000 */
[----:B------:R-:W-:Y:S01]  /*72b0*/  @!P3 IMAD.IADD R135, R135, 0x1, -R232 ;  /* 0x000000018787b824 */ /* 0x000fe200078e0ae8 */
[----:B------:R-:W-:-:S02]  /*72c0*/  @!P1 IADD3 R133, R133, -R232, RZ ;  /* 0x800000e885859210 */ /* 0x000fc40007ffe0ff */
[----:B------:R-:W-:Y:S01]  /*72d0*/  ISETP.GE.AND P3, PT, R10, RZ, PT ;  /* 0x000000ff0a00720c */ /* 0x000fe20003f66270 */
[----:B------:R-:W-:Y:S01]  /*72e0*/  IMAD.HI.U32 R8, R230, R11, RZ ;  /* 0x0000000be6087227 */ /* 0x000fe200078e00ff */
[----:B------:R-:W-:Y:S02]  /*72f0*/  ISETP.GT.U32.AND P0, PT, R232, R133, PT ;  /* 0x00000085e800720c */ /* 0x000fe40003f04070 */
[----:B------:R-:W-:Y:S02]  /*7300*/  IADD3 R10, R252, 0x94, RZ ;  /* 0x00000094fc0a7810 */ /* 0x000fe40007ffe0ff */
[----:B------:R-:W-:Y:S01]  /*7310*/  @!P5 IADD3 R132, R132, -R232, RZ ;  /* 0x800000e88484d210 */ /* 0x000fe20007ffe0ff */
[----:B------:R-:W-:Y:S01]  /*7320*/  @!P2 IMAD.IADD R137, R137, 0x1, -R232 ;  /* 0x000000018989a824 */ /* 0x000fe200078e0ae8 */
[----:B------:R-:W-:Y:S01]  /*7330*/  ISETP.GE.AND P5, PT, R12, RZ, PT ;  /* 0x000000ff0c00720c */ /* 0x000fe20003fa6270 */
[----:B------:R-:W-:Y:S01]  /*7340*/  VIADD R12, R252, 0x92 ;  /* 0x00000092fc0c7836 */ /* 0x000fe20000000000 */
[----:B------:R-:W-:Y:S01]  /*7350*/  IADD3 R8, -R8, RZ, RZ ;  /* 0x000000ff08087210 */ /* 0x000fe20007ffe1ff */
[----:B------:R-:W-:Y:S01]  /*7360*/  @!P6 IMAD.MOV R132, RZ, RZ, -R132 ;  /* 0x000000ffff84e224 */ /* 0x000fe200078e0a84 */
[----:B------:R-:W-:-:S02]  /*7370*/  ISETP.GT.U32.AND P6, PT, R232, R136, PT ;  /* 0x00000088e800720c */ /* 0x000fc40003fc4070 */
[C---:B------:R-:W-:Y:S01]  /*7380*/  ISETP.GT.U32.AND P2, PT, R232.reuse, R137, PT ;  /* 0x00000089e800720c */ /* 0x040fe20003f44070 */
[----:B------:R-:W-:Y:S01]  /*7390*/  IMAD R138, R232, R8, R11 ;  /* 0x00000008e88a7224 */ /* 0x000fe200078e020b */
[----:B------:R-:W-:Y:S01]  /*73a0*/  IABS R9, R12 ;  /* 0x0000000c00097213 */ /* 0x000fe20000000000 */
[--C-:B------:R-:W-:Y:S01]  /*73b0*/  @!P0 IMAD.IADD R133, R133, 0x1, -R232.reuse ;  /* 0x0000000185858824 */ /* 0x100fe200078e0ae8 */
[----:B------:R-:W-:Y:S02]  /*73c0*/  IABS R139, R10 ;  /* 0x0000000a008b7213 */ /* 0x000fe40000000000 */
[----:B------:R-:W-:Y:S01]  /*73d0*/  IADD3 R11, R252, 0x96, RZ ;  /* 0x00000096fc0b7810 */ /* 0x000fe20007ffe0ff */
[----:B------:R-:W-:Y:S01]  /*73e0*/  IMAD.HI.U32 R7, R230, R9, RZ ;  /* 0x00000009e6077227 */ /* 0x000fe200078e00ff */
[----:B------:R-:W-:Y:S02]  /*73f0*/  ISETP.GE.AND P0, PT, R16, RZ, PT ;  /* 0x000000ff1000720c */ /* 0x000fe40003f06270 */
[----:B------:R-:W-:Y:S01]  /*7400*/  IABS R141, R11 ;  /* 0x0000000b008d7213 */ /* 0x000fe20000000000 */
[--C-:B------:R-:W-:Y:S01]  /*7410*/  @!P6 IMAD.IADD R136, R136, 0x1, -R232.reuse ;  /* 0x000000018888e824 */ /* 0x100fe200078e0ae8 */
[C---:B------:R-:W-:Y:S01]  /*7420*/  ISETP.GT.U32.AND P6, PT, R232.reuse, R135, PT ;  /* 0x00000087e800720c */ /* 0x040fe20003fc4070 */
[----:B------:R-:W-:Y:S01]  /*7430*/  @!P2 IMAD.IADD R137, R137, 0x1, -R232 ;  /* 0x000000018989a824 */ /* 0x000fe200078e0ae8 */
[----:B------:R-:W-:Y:S01]  /*7440*/  ISETP.GT.U32.AND P2, PT, R232, R138, PT ;  /* 0x0000008ae800720c */ /* 0x000fe20003f44070 */
[----:B------:R-:W-:Y:S01]  /*7450*/  IMAD.HI.U32 R8, R230, R139, RZ ;  /* 0x0000008be6087227 */ /* 0x000fe200078e00ff */
[----:B------:R-:W-:-:S02]  /*7460*/  IADD3 R7, -R7, RZ, RZ ;  /* 0x000000ff07077210 */ /* 0x000fc40007ffe1ff */
[----:B------:R-:W-:Y:S01]  /*7470*/  ISETP.GE.AND P1, PT, R13, RZ, PT ;  /* 0x000000ff0d00720c */ /* 0x000fe20003f26270 */
[----:B------:R-:W-:Y:S02]  /*7480*/  IMAD.MOV R8, RZ, RZ, -R8 ;  /* 0x000000ffff087224 */ /* 0x000fe400078e0a08 */
[C---:B------:R-:W-:Y:S02]  /*7490*/  IMAD R7, R232.reuse, R7, R9 ;  /* 0x00000007e8077224 */ /* 0x040fe400078e0209 */
[----:B------:R-:W-:Y:S01]  /*74a0*/  @!P5 IMAD.MOV R133, RZ, RZ, -R133 ;  /* 0x000000ffff85d224 */ /* 0x000fe200078e0a85 */
[C---:B------:R-:W-:Y:S01]  /*74b0*/  ISETP.GT.U32.AND P5, PT, R232.reuse, R136, PT ;  /* 0x00000088e800720c */ /* 0x040fe20003fa4070 */
[----:B------:R-:W-:Y:S01]  /*74c0*/  @!P6 IMAD.IADD R135, R135, 0x1, -R232 ;  /* 0x000000018787e824 */ /* 0x000fe200078e0ae8 */
[----:B------:R-:W-:Y:S01]  /*74d0*/  ISETP.GT.U32.AND P6, PT, R232, R7, PT ;  /* 0x00000007e800720c */ /* 0x000fe20003fc4070 */
[----:B------:R-:W-:Y:S01]  /*74e0*/  VIADD R16, R252, 0x95 ;  /* 0x00000095fc107836 */ /* 0x000fe20000000000 */
[----:B------:R-:W-:Y:S01]  /*74f0*/  @!P2 IADD3 R138, R138, -R232, RZ ;  /* 0x800000e88a8aa210 */ /* 0x000fe20007ffe0ff */
[----:B------:R-:W-:Y:S01]  /*7500*/  IMAD R139, R232, R8, R139 ;  /* 0x00000008e88b7224 */ /* 0x000fe200078e028b */
[----:B------:R-:W-:Y:S01]  /*7510*/  @!P4 IADD3 R135, -R135, RZ, RZ ;  /* 0x000000ff8787c210 */ /* 0x000fe20007ffe1ff */
[----:B------:R-:W-:Y:S01]  /*7520*/  IMAD.HI.U32 R8, R230, R141, RZ ;  /* 0x0000008de6087227 */ /* 0x000fe200078e00ff */
[----:B------:R-:W-:-:S02]  /*7530*/  ISETP.GT.U32.AND P4, PT, R232, R138, PT ;  /* 0x0000008ae800720c */ /* 0x000fc40003f84070 */
[----:B------:R-:W-:Y:S01]  /*7540*/  IABS R13, R16 ;  /* 0x00000010000d7213 */ /* 0x000fe20000000000 */
[----:B------:R-:W-:Y:S01]  /*7550*/  IMAD.MOV R8, RZ, RZ, -R8 ;  /* 0x000000ffff087224 */ /* 0x000fe200078e0a08 */
[----:B------:R-:W-:Y:S01]  /*7560*/  ISETP.GT.U32.AND P2, PT, R232, R139, PT ;  /* 0x0000008be800720c */ /* 0x000fe20003f44070 */
[----:B------:R-:W-:Y:S01]  /*7570*/  @!P5 IMAD.IADD R136, R136, 0x1, -R232 ;  /* 0x000000018888d824 */ /* 0x000fe200078e0ae8 */
[----:B------:R-:W-:Y:S01]  /*7580*/  ISETP.GE.AND P5, PT, R12, RZ, PT ;  /* 0x000000ff0c00720c */ /* 0x000fe20003fa6270 */
[----:B------:R-:W-:-:S04]  /*7590*/  IMAD.HI.U32 R9, R230, R13, RZ ;  /* 0x0000000de6097227 */ /* 0x000fc800078e00ff */
[----:B------:R-:W-:Y:S01]  /*75a0*/  IMAD R141, R232, R8, R141 ;  /* 0x00000008e88d7224 */ /* 0x000fe200078e028d */
[----:B------:R-:W-:Y:S01]  /*75b0*/  IADD3 R9, -R9, RZ, RZ ;  /* 0x000000ff09097210 */ /* 0x000fe20007ffe1ff */
[--C-:B------:R-:W-:Y:S01]  /*75c0*/  @!P6 IMAD.IADD R7, R7, 0x1, -R232.reuse ;  /* 0x000000010707e824 */ /* 0x100fe200078e0ae8 */
[----:B------:R-:W-:Y:S01]  /*75d0*/  ISETP.GE.AND P6, PT, R15, RZ, PT ;  /* 0x000000ff0f00720c */ /* 0x000fe20003fc6270 */
[----:B------:R-:W-:Y:S01]  /*75e0*/  @!P4 IMAD.IADD R138, R138, 0x1, -R232 ;  /* 0x000000018a8ac824 */ /* 0x000fe200078e0ae8 */
[----:B------:R-:W-:Y:S01]  /*75f0*/  ISETP.GT.U32.AND P4, PT, R232, R141, PT ;  /* 0x0000008de800720c */ /* 0x000fe20003f84070 */
[----:B------:R-:W-:Y:S01]  /*7600*/  VIADD R12, R252, 0x97 ;  /* 0x00000097fc0c7836 */ /* 0x000fe20000000000 */
[----:B------:R-:W-:Y:S01]  /*7610*/  @!P2 IADD3 R139, R139, -R232, RZ ;  /* 0x800000e88b8ba210 */ /* 0x000fe20007ffe0ff */
[----:B------:R-:W-:Y:S01]  /*7620*/  @!P1 IMAD.MOV R134, RZ, RZ, -R134 ;  /* 0x000000ffff869224 */ /* 0x000fe200078e0a86 */
[C---:B------:R-:W-:Y:S01]  /*7630*/  ISETP.GT.U32.AND P1, PT, R232.reuse, R7, PT ;  /* 0x00000007e800720c */ /* 0x040fe20003f24070 */
[----:B------:R-:W-:Y:S01]  /*7640*/  IMAD R140, R232, R9, R13 ;  /* 0x00000009e88c7224 */ /* 0x000fe200078e020d */
[----:B------:R-:W-:Y:S01]  /*7650*/  IABS R9, R12 ;  /* 0x0000000c00097213 */ /* 0x000fe20000000000 */
[----:B------:R-:W-:Y:S01]  /*7660*/  @!P0 IMAD.MOV R136, RZ, RZ, -R136 ;  /* 0x000000ffff888224 */ /* 0x000fe200078e0a88 */
[----:B------:R-:W-:Y:S01]  /*7670*/  ISETP.GE.AND P0, PT, R10, RZ, PT ;  /* 0x000000ff0a00720c */ /* 0x000fe20003f06270 */
[----:B------:R-:W-:Y:S01]  /*7680*/  @!P3 IMAD.MOV R137, RZ, RZ, -R137 ;  /* 0x000000ffff89b224 */ /* 0x000fe200078e0a89 */
[----:B------:R-:W-:Y:S01]  /*7690*/  ISETP.GT.U32.AND P3, PT, R232, R140, PT ;  /* 0x0000008ce800720c */ /* 0x000fe20003f64070 */
[----:B------:R-:W-:Y:S01]  /*76a0*/  VIADD R10, R252, 0x98 ;  /* 0x00000098fc0a7836 */ /* 0x000fe20000000000 */
[----:B------:R-:W-:Y:S01]  /*76b0*/  ISETP.GE.AND P2, PT, R11, RZ, PT ;  /* 0x000000ff0b00720c */ /* 0x000fe20003f46270 */
[----:B------:R-:W-:Y:S01]  /*76c0*/  IMAD.HI.U32 R8, R230, R9, RZ ;  /* 0x00000009e6087227 */ /* 0x000fe200078e00ff */
[----:B------:R-:W-:-:S02]  /*76d0*/  @!P6 IADD3 R138, -R138, RZ, RZ ;  /* 0x000000ff8a8ae210 */ /* 0x000fc40007ffe1ff */
[----:B------:R-:W-:Y:S01]  /*76e0*/  IABS R143, R10 ;  /* 0x0000000a008f7213 */ /* 0x000fe20000000000 */
[----:B------:R-:W-:Y:S01]  /*76f0*/  @!P4 IMAD.IADD R141, R141, 0x1, -R232 ;  /* 0x000000018d8dc824 */ /* 0x000fe200078e0ae8 */
[----:B------:R-:W-:Y:S01]  /*7700*/  @!P1 IADD3 R7, R7, -R232, RZ ;  /* 0x800000e807079210 */ /* 0x000fe20007ffe0ff */
[----:B------:R-:W-:Y:S01]  /*7710*/  IMAD.MOV R8, RZ, RZ, -R8 ;  /* 0x000000ffff087224 */ /* 0x000fe200078e0a08 */
[----:B------:R-:W-:Y:S01]  /*7720*/  ISETP.GE.AND P6, PT, R12, RZ, PT ;  /* 0x000000ff0c00720c */ /* 0x000fe20003fc6270 */
[----:B------:R-:W-:Y:S01]  /*7730*/  VIADD R15, R252, 0x99 ;  /* 0x00000099fc0f7836 */ /* 0x000fe20000000000 */
[C---:B------:R-:W-:Y:S01]  /*7740*/  ISETP.GT.U32.AND P4, PT, R232.reuse, R141, PT ;  /* 0x0000008de800720c */ /* 0x040fe20003f84070 */
[----:B------:R-:W-:Y:S01]  /*7750*/  IMAD R142, R232, R8, R9 ;  /* 0x00000008e88e7224 */ /* 0x000fe200078e0209 */
[----:B------:R-:W-:Y:S01]  /*7760*/  @!P3 IADD3 R140, R140, -R232, RZ ;  /* 0x800000e88c8cb210 */ /* 0x000fe20007ffe0ff */
[----:B------:R-:W-:Y:S01]  /*7770*/  IMAD.HI.U32 R8, R230, R143, RZ ;  /* 0x0000008fe6087227 */ /* 0x000fe200078e00ff */
[----:B------:R-:W-:-:S02]  /*7780*/  IABS R9, R15 ;  /* 0x0000000f00097213 */ /* 0x000fc40000000000 */
[C---:B------:R-:W-:Y:S01]  /*7790*/  ISETP.GT.U32.AND P3, PT, R232.reuse, R140, PT ;  /* 0x0000008ce800720c */ /* 0x040fe20003f64070 */
[----:B------:R-:W-:Y:S01]  /*77a0*/  @!P5 IMAD.MOV R7, RZ, RZ, -R7 ;  /* 0x000000ffff07d224 */ /* 0x000fe200078e0a07 */
[----:B------:R-:W-:Y:S01]  /*77b0*/  ISETP.GT.U32.AND P5, PT, R232, R139, PT ;  /* 0x0000008be800720c */ /* 0x000fe20003fa4070 */
[----:B------:R-:W-:Y:S01]  /*77c0*/  IMAD.MOV R8, RZ, RZ, -R8 ;  /* 0x000000ffff087224 */ /* 0x000fe200078e0a08 */
[----:B------:R-:W-:Y:S01]  /*77d0*/  ISETP.GE.AND P1, PT, R16, RZ, PT ;  /* 0x000000ff1000720c */ /* 0x000fe20003f26270 */
[C---:B------:R-:W-:Y:S01]  /*77e0*/  VIADD R12, R252.reuse, 0x9b ;  /* 0x0000009bfc0c7836 */ /* 0x040fe20000000000 */
[----:B------:R-:W-:Y:S01]  /*77f0*/  IADD3 R16, R252, 0xa1, RZ ;  /* 0x000000a1fc107810 */ /* 0x000fe20007ffe0ff */
[----:B------:R-:W-:Y:S01]  /*7800*/  IMAD R143, R232, R8, R143 ;  /* 0x00000008e88f7224 */ /* 0x000fe200078e028f */
[----:B------:R-:W-:Y:S01]  /*7810*/  @!P4 IADD3 R141, R141, -R232, RZ ;  /* 0x800000e88d8dc210 */ /* 0x000fe20007ffe0ff */
[----:B------:R-:W-:Y:S01]  /*7820*/  IMAD.HI.U32 R8, R230, R9, RZ ;  /* 0x00000009e6087227 */ /* 0x000fe200078e00ff */
[----:B------:R-:W-:-:S02]  /*7830*/  IABS R13, R12 ;  /* 0x0000000c000d7213 */ /* 0x000fc40000000000 */
[----:B------:R-:W-:Y:S01]  /*7840*/  ISETP.GT.U32.AND P4, PT, R232, R143, PT ;  /* 0x0000008fe800720c */ /* 0x000fe20003f84070 */
[----:B------:R-:W-:Y:S01]  /*7850*/  IMAD.MOV R8, RZ, RZ, -R8 ;  /* 0x000000ffff087224 */ /* 0x000fe200078e0a08 */
[----:B------:R-:W-:Y:S01]  /*7860*/  @!P3 IADD3 R140, R140, -R232, RZ ;  /* 0x800000e88c8cb210 */ /* 0x000fe20007ffe0ff */
[----:B------:R-:W-:Y:S01]  /*7870*/  @!P5 IMAD.IADD R139, R139, 0x1, -R232 ;  /* 0x000000018b8bd824 */ /* 0x000fe200078e0ae8 */
[C---:B------:R-:W-:Y:S01]  /*7880*/  ISETP.GT.U32.AND P5, PT, R232.reuse, R142, PT ;  /* 0x0000008ee800720c */ /* 0x040fe20003fa4070 */
[----:B------:R-:W-:Y:S01]  /*7890*/  IMAD R144, R232, R8, R9 ;  /* 0x00000008e8907224 */ /* 0x000fe200078e0209 */
[----:B------:R-:W-:Y:S01]  /*78a0*/  ISETP.GE.AND P3, PT, R10, RZ, PT ;  /* 0x000000ff0a00720c */ /* 0x000fe20003f66270 */
[----:B------:R-:W-:Y:S01]  /*78b0*/  VIADD R10, R252, 0x9a ;  /* 0x0000009afc0a7836 */ /* 0x000fe20000000000 */
[----:B------:R-:W-:Y:S01]  /*78c0*/  @!P2 IADD3 R141, -R141, RZ, RZ ;  /* 0x000000ff8d8da210 */ /* 0x000fe20007ffe1ff */
[----:B------:R-:W-:Y:S01]  /*78d0*/  IMAD.HI.U32 R9, R230, R13, RZ ;  /* 0x0000000de6097227 */ /* 0x000fe200078e00ff */
[----:B------:R-:W-:-:S02]  /*78e0*/  @!P0 IADD3 R139, -R139, RZ, RZ ;  /* 0x000000ff8b8b8210 */ /* 0x000fc40007ffe1ff */
[----:B------:R-:W-:Y:S01]  /*78f0*/  IABS R11, R10 ;  /* 0x0000000a000b7213 */ /* 0x000fe20000000000 */
[--C-:B------:R-:W-:Y:S01]  /*7900*/  @!P4 IMAD.IADD R143, R143, 0x1, -R232.reuse ;  /* 0x000000018f8fc824 */ /* 0x100fe200078e0ae8 */
[----:B------:R-:W-:Y:S01]  /*7910*/  ISETP.GE.AND P2, PT, R10, RZ, PT ;  /* 0x000000ff0a00720c */ /* 0x000fe20003f46270 */
[----:B------:R-:W-:Y:S01]  /*7920*/  IMAD.MOV R9, RZ, RZ, -R9 ;  /* 0x000000ffff097224 */ /* 0x000fe200078e0a09 */
[----:B------:R-:W-:Y:S01]  /*7930*/  ISETP.GE.AND P0, PT, R15, RZ, PT ;  /* 0x000000ff0f00720c */ /* 0x000fe20003f06270 */
[----:B------:R-:W-:Y:S01]  /*7940*/  @!P5 IMAD.IADD R142, R142, 0x1, -R232 ;  /* 0x000000018e8ed824 */ /* 0x000fe200078e0ae8 */
[----:B------:R-:W-:Y:S01]  /*7950*/  ISETP.GT.U32.AND P4, PT, R232, R143, PT ;  /* 0x0000008fe800720c */ /* 0x000fe20003f84070 */
[----:B------:R-:W-:Y:S01]  /*7960*/  IMAD.HI.U32 R8, R230, R11, RZ ;  /* 0x0000000be6087227 */ /* 0x000fe200078e00ff */
[----:B------:R-:W-:Y:S02]  /*7970*/  IABS R151, R16 ;  /* 0x0000001000977213 */ /* 0x000fe40000000000 */
[----:B------:R-:W-:Y:S01]  /*7980*/  ISETP.GT.U32.AND P5, PT, R232, R142, PT ;  /* 0x0000008ee800720c */ /* 0x000fe20003fa4070 */
[----:B------:R-:W-:-:S02]  /*7990*/  IMAD.MOV R8, RZ, RZ, -R8 ;  /* 0x000000ffff087224 */ /* 0x000fc400078e0a08 */
[C---:B------:R-:W-:Y:S02]  /*79a0*/  IMAD R234, R232.reuse, R9, R13 ;  /* 0x00000009e8ea7224 */ /* 0x040fe400078e020d */
[----:B------:R-:W-:Y:S02]  /*79b0*/  IMAD R8, R232, R8, R11 ;  /* 0x00000008e8087224 */ /* 0x000fe400078e020b */
[----:B------:R-:W-:Y:S02]  /*79c0*/  VIADD R10, R252, 0x9c ;  /* 0x0000009cfc0a7836 */ /* 0x000fe40000000000 */
[----:B------:R-:W-:Y:S01]  /*79d0*/  @!P4 IADD3 R143, R143, -R232, RZ ;  /* 0x800000e88f8fc210 */ /* 0x000fe20007ffe0ff */
[----:B------:R-:W-:Y:S01]  /*79e0*/  @!P1 IMAD.MOV R140, RZ, RZ, -R140 ;  /* 0x000000ffff8c9224 */ /* 0x000fe200078e0a8c */
[----:B------:R-:W-:Y:S01]  /*79f0*/  ISETP.GT.U32.AND P4, PT, R232, R8, PT ;  /* 0x00000008e800720c */ /* 0x000fe20003f84070 */
[----:B------:R-:W-:Y:S01]  /*7a00*/  VIADD R15, R252, 0x9e ;  /* 0x0000009efc0f7836 */ /* 0x000fe20000000000 */
[----:B------:R-:W-:Y:S01]  /*7a10*/  @!P5 IADD3 R142, R142, -R232, RZ ;  /* 0x800000e88e8ed210 */ /* 0x000fe20007ffe0ff */
[----:B------:R-:W-:Y:S01]  /*7a20*/  @!P3 IMAD.MOV R143, RZ, RZ, -R143 ;  /* 0x000000ffff8fb224 */ /* 0x000fe200078e0a8f */
[----:B------:R-:W-:-:S02]  /*7a30*/  IABS R145, R10 ;  /* 0x0000000a00917213 */ /* 0x000fc40000000000 */
[----:B------:R-:W-:Y:S02]  /*7a40*/  @!P6 IADD3 R142, -R142, RZ, RZ ;  /* 0x000000ff8e8ee210 */ /* 0x000fe40007ffe1ff */
[----:B------:R-:W-:Y:S01]  /*7a50*/  ISETP.GT.U32.AND P6, PT, R232, R234, PT ;  /* 0x000000eae800720c */ /* 0x000fe20003fc4070 */
[----:B------:R-:W-:Y:S01]  /*7a60*/  IMAD.HI.U32 R9, R230, R145, RZ ;  /* 0x00000091e6097227 */ /* 0x000fe200078e00ff */
[----:B------:R-:W-:Y:S02]  /*7a70*/  ISETP.GT.U32.AND P1, PT, R232, R144, PT ;  /* 0x00000090e800720c */ /* 0x000fe40003f24070 */
[----:B------:R-:W-:Y:S01]  /*7a80*/  IABS R13, R15 ;  /* 0x0000000f000d7213 */ /* 0x000fe20000000000 */
[--C-:B------:R-:W-:Y:S01]  /*7a90*/  @!P4 IMAD.IADD R8, R8, 0x1, -R232.reuse ;  /* 0x000000010808c824 */ /* 0x100fe200078e0ae8 */
[----:B------:R-:W-:Y:S02]  /*7aa0*/  IADD3 R11, -R9, RZ, RZ ;  /* 0x000000ff090b7210 */ /* 0x000fe40007ffe1ff */
[----:B------:R-:W-:Y:S01]  /*7ab0*/  ISETP.GE.AND P5, PT, R12, RZ, PT ;  /* 0x000000ff0c00720c */ /* 0x000fe20003fa6270 */
[----:B------:R-:W-:Y:S01]  /*7ac0*/  VIADD R12, R252, 0x9d ;  /* 0x0000009dfc0c7836 */ /* 0x000fe20000000000 */
[C---:B------:R-:W-:Y:S01]  /*7ad0*/  ISETP.GT.U32.AND P4, PT, R232.reuse, R8, PT ;  /* 0x00000008e800720c */ /* 0x040fe20003f84070 */
[----:B------:R-:W-:Y:S01]  /*7ae0*/  IMAD R145, R232, R11, R145 ;  /* 0x0000000be8917224 */ /* 0x000fe200078e0291 */
[----:B------:R-:W-:Y:S01]  /*7af0*/  ISETP.GE.AND P3, PT, R10, RZ, PT ;  /* 0x000000ff0a00720c */ /* 0x000fe20003f66270 */
[--C-:B------:R-:W-:Y:S01]  /*7b00*/  @!P6 IMAD.IADD R234, R234, 0x1, -R232.reuse ;  /* 0x00000001eaeae824 */ /* 0x100fe200078e0ae8 */
[----:B------:R-:W-:Y:S01]  /*7b10*/  IABS R147, R12 ;  /* 0x0000000c00937213 */ /* 0x000fe20000000000 */
[----:B------:R-:W-:-:S02]  /*7b20*/  @!P1 IMAD.IADD R144, R144, 0x1, -R232 ;  /* 0x0000000190909824 */ /* 0x000fc400078e0ae8 */
[----:B------:R-:W-:Y:S01]  /*7b30*/  IMAD.HI.U32 R10, R230, R13, RZ ;  /* 0x0000000de60a7227 */ /* 0x000fe200078e00ff */
[C---:B------:R-:W-:Y:S02]  /*7b40*/  ISETP.GT.U32.AND P6, PT, R232.reuse, R234, PT ;  /* 0x000000eae800720c */ /* 0x040fe40003fc4070 */
[----:B------:R-:W-:Y:S01]  /*7b50*/  ISETP.GT.U32.AND P1, PT, R232, R144, PT ;  /* 0x00000090e800720c */ /* 0x000fe20003f24070 */
[----:B------:R-:W-:Y:S02]  /*7b60*/  IMAD.MOV R10, RZ, RZ, -R10 ;  /* 0x000000ffff0a7224 */ /* 0x000fe400078e0a0a */
[----:B------:R-:W-:Y:S01]  /*7b70*/  @!P4 IADD3 R8, R8, -R232, RZ ;  /* 0x800000e80808c210 */ /* 0x000fe20007ffe0ff */
[----:B------:R-:W-:Y:S01]  /*7b80*/  IMAD.HI.U32 R9, R230, R147, RZ ;  /* 0x00000093e6097227 */ /* 0x000fe200078e00ff */
[----:B------:R-:W-:-:S03]  /*7b90*/  ISETP.GT.U32.AND P4, PT, R232, R145, PT ;  /* 0x00000091e800720c */ /* 0x000fc60003f84070 */
[----:B------:R-:W-:Y:S01]  /*7ba0*/  IMAD R148, R232, R10, R13 ;  /* 0x0000000ae8947224 */ /* 0x000fe200078e020d */
[----:B------:R-:W-:Y:S01]  /*7bb0*/  IADD3 R9, -R9, RZ, RZ ;  /* 0x000000ff09097210 */ /* 0x000fe20007ffe1ff */
[----:B------:R-:W-:Y:S01]  /*7bc0*/  @!P2 IMAD.MOV R8, RZ, RZ, -R8 ;  /* 0x000000ffff08a224 */ /* 0x000fe200078e0a08 */
[----:B------:R-:W-:Y:S02]  /*7bd0*/  @!P6 IADD3 R234, R234, -R232, RZ ;  /* 0x800000e8eaeae210 */ /* 0x000fe40007ffe0ff */
[--C-:B------:R-:W-:Y:S01]  /*7be0*/  @!P1 IMAD.IADD R144, R144, 0x1, -R232.reuse ;  /* 0x0000000190909824 */ /* 0x100fe200078e0ae8 */
[----:B------:R-:W-:Y:S01]  /*7bf0*/  ISETP.GE.AND P1, PT, R12, RZ, PT ;  /* 0x000000ff0c00720c */ /* 0x000fe20003f26270 */
[----:B------:R-:W-:Y:S01]  /*7c00*/  VIADD R12, R252, 0xa0 ;  /* 0x000000a0fc0c7836 */ /* 0x000fe20000000000 */
[----:B------:R-:W-:Y:S01]  /*7c10*/  @!P5 IADD3 R234, -R234, RZ, RZ ;  /* 0x000000ffeaead210 */ /* 0x000fe20007ffe1ff */
[C---:B------:R-:W-:Y:S01]  /*7c20*/  IMAD R147, R232.reuse, R9, R147 ;  /* 0x00000009e8937224 */ /* 0x040fe200078e0293 */
[----:B------:R-:W-:Y:S01]  /*7c30*/  ISETP.GT.U32.AND P5, PT, R232, R148, PT ;  /* 0x00000094e800720c */ /* 0x000fe20003fa4070 */
[----:B------:R-:W-:Y:S01]  /*7c40*/  @!P4 IMAD.IADD R145, R145, 0x1, -R232 ;  /* 0x000000019191c824 */ /* 0x000fe200078e0ae8 */
[----:B------:R-:W-:Y:S01]  /*7c50*/  IABS R13, R12 ;  /* 0x0000000c000d7213 */ /* 0x000fe20000000000 */
[----:B------:R-:W-:Y:S01]  /*7c60*/  VIADD R9, R252, 0x9f ;  /* 0x0000009ffc097836 */ /* 0x000fe20000000000 */
[C---:B------:R-:W-:Y:S01]  /*7c70*/  ISETP.GT.U32.AND P2, PT, R232.reuse, R147, PT ;  /* 0x00000093e800720c */ /* 0x040fe20003f44070 */
[----:B------:R-:W-:Y:S01]  /*7c80*/  @!P0 IMAD.MOV R144, RZ, RZ, -R144 ;  /* 0x000000ffff908224 */ /* 0x000fe200078e0a90 */
[----:B------:R-:W-:Y:S01]  /*7c90*/  ISETP.GT.U32.AND P4, PT, R232, R145, PT ;  /* 0x00000091e800720c */ /* 0x000fe20003f84070 */
[----:B------:R-:W-:Y:S01]  /*7ca0*/  IMAD.HI.U32 R10, R230, R13, RZ ;  /* 0x0000000de60a7227 */ /* 0x000fe200078e00ff */
[----:B------:R-:W-:-:S02]  /*7cb0*/  IABS R149, R9 ;  /* 0x0000000900957213 */ /* 0x000fc40000000000 */
[----:B------:R-:W-:Y:S01]  /*7cc0*/  ISETP.GE.AND P6, PT, R9, RZ, PT ;  /* 0x000000ff0900720c */ /* 0x000fe20003fc6270 */
[----:B------:R-:W-:Y:S01]  /*7cd0*/  IMAD.MOV R10, RZ, RZ, -R10 ;  /* 0x000000ffff0a7224 */ /* 0x000fe200078e0a0a */
[----:B------:R-:W-:Y:S01]  /*7ce0*/  ISETP.GE.AND P0, PT, R15, RZ, PT ;  /* 0x000000ff0f00720c */ /* 0x000fe20003f06270 */
[----:B------:R-:W-:Y:S01]  /*7cf0*/  IMAD.HI.U32 R9, R230, R149, RZ ;  /* 0x00000095e6097227 */ /* 0x000fe200078e00ff */
[----:B------:R-:W-:Y:S02]  /*7d00*/  @!P5 IADD3 R148, R148, -R232, RZ ;  /* 0x800000e89494d210 */ /* 0x000fe40007ffe0ff */
[----:B------:R-:W-:Y:S01]  /*7d10*/  IABS R15, R17 ;  /* 0x00000011000f7213 */ /* 0x000fe20000000000 */
[----:B------:R-:W-:Y:S01]  /*7d20*/  IMAD.MOV R11, RZ, RZ, -R9 ;  /* 0x000000ffff0b7224 */ /* 0x000fe200078e0a09 */
[C---:B------:R-:W-:Y:S01]  /*7d30*/  ISETP.GT.U32.AND P5, PT, R232.reuse, R148, PT ;  /* 0x00000094e800720c */ /* 0x040fe20003fa4070 */
[----:B------:R-:W-:Y:S01]  /*7d40*/  IMAD R150, R232, R10, R13 ;  /* 0x0000000ae8967224 */ /* 0x000fe200078e020d */
[----:B------:R-:W-:Y:S01]  /*7d50*/  @!P4 IADD3 R145, R145, -R232, RZ ;  /* 0x800000e89191c210 */ /* 0x000fe20007ffe0ff */
[----:B------:R-:W-:Y:S01]  /*7d60*/  IMAD.HI.U32 R9, R230, R151, RZ ;  /* 0x00000097e6097227 */ /* 0x000fe200078e00ff */
[----:B------:R-:W-:-:S03]  /*7d70*/  ISETP.GE.AND P4, PT, R12, RZ, PT ;  /* 0x000000ff0c00720c */ /* 0x000fc60003f86270 */
[----:B------:R-:W-:-:S04]  /*7d80*/  IMAD.HI.U32 R10, R230, R15, RZ ;  /* 0x0000000fe60a7227 */ /* 0x000fc800078e00ff */
[----:B------:R-:W-:Y:S01]  /*7d90*/  @!P3 IMAD.MOV R145, RZ, RZ, -R145 ;  /* 0x000000ffff91b224 */ /* 0x000fe200078e0a91 */
[C---:B------:R-:W-:Y:S01]  /*7da0*/  ISETP.GT.U32.AND P3, PT, R232.reuse, R150, PT ;  /* 0x00000096e800720c */ /* 0x040fe20003f64070 */
[----:B------:R-:W-:Y:S02]  /*7db0*/  IMAD.MOV R9, RZ, RZ, -R9 ;  /* 0x000000ffff097224 */ /* 0x000fe400078e0a09 */
[----:B------:R-:W-:Y:S02]  /*7dc0*/  IMAD.MOV R10, RZ, RZ, -R10 ;  /* 0x000000ffff0a7224 */ /* 0x000fe400078e0a0a */
[C---:B------:R-:W-:Y:S02]  /*7dd0*/  IMAD R151, R232.reuse, R9, R151 ;  /* 0x00000009e8977224 */ /* 0x040fe400078e0297 */
[----:B------:R-:W-:Y:S01]  /*7de0*/  IMAD R9, R232, R10, R15 ;  /* 0x0000000ae8097224 */ /* 0x000fe200078e020f */
[----:B------:R-:W-:Y:S01]  /*7df0*/  IADD3 R15, R252, 0xa4, RZ ;  /* 0x000000a4fc0f7810 */ /* 0x000fe20007ffe0ff */
[----:B------:R-:W-:Y:S01]  /*7e00*/  @!P5 IMAD.IADD R148, R148, 0x1, -R232 ;  /* 0x000000019494d824 */ /* 0x000fe200078e0ae8 */
[----:B------:R-:W-:Y:S01]  /*7e10*/  ISETP.GT.U32.AND P5, PT, R232, R151, PT ;  /* 0x00000097e800720c */ /* 0x000fe20003fa4070 */
[----:B------:R-:W-:Y:S01]  /*7e20*/  VIADD R12, R252, 0xa3 ;  /* 0x000000a3fc0c7836 */ /* 0x000fe20000000000 */
[----:B------:R-:W-:Y:S01]  /*7e30*/  IABS R153, R15 ;  /* 0x0000000f00997213 */ /* 0x000fe20000000000 */
[----:B------:R-:W-:Y:S01]  /*7e40*/  @!P0 IMAD.MOV R148, RZ, RZ, -R148 ;  /* 0x000000ffff948224 */ /* 0x000fe200078e0a94 */
[C---:B------:R-:W-:Y:S01]  /*7e50*/  ISETP.GT.U32.AND P0, PT, R232.reuse, R9, PT ;  /* 0x00000009e800720c */ /* 0x040fe20003f04070 */
[----:B------:R-:W-:Y:S01]  /*7e60*/  IMAD R149, R232, R11, R149 ;  /* 0x0000000be8957224 */ /* 0x000fe200078e0295 */
[----:B------:R-:W-:Y:S01]  /*7e70*/  IABS R11, R12 ;  /* 0x0000000c000b7213 */ /* 0x000fe20000000000 */
[----:B------:R-:W-:Y:S01]  /*7e80*/  @!P2 IMAD.IADD R147, R147, 0x1, -R232 ;  /* 0x000000019393a824 */ /* 0x000fe200078e0ae8 */
[----:B------:R-:W-:-:S03]  /*7e90*/  @!P3 IADD3 R150, R150, -R232, RZ ;  /* 0x800000e89696b210 */ /* 0x000fc60007ffe0ff */
[----:B------:R-:W-:Y:S01]  /*7ea0*/  IMAD.HI.U32 R10, R230, R11, RZ ;  /* 0x0000000be60a7227 */ /* 0x000fe200078e00ff */
[C---:B------:R-:W-:Y:S02]  /*7eb0*/  ISETP.GT.U32.AND P2, PT, R232.reuse, R147, PT ;  /* 0x00000093e800720c */ /* 0x040fe40003f44070 */
[C---:B------:R-:W-:Y:S01]  /*7ec0*/  ISETP.GT.U32.AND P3, PT, R232.reuse, R150, PT ;  /* 0x00000096e800720c */ /* 0x040fe20003f64070 */
[----:B------:R-:W-:Y:S02]  /*7ed0*/  IMAD.MOV R10, RZ, RZ, -R10 ;  /* 0x000000ffff0a7224 */ /* 0x000fe400078e0a0a */
[----:B------:R-:W-:Y:S01]  /*7ee0*/  @!P0 IADD3 R9, R9, -R232, RZ ;  /* 0x800000e809098210 */ /* 0x000fe20007ffe0ff */
[----:B------:R-:W-:Y:S02]  /*7ef0*/  @!P5 IMAD.IADD R151, R151, 0x1, -R232 ;  /* 0x000000019797d824 */ /* 0x000fe400078e0ae8 */
[C---:B------:R-:W-:Y:S01]  /*7f00*/  IMAD R152, R232.reuse, R10, R11 ;  /* 0x0000000ae8987224 */ /* 0x040fe200078e020b */
[----:B------:R-:W-:Y:S01]  /*7f10*/  ISETP.GT.U32.AND P0, PT, R232, R9, PT ;  /* 0x00000009e800720c */ /* 0x000fe20003f04070 */
[----:B------:R-:W-:Y:S01]  /*7f20*/  IMAD.HI.U32 R10, R230, R153, RZ ;  /* 0x00000099e60a7227 */ /* 0x000fe200078e00ff */
[----:B------:R-:W-:-:S03]  /*7f30*/  ISETP.GT.U32.AND P5, PT, R232, R151, PT ;  /* 0x00000097e800720c */ /* 0x000fc60003fa4070 */
[--C-:B------:R-:W-:Y:S01]  /*7f40*/  @!P2 IMAD.IADD R147, R147, 0x1, -R232.reuse ;  /* 0x000000019393a824 */ /* 0x100fe200078e0ae8 */
[----:B------:R-:W-:Y:S01]  /*7f50*/  ISETP.GT.U32.AND P2, PT, R232, R149, PT ;  /* 0x00000095e800720c */ /* 0x000fe20003f44070 */
[----:B------:R-:W-:Y:S01]  /*7f60*/  @!P3 IMAD.IADD R150, R150, 0x1, -R232 ;  /* 0x000000019696b824 */ /* 0x000fe200078e0ae8 */
[----:B------:R-:W-:Y:S02]  /*7f70*/  ISETP.GT.U32.AND P3, PT, R232, R152, PT ;  /* 0x00000098e800720c */ /* 0x000fe40003f64070 */
[----:B------:R-:W-:Y:S01]  /*7f80*/  IADD3 R10, -R10, RZ, RZ ;  /* 0x000000ff0a0a7210 */ /* 0x000fe20007ffe1ff */
[----:B------:R-:W-:Y:S01]  /*7f90*/  @!P4 IMAD.MOV R150, RZ, RZ, -R150 ;  /* 0x000000ffff96c224 */ /* 0x000fe200078e0a96 */
[----:B------:R-:W-:Y:S01]  /*7fa0*/  @!P1 IADD3 R147, -R147, RZ, RZ ;  /* 0x000000ff93939210 */ /* 0x000fe20007ffe1ff */
[----:B------:R-:W-:Y:S01]  /*7fb0*/  @!P0 IMAD.IADD R9, R9, 0x1, -R232 ;  /* 0x0000000109098824 */ /* 0x000fe200078e0ae8 */
[----:B------:R-:W-:Y:S01]  /*7fc0*/  ISETP.GE.AND P1, PT, R16, RZ, PT ;  /* 0x000000ff1000720c */ /* 0x000fe20003f26270 */
[----:B------:R-:W-:Y:S01]  /*7fd0*/  IMAD R153, R232, R10, R153 ;  /* 0x0000000ae8997224 */ /* 0x000fe200078e0299 */
[----:B------:R-:W-:Y:S01]  /*7fe0*/  ISETP.GE.AND P4, PT, R15, RZ, PT ;  /* 0x000000ff0f00720c */ /* 0x000fe20003f86270 */
[----:B------:R-:W-:-:S02]  /*7ff0*/  VIADD R16, R252, 0xa5 ;  /* 0x000000a5fc107836 */ /* 0x000fc40000000000 */
[--C-:B------:R-:W-:Y:S01]  /*8000*/  @!P2 IMAD.IADD R149, R149, 0x1, -R232.reuse ;  /* 0x000000019595a824 */ /* 0x100fe200078e0ae8 */
[----:B------:R-:W-:Y:S01]  /*8010*/  ISETP.GT.U32.AND P0, PT, R232, R153, PT ;  /* 0x00000099e800720c */ /* 0x000fe20003f04070 */
[----:B------:R-:W-:Y:S01]  /*8020*/  VIADD R10, R252, 0xa6 ;  /* 0x000000a6fc0a7836 */ /* 0x000fe20000000000 */
[----:B------:R-:W-:Y:S01]  /*8030*/  IABS R13, R16 ;  /* 0x00000010000d7213 */ /* 0x000fe20000000000 */
[--C-:B------:R-:W-:Y:S01]  /*8040*/  @!P5 IMAD.IADD R151, R151, 0x1, -R232.reuse ;  /* 0x000000019797d824 */ /* 0x100fe200078e0ae8 */
[----:B------:R-:W-:Y:S02]  /*8050*/  @!P3 IADD3 R152, R152, -R232, RZ ;  /* 0x800000e89898b210 */ /* 0x000fe40007ffe0ff */
[----:B------:R-:W-:Y:S01]  /*8060*/  ISETP.GT.U32.AND P2, PT, R232, R149, PT ;  /* 0x00000095e800720c */ /* 0x000fe20003f44070 */
[----:B------:R-:W-:Y:S01]  /*8070*/  IMAD.HI.U32 R11, R230, R13, RZ ;  /* 0x0000000de60b7227 */ /* 0x000fe200078e00ff */
[----:B------:R-:W-:Y:S02]  /*8080*/  ISETP.GT.U32.AND P3, PT, R232, R152, PT ;  /* 0x00000098e800720c */ /* 0x000fe40003f64070 */
[----:B------:R-:W-:Y:S01]  /*8090*/  IABS R155, R10 ;  /* 0x0000000a009b7213 */ /* 0x000fe20000000000 */
[----:B------:R-:W-:Y:S01]  /*80a0*/  IMAD.MOV R11, RZ, RZ, -R11 ;  /* 0x000000ffff0b7224 */ /* 0x000fe200078e0a0b */
[----:B------:R-:W-:Y:S01]  /*80b0*/  ISETP.GE.AND P5, PT, R16, RZ, PT ;  /* 0x000000ff1000720c */ /* 0x000fe20003fa6270 */
[----:B------:R-:W-:Y:S01]  /*80c0*/  @!P0 IMAD.IADD R153, R153, 0x1, -R232 ;  /* 0x0000000199998824 */ /* 0x000fe200078e0ae8 */
[----:B------:R-:W-:Y:S01]  /*80d0*/  IADD3 R16, R252, 0xa9, RZ ;  /* 0x000000a9fc107810 */ /* 0x000fe20007ffe0ff */
[----:B------:R-:W-:Y:S01]  /*80e0*/  IMAD R154, R232, R11, R13 ;  /* 0x0000000be89a7224 */ /* 0x000fe200078e020d */
[----:B------:R-:W-:Y:S01]  /*80f0*/  IADD3 R11, R252, 0xa7, RZ ;  /* 0x000000a7fc0b7810 */ /* 0x000fe20007ffe0ff */
[----:B------:R-:W-:Y:S01]  /*8100*/  @!P1 IMAD.MOV R151, RZ, RZ, -R151 ;  /* 0x000000ffff979224 */ /* 0x000fe200078e0a97 */
[----:B------:R-:W-:Y:S01]  /*8110*/  ISETP.GE.AND P1, PT, R10, RZ, PT ;  /* 0x000000ff0a00720c */ /* 0x000fe20003f26270 */
[----:B------:R-:W-:Y:S01]  /*8120*/  IMAD.HI.U32 R10, R230, R155, RZ ;  /* 0x0000009be60a7227 */ /* 0x000fe200078e00ff */
[----:B------:R-:W-:-:S02]  /*8130*/  ISETP.GT.U32.AND P0, PT, R232, R153, PT ;  /* 0x00000099e800720c */ /* 0x000fc40003f04070 */
[-C--:B------:R-:W-:Y:S01]  /*8140*/  @!P3 IADD3 R152, R152, -R232.reuse, RZ ;  /* 0x800000e89898b210 */ /* 0x080fe20007ffe0ff */
[----:B------:R-:W-:Y:S01]  /*8150*/  IMAD.MOV R10, RZ, RZ, -R10 ;  /* 0x000000ffff0a7224 */ /* 0x000fe200078e0a0a */
[----:B------:R-:W-:Y:S02]  /*8160*/  @!P2 IADD3 R149, R149, -R232, RZ ;  /* 0x800000e89595a210 */ /* 0x000fe40007ffe0ff */
[C---:B------:R-:W-:Y:S01]  /*8170*/  ISETP.GT.U32.AND P3, PT, R232.reuse, R154, PT ;  /* 0x0000009ae800720c */ /* 0x040fe20003f64070 */
[----:B------:R-:W-:Y:S01]  /*8180*/  IMAD R155, R232, R10, R155 ;  /* 0x0000000ae89b7224 */ /* 0x000fe200078e029b */
[----:B------:R-:W-:Y:S01]  /*8190*/  ISETP.GE.AND P2, PT, R17, RZ, PT ;  /* 0x000000ff1100720c */ /* 0x000fe20003f46270 */
[----:B------:R-:W-:Y:S01]  /*81a0*/  @!P6 IMAD.MOV R149, RZ, RZ, -R149 ;  /* 0x000000ffff95e224 */ /* 0x000fe200078e0a95 */
[----:B------:R-:W-:Y:S02]  /*81b0*/  IABS R13, R11 ;  /* 0x0000000b000d7213 */ /* 0x000fe40000000000 */
[----:B------:R-:W-:Y:S01]  /*81c0*/  ISETP.GE.AND P6, PT, R12, RZ, PT ;  /* 0x000000ff0c00720c */ /* 0x000fe20003fc6270 */
[----:B------:R-:W-:Y:S01]  /*81d0*/  @!P0 IMAD.IADD R153, R153, 0x1, -R232 ;  /* 0x0000000199998824 */ /* 0x000fe200078e0ae8 */
[----:B------:R-:W-:Y:S01]  /*81e0*/  ISETP.GT.U32.AND P0, PT, R232, R155, PT ;  /* 0x0000009be800720c */ /* 0x000fe20003f04070 */
[----:B------:R-:W-:Y:S01]  /*81f0*/  VIADD R12, R252, 0xa8 ;  /* 0x000000a8fc0c7836 */ /* 0x000fe20000000000 */
[----:B------:R-:W-:Y:S01]  /*8200*/  IABS R15, R16 ;  /* 0x00000010000f7213 */ /* 0x000fe20000000000 */
[----:B------:R-:W-:Y:S01]  /*8210*/  @!P4 IMAD.MOV R153, RZ, RZ, -R153 ;  /* 0x000000ffff99c224 */ /* 0x000fe200078e0a99 */
[----:B------:R-:W-:-:S02]  /*8220*/  IABS R17, R20 ;  /* 0x0000001400117213 */ /* 0x000fc40000000000 */
[----:B------:R-:W-:Y:S01]  /*8230*/  @!P3 IADD3 R154, R154, -R232, RZ ;  /* 0x800000e89a9ab210 */ /* 0x000fe20007ffe0ff */
[----:B------:R-:W-:Y:S01]  /*8240*/  @!P2 IMAD.MOV R9, RZ, RZ, -R9 ;  /* 0x000000ffff09a224 */ /* 0x000fe200078e0a09 */
[----:B------:R-:W-:Y:S01]  /*8250*/  ISETP.GE.AND P2, PT, R11, RZ, PT ;  /* 0x000000ff0b00720c */ /* 0x000fe20003f46270 */
[----:B------:R-:W-:Y:S01]  /*8260*/  IMAD.HI.U32 R11, R230, R13, RZ ;  /* 0x0000000de60b7227 */ /* 0x000fe200078e00ff */
[----:B------:R-:W-:Y:S02]  /*8270*/  ISETP.GT.U32.AND P3, PT, R232, R154, PT ;  /* 0x0000009ae800720c */ /* 0x000fe40003f64070 */
[----:B------:R-:W-:Y:S01]  /*8280*/  IABS R157, R12 ;  /* 0x0000000c009d7213 */ /* 0x000fe20000000000 */
[----:B------:R-:W-:Y:S01]  /*8290*/  IMAD.MOV R11, RZ, RZ, -R11 ;  /* 0x000000ffff0b7224 */ /* 0x000fe200078e0a0b */
[----:B------:R-:W-:Y:S01]  /*82a0*/  ISETP.GE.AND P4, PT, R12, RZ, PT ;  /* 0x000000ff0c00720c */ /* 0x000fe20003f86270 */
[----:B------:R-:W-:Y:S02]  /*82b0*/  @!P0 IMAD.IADD R155, R155, 0x1, -R232 ;  /* 0x000000019b9b8824 */ /* 0x000fe400078e0ae8 */
[----:B------:R-:W-:-:S02]  /*82c0*/  IMAD R156, R232, R11, R13 ;  /* 0x0000000be89c7224 */ /* 0x000fc400078e020d */
[----:B------:R-:W-:Y:S01]  /*82d0*/  @!P6 IMAD.MOV R152, RZ, RZ, -R152 ;  /* 0x000000ffff98e224 */ /* 0x000fe200078e0a98 */
[----:B------:R-:W-:Y:S01]  /*82e0*/  ISETP.GT.U32.AND P0, PT, R232, R155, PT ;  /* 0x0000009be800720c */ /* 0x000fe20003f04070 */
[----:B------:R-:W-:Y:S01]  /*82f0*/  IMAD.HI.U32 R10, R230, R157, RZ ;  /* 0x0000009de60a7227 */ /* 0x000fe200078e00ff */
[----:B------:R-:W-:Y:S02]  /*8300*/  ISETP.GT.U32.AND P6, PT, R232, R156, PT ;  /* 0x0000009ce800720c */ /* 0x000fe40003fc4070 */
[----:B------:R-:W-:Y:S01]  /*8310*/  @!P3 IADD3 R154, R154, -R232, RZ ;  /* 0x800000e89a9ab210 */ /* 0x000fe20007ffe0ff */
[----:B------:R-:W-:Y:S01]  /*8320*/  IMAD.MOV R10, RZ, RZ, -R10 ;  /* 0x000000ffff0a7224 */ /* 0x000fe200078e0a0a */
[----:B------:R-:W-:Y:S01]  /*8330*/  ISETP.GE.AND P3, PT, R16, RZ, PT ;  /* 0x000000ff1000720c */ /* 0x000fe20003f66270 */
[----:B------:R-:W-:Y:S02]  /*8340*/  VIADD R16, R252, 0xaa ;  /* 0x000000aafc107836 */ /* 0x000fe40000000000 */
[----:B------:R-:W-:-:S02]  /*8350*/  IMAD R157, R232, R10, R157 ;  /* 0x0000000ae89d7224 */ /* 0x000fc400078e029d */
[----:B------:R-:W-:Y:S01]  /*8360*/  IMAD.HI.U32 R11, R230, R15, RZ ;  /* 0x0000000fe60b7227 */ /* 0x000fe200078e00ff */
[----:B------:R-:W-:-:S03]  /*8370*/  IABS R13, R16 ;  /* 0x00000010000d7213 */ /* 0x000fc60000000000 */
[----:B------:R-:W-:Y:S01]  /*8380*/  @!P6 IMAD.IADD R156, R156, 0x1, -R232 ;  /* 0x000000019c9ce824 */ /* 0x000fe200078e0ae8 */
[----:B------:R-:W-:Y:S01]  /*8390*/  IADD3 R11, -R11, RZ, RZ ;  /* 0x000000ff0b0b7210 */ /* 0x000fe20007ffe1ff */
[----:B------:R-:W-:-:S03]  /*83a0*/  IMAD.HI.U32 R10, R230, R13, RZ ;  /* 0x0000000de60a7227 */ /* 0x000fc600078e00ff */
[C---:B------:R-:W-:Y:S01]  /*83b0*/  ISETP.GT.U32.AND P6, PT, R232.reuse, R156, PT ;  /* 0x0000009ce800720c */ /* 0x040fe20003fc4070 */
[----:B------:R-:W-:Y:S01]  /*83c0*/  @!P0 IMAD.IADD R155, R155, 0x1, -R232 ;  /* 0x000000019b9b8824 */ /* 0x000fe200078e0ae8 */
[C---:B------:R-:W-:Y:S01]  /*83d0*/  ISETP.GT.U32.AND P0, PT, R232.reuse, R157, PT ;  /* 0x0000009de800720c */ /* 0x040fe20003f04070 */
[----:B------:R-:W-:Y:S01]  /*83e0*/  IMAD R158, R232, R11, R15 ;  /* 0x0000000be89e7224 */ /* 0x000fe200078e020f */
[----:B------:R-:W-:Y:S01]  /*83f0*/  IADD3 R10, -R10, RZ, RZ ;  /* 0x000000ff0a0a7210 */ /* 0x000fe20007ffe1ff */
[----:B------:R-:W-:-:S04]  /*8400*/  IMAD.HI.U32 R11, R230, R159, RZ ;  /* 0x0000009fe60b7227 */ /* 0x000fc800078e00ff */
[----:B------:R-:W-:Y:S02]  /*8410*/  IMAD R10, R232, R10, R13 ;  /* 0x0000000ae80a7224 */ /* 0x000fe400078e020d */
[----:B------:R-:W-:Y:S02]  /*8420*/  IMAD.MOV R15, RZ, RZ, -R11 ;  /* 0x000000ffff0f7224 */ /* 0x000fe400078e0a0b */
[--C-:B------:R-:W-:Y:S01]  /*8430*/  @!P6 IMAD.IADD R156, R156, 0x1, -R232.reuse ;  /* 0x000000019c9ce824 */ /* 0x100fe200078e0ae8 */
[C---:B------:R-:W-:Y:S01]  /*8440*/  ISETP.GT.U32.AND P6, PT, R232.reuse, R158, PT ;  /* 0x0000009ee800720c */ /* 0x040fe20003fc4070 */
[----:B------:R-:W-:Y:S01]  /*8450*/  @!P0 IMAD.IADD R157, R157, 0x1, -R232 ;  /* 0x000000019d9d8824 */ /* 0x000fe200078e0ae8 */
[C---:B------:R-:W-:Y:S01]  /*8460*/  ISETP.GT.U32.AND P0, PT, R232.reuse, R10, PT ;  /* 0x0000000ae800720c */ /* 0x040fe20003f04070 */
[----:B------:R-:W-:Y:S02]  /*8470*/  IMAD R159, R232, R15, R159 ;  /* 0x0000000fe89f7224 */ /* 0x000fe400078e029f */
[----:B------:R-:W-:-:S04]  /*8480*/  IMAD.HI.U32 R12, R230, R17, RZ ;  /* 0x00000011e60c7227 */ /* 0x000fc800078e00ff */
[----:B------:R-:W-:Y:S01]  /*8490*/  IMAD.HI.U32 R11, R230, R19, RZ ;  /* 0x00000013e60b7227 */ /* 0x000fe200078e00ff */
[----:B------:R-:W-:-:S03]  /*84a0*/  IADD3 R12, -R12, RZ, RZ ;  /* 0x000000ff0c0c7210 */ /* 0x000fc60007ffe1ff */
[--C-:B------:R-:W-:Y:S01]  /*84b0*/  @!P6 IMAD.IADD R158, R158, 0x1, -R232.reuse ;  /* 0x000000019e9ee824 */ /* 0x100fe200078e0ae8 */
[----:B------:R-:W-:Y:S01]  /*84c0*/  ISETP.GT.U32.AND P6, PT, R232, R159, PT ;  /* 0x0000009fe800720c */ /* 0x000fe20003fc4070 */
[----:B------:R-:W-:Y:S01]  /*84d0*/  @!P0 IMAD.IADD R10, R10, 0x1, -R232 ;  /* 0x000000010a0a8824 */ /* 0x000fe200078e0ae8 */
[----:B------:R-:W-:Y:S01]  /*84e0*/  IADD3 R11, -R11, RZ, RZ ;  /* 0x000000ff0b0b7210 */ /* 0x000fe20007ffe1ff */
[----:B------:R-:W-:Y:S01]  /*84f0*/  @!P1 IMAD.MOV R155, RZ, RZ, -R155 ;  /* 0x000000ffff9b9224 */ /* 0x000fe200078e0a9b */
[C---:B------:R-:W-:Y:S01]  /*8500*/  ISETP.GT.U32.AND P0, PT, R232.reuse, R158, PT ;  /* 0x0000009ee800720c */ /* 0x040fe20003f04070 */
[C---:B------:R-:W-:Y:S01]  /*8510*/  IMAD R160, R232.reuse, R12, R17 ;  /* 0x0000000ce8a07224 */ /* 0x040fe200078e0211 */
[C---:B------:R-:W-:Y:S01]  /*8520*/  ISETP.GT.U32.AND P1, PT, R232.reuse, R10, PT ;  /* 0x0000000ae800720c */ /* 0x040fe20003f24070 */
[----:B------:R-:W-:Y:S01]  /*8530*/  @!P5 IMAD.MOV R154, RZ, RZ, -R154 ;  /* 0x000000ffff9ad224 */ /* 0x000fe200078e0a9a */
[----:B------:R-:W-:Y:S01]  /*8540*/  ISETP.GT.U32.AND P5, PT, R232, R157, PT ;  /* 0x0000009de800720c */ /* 0x000fe20003fa4070 */
[----:B------:R-:W-:Y:S01]  /*8550*/  IMAD.HI.U32 R13, R230, R161, RZ ;  /* 0x000000a1e60d7227 */ /* 0x000fe200078e00ff */
[----:B------:R-:W-:-:S03]  /*8560*/  IADD3 R17, R252, 0xb0, RZ ;  /* 0x000000b0fc117810 */ /* 0x000fc60007ffe0ff */
[C---:B------:R-:W-:Y:S01]  /*8570*/  IMAD R162, R232.reuse, R11, R19 ;  /* 0x0000000be8a27224 */ /* 0x040fe200078e0213 */
[----:B------:R-:W-:Y:S01]  /*8580*/  @!P6 IADD3 R159, R159, -R232, RZ ;  /* 0x800000e89f9fe210 */ /* 0x000fe20007ffe0ff */
[----:B------:R-:W-:Y:S01]  /*8590*/  @!P2 IMAD.MOV R156, RZ, RZ, -R156 ;  /* 0x000000ffff9ca224 */ /* 0x000fe200078e0a9c */
[C---:B------:R-:W-:Y:S01]  /*85a0*/  ISETP.GT.U32.AND P2, PT, R232.reuse, R160, PT ;  /* 0x000000a0e800720c */ /* 0x040fe20003f44070 */
[----:B------:R-:W-:Y:S01]  /*85b0*/  IMAD.MOV R13, RZ, RZ, -R13 ;  /* 0x000000ffff0d7224 */ /* 0x000fe200078e0a0d */
[----:B------:R-:W-:Y:S01]  /*85c0*/  ISETP.GT.U32.AND P6, PT, R232, R159, PT ;  /* 0x0000009fe800720c */ /* 0x000fe20003fc4070 */
[--C-:B------:R-:W-:Y:S01]  /*85d0*/  @!P1 IMAD.IADD R10, R10, 0x1, -R232.reuse ;  /* 0x000000010a0a9824 */ /* 0x100fe200078e0ae8 */
[C---:B------:R-:W-:Y:S01]  /*85e0*/  ISETP.GT.U32.AND P1, PT, R232.reuse, R162, PT ;  /* 0x000000a2e800720c */ /* 0x040fe20003f24070 */
[----:B------:R-:W-:Y:S01]  /*85f0*/  IMAD R161, R232, R13, R161 ;  /* 0x0000000de8a17224 */ /* 0x000fe200078e02a1 */
[-C--:B------:R-:W-:Y:S01]  /*8600*/  @!P5 IADD3 R157, R157, -R232.reuse, RZ ;  /* 0x800000e89d9dd210 */ /* 0x080fe20007ffe0ff */
[----:B------:R-:W-:Y:S01]  /*8610*/  VIADD R15, R252, 0xaf ;  /* 0x000000affc0f7836 */ /* 0x000fe20000000000 */
[----:B------:R-:W-:Y:S01]  /*8620*/  IABS R13, R17 ;  /* 0x00000011000d7213 */ /* 0x000fe20000000000 */
[----:B------:R-:W-:Y:S01]  /*8630*/  @!P0 IMAD.IADD R158, R158, 0x1, -R232 ;  /* 0x000000019e9e8824 */ /* 0x000fe200078e0ae8 */
[----:B------:R-:W-:Y:S01]  /*8640*/  ISETP.GT.U32.AND P5, PT, R232, R161, PT ;  /* 0x000000a1e800720c */ /* 0x000fe20003fa4070 */
[----:B------:R-:W-:Y:S01]  /*8650*/  @!P4 IMAD.MOV R157, RZ, RZ, -R157 ;  /* 0x000000ffff9dc224 */ /* 0x000fe200078e0a9d */
[----:B------:R-:W-:Y:S01]  /*8660*/  IABS R163, R15 ;  /* 0x0000000f00a37213 */ /* 0x000fe20000000000 */
[----:B------:R-:W-:Y:S01]  /*8670*/  IMAD.HI.U32 R12, R230, R13, RZ ;  /* 0x0000000de60c7227 */ /* 0x000fe200078e00ff */
[----:B------:R-:W-:-:S02]  /*8680*/  @!P2 IADD3 R160, R160, -R232, RZ ;  /* 0x800000e8a0a0a210 */ /* 0x000fc40007ffe0ff */
[-C--:B------:R-:W-:Y:S01]  /*8690*/  @!P6 IADD3 R159, R159, -R232.reuse, RZ ;  /* 0x800000e89f9fe210 */ /* 0x080fe20007ffe0ff */
[----:B------:R-:W-:Y:S01]  /*86a0*/  IMAD.HI.U32 R11, R230, R163, RZ ;  /* 0x000000a3e60b7227 */ /* 0x000fe200078e00ff */
[----:B------:R-:W-:Y:S02]  /*86b0*/  @!P1 IADD3 R162, R162, -R232, RZ ;  /* 0x800000e8a2a29210 */ /* 0x000fe40007ffe0ff */
[----:B------:R-:W-:Y:S01]  /*86c0*/  ISETP.GT.U32.AND P1, PT, R232, R160, PT ;  /* 0x000000a0e800720c */ /* 0x000fe20003f24070 */
[----:B------:R-:W-:Y:S01]  /*86d0*/  IMAD.MOV R12, RZ, RZ, -R12 ;  /* 0x000000ffff0c7224 */ /* 0x000fe200078e0a0c */
[----:B------:R-:W-:Y:S01]  /*86e0*/  ISETP.GE.AND P6, PT, R18, RZ, PT ;  /* 0x000000ff1200720c */ /* 0x000fe20003fc6270 */
[----:B------:R-:W-:Y:S01]  /*86f0*/  @!P5 IMAD.IADD R161, R161, 0x1, -R232 ;  /* 0x00000001a1a1d824 */ /* 0x000fe200078e0ae8 */
[----:B------:R-:W-:Y:S01]  /*8700*/  ISETP.GE.AND P0, PT, R16, RZ, PT ;  /* 0x000000ff1000720c */ /* 0x000fe20003f06270 */
[----:B------:R-:W-:Y:S01]  /*8710*/  IMAD.MOV R11, RZ, RZ, -R11 ;  /* 0x000000ffff0b7224 */ /* 0x000fe200078e0a0b */
[----:B------:R-:W-:Y:S01]  /*8720*/  ISETP.GE.AND P5, PT, R164, RZ, PT ;  /* 0x000000ffa400720c */ /* 0x000fe20003fa6270 */
[C---:B------:R-:W-:Y:S01]  /*8730*/  IMAD R164, R232.reuse, R12, R13 ;  /* 0x0000000ce8a47224 */ /* 0x040fe200078e020d */
[C---:B------:R-:W-:Y:S01]  /*8740*/  ISETP.GT.U32.AND P4, PT, R232.reuse, R161, PT ;  /* 0x000000a1e800720c */ /* 0x040fe20003f84070 */
[----:B------:R-:W-:Y:S01]  /*8750*/  IMAD R163, R232, R11, R163 ;  /* 0x0000000be8a37224 */ /* 0x000fe200078e02a3 */
[C---:B------:R-:W-:Y:S01]  /*8760*/  IADD3 R16, R252.reuse, 0xb2, RZ ;  /* 0x000000b2fc107810 */ /* 0x040fe20007ffe0ff */
[----:B------:R-:W-:Y:S01]  /*8770*/  VIADD R12, R252, 0xb1 ;  /* 0x000000b1fc0c7836 */ /* 0x000fe20000000000 */
[----:B------:R-:W-:Y:S01]  /*8780*/  ISETP.GE.AND P2, PT, R20, RZ, PT ;  /* 0x000000ff1400720c */ /* 0x000fe20003f46270 */
[----:B------:R-:W-:Y:S01]  /*8790*/  @!P3 IMAD.MOV R158, RZ, RZ, -R158 ;  /* 0x000000ffff9eb224 */ /* 0x000fe200078e0a9e */
[----:B------:R-:W-:Y:S01]  /*87a0*/  @!P1 IADD3 R160, R160, -R232, RZ ;  /* 0x800000e8a0a09210 */ /* 0x000fe20007ffe0ff */
[----:B------:R-:W-:Y:S01]  /*87b0*/  @!P6 IMAD.MOV R159, RZ, RZ, -R159 ;  /* 0x000000ffff9fe224 */ /* 0x000fe200078e0a9f */
[----:B------:R-:W-:Y:S01]  /*87c0*/  ISETP.GT.U32.AND P1, PT, R232, R164, PT ;  /* 0x000000a4e800720c */ /* 0x000fe20003f24070 */
[----:B------:R-:W-:Y:S01]  /*87d0*/  @!P0 IMAD.MOV R10, RZ, RZ, -R10 ;  /* 0x000000ffff0a8224 */ /* 0x000fe200078e0a0a */
[----:B------:R-:W-:Y:S01]  /*87e0*/  ISETP.GE.AND P6, PT, R165, RZ, PT ;  /* 0x000000ffa500720c */ /* 0x000fe20003fc6270 */
[----:B------:R-:W-:Y:S01]  /*87f0*/  VIADD R18, R252, 0xb8 ;  /* 0x000000b8fc127836 */ /* 0x000fe20000000000 */
[C---:B------:R-:W-:Y:S01]  /*8800*/  ISETP.GT.U32.AND P3, PT, R232.reuse, R162, PT ;  /* 0x000000a2e800720c */ /* 0x040fe20003f64070 */
[----:B------:R-:W-:Y:S01]  /*8810*/  @!P4 IMAD.IADD R161, R161, 0x1, -R232 ;  /* 0x00000001a1a1c824 */ /* 0x000fe200078e0ae8 */
[----:B------:R-:W-:-:S02]  /*8820*/  ISETP.GT.U32.AND P0, PT, R232, R163, PT ;  /* 0x000000a3e800720c */ /* 0x000fc40003f04070 */
[----:B------:R-:W-:Y:S01]  /*8830*/  IABS R165, R12 ;  /* 0x0000000c00a57213 */ /* 0x000fe20000000000 */
[----:B------:R-:W-:Y:S01]  /*8840*/  @!P5 IMAD.MOV R161, RZ, RZ, -R161 ;  /* 0x000000ffffa1d224 */ /* 0x000fe200078e0aa1 */
[----:B------:R-:W-:Y:S02]  /*8850*/  IABS R13, R16 ;  /* 0x00000010000d7213 */ /* 0x000fe40000000000 */
[----:B------:R-:W-:Y:S01]  /*8860*/  ISETP.GE.AND P4, PT, R15, RZ, PT ;  /* 0x000000ff0f00720c */ /* 0x000fe20003f86270 */
[----:B------:R-:W-:Y:S01]  /*8870*/  IMAD.HI.U32 R11, R230, R165, RZ ;  /* 0x000000a5e60b7227 */ /* 0x000fe200078e00ff */
[----:B------:R-:W-:Y:S02]  /*8880*/  @!P2 IADD3 R160, -R160, RZ, RZ ;  /* 0x000000ffa0a0a210 */ /* 0x000fe40007ffe1ff */
[----:B------:R-:W-:Y:S01]  /*8890*/  ISETP.GE.AND P2, PT, R16, RZ, PT ;  /* 0x000000ff1000720c */ /* 0x000fe20003f46270 */
[----:B------:R-:W-:Y:S01]  /*88a0*/  IMAD.MOV R11, RZ, RZ, -R11 ;  /* 0x000000ffff0b7224 */ /* 0x000fe200078e0a0b */
[----:B------:R-:W-:Y:S01]  /*88b0*/  IADD3 R16, R252, 0xb5, RZ ;  /* 0x000000b5fc107810 */ /* 0x000fe20007ffe0ff */
        /* <DEDUP_REMOVED lines=8> */
[----:B------:R-:W-:Y:S01]  /*8940*/  ISETP.GE.AND P3, PT, R17, RZ, PT ;  /* 0x000000ff1100720c */ /* 0x000fe20003f66270 */
[----:B------:R-:W-:Y:S01]  /*8950*/  @!P6 IMAD.MOV R162, RZ, RZ, -R162 ;  /* 0x000000ffffa2e224 */ /* 0x000fe200078e0aa2 */
[C---:B------:R-:W-:Y:S01]  /*8960*/  ISETP.GT.U32.AND P6, PT, R232.reuse, R165, PT ;  /* 0x000000a5e800720c */ /* 0x040fe20003fc4070 */
[----:B------:R-:W-:Y:S01]  /*8970*/  IMAD.MOV R12, RZ, RZ, -R12 ;  /* 0x000000ffff0c7224 */ /* 0x000fe200078e0a0c */
[----:B------:R-:W-:Y:S02]  /*8980*/  IABS R19, R16 ;  /* 0x0000001000137213 */ /* 0x000fe40000000000 */
[----:B------:R-:W-:Y:S01]  /*8990*/  IABS R171, R18 ;  /* 0x0000001200ab7213 */ /* 0x000fe20000000000 */
[----:B------:R-:W-:Y:S01]  /*89a0*/  IMAD R11, R232, R12, R13 ;  /* 0x0000000ce80b7224 */ /* 0x000fe200078e020d */
[----:B------:R-:W-:Y:S01]  /*89b0*/  IADD3 R12, R252, 0xb3, RZ ;  /* 0x000000b3fc0c7810 */ /* 0x000fe20007ffe0ff */
[--C-:B------:R-:W-:Y:S01]  /*89c0*/  @!P5 IMAD.IADD R164, R164, 0x1, -R232.reuse ;  /* 0x00000001a4a4d824 */ /* 0x100fe200078e0ae8 */
[----:B------:R-:W-:Y:S01]  /*89d0*/  IADD3 R20, R252, 0xb9, RZ ;  /* 0x000000b9fc147810 */ /* 0x000fe20007ffe0ff */
[----:B------:R-:W-:Y:S01]  /*89e0*/  @!P1 IMAD.IADD R163, R163, 0x1, -R232 ;  /* 0x00000001a3a39824 */ /* 0x000fe200078e0ae8 */
[----:B------:R-:W-:Y:S01]  /*89f0*/  ISETP.GT.U32.AND P5, PT, R232, R11, PT ;  /* 0x0000000be800720c */ /* 0x000fe20003fa4070 */
[----:B------:R-:W-:Y:S01]  /*8a00*/  VIADD R13, R252, 0xb4 ;  /* 0x000000b4fc0d7836 */ /* 0x000fe20000000000 */
[----:B------:R-:W-:Y:S01]  /*8a10*/  IABS R17, R12 ;  /* 0x0000000c00117213 */ /* 0x000fe20000000000 */
[----:B------:R-:W-:Y:S01]  /*8a20*/  @!P4 IMAD.MOV R163, RZ, RZ, -R163 ;  /* 0x000000ffffa3c224 */ /* 0x000fe200078e0aa3 */
[----:B------:R-:W-:Y:S01]  /*8a30*/  @!P6 IADD3 R165, R165, -R232, RZ ;  /* 0x800000e8a5a5e210 */ /* 0x000fe20007ffe0ff */
[----:B------:R-:W-:Y:S01]  /*8a40*/  IMAD.HI.U32 R15, R230, R19, RZ ;  /* 0x00000013e60f7227 */ /* 0x000fe200078e00ff */
[----:B------:R-:W-:-:S02]  /*8a50*/  ISETP.GE.AND P1, PT, R12, RZ, PT ;  /* 0x000000ff0c00720c */ /* 0x000fc40003f26270 */
[----:B------:R-:W-:Y:S01]  /*8a60*/  ISETP.GT.U32.AND P4, PT, R232, R165, PT ;  /* 0x000000a5e800720c */ /* 0x000fe20003f84070 */
[----:B------:R-:W-:Y:S01]  /*8a70*/  IMAD.HI.U32 R12, R230, R17, RZ ;  /* 0x00000011e60c7227 */ /* 0x000fe200078e00ff */
[----:B------:R-:W-:Y:S02]  /*8a80*/  IABS R167, R13 ;  /* 0x0000000d00a77213 */ /* 0x000fe40000000000 */
[----:B------:R-:W-:Y:S01]  /*8a90*/  ISETP.GE.AND P6, PT, R13, RZ, PT ;  /* 0x000000ff0d00720c */ /* 0x000fe20003fc6270 */
[----:B------:R-:W-:Y:S01]  /*8aa0*/  @!P5 IMAD.IADD R11, R11, 0x1, -R232 ;  /* 0x000000010b0bd824 */ /* 0x000fe200078e0ae8 */
[----:B------:R-:W-:Y:S01]  /*8ab0*/  IADD3 R12, -R12, RZ, RZ ;  /* 0x000000ff0c0c7210 */ /* 0x000fe20007ffe1ff */
[----:B------:R-:W-:Y:S01]  /*8ac0*/  IMAD.HI.U32 R13, R230, R167, RZ ;  /* 0x000000a7e60d7227 */ /* 0x000fe200078e00ff */
[----:B------:R-:W-:Y:S02]  /*8ad0*/  IADD3 R15, -R15, RZ, RZ ;  /* 0x000000ff0f0f7210 */ /* 0x000fe40007ffe1ff */
[C---:B------:R-:W-:Y:S01]  /*8ae0*/  ISETP.GT.U32.AND P5, PT, R232.reuse, R11, PT ;  /* 0x0000000be800720c */ /* 0x040fe20003fa4070 */
[----:B------:R-:W-:-:S02]  /*8af0*/  IMAD R166, R232, R12, R17 ;  /* 0x0000000ce8a67224 */ /* 0x000fc400078e0211 */
[--C-:B------:R-:W-:Y:S02]  /*8b00*/  @!P4 IMAD.IADD R165, R165, 0x1, -R232.reuse ;  /* 0x00000001a5a5c824 */ /* 0x100fe400078e0ae8 */
[----:B------:R-:W-:Y:S01]  /*8b10*/  IMAD.MOV R13, RZ, RZ, -R13 ;  /* 0x000000ffff0d7224 */ /* 0x000fe200078e0a0d */
[C---:B------:R-:W-:Y:S01]  /*8b20*/  ISETP.GT.U32.AND P4, PT, R232.reuse, R166, PT ;  /* 0x000000a6e800720c */ /* 0x040fe20003f84070 */
[C---:B------:R-:W-:Y:S01]  /*8b30*/  IMAD R168, R232.reuse, R15, R19 ;  /* 0x0000000fe8a87224 */ /* 0x040fe200078e0213 */
[----:B------:R-:W-:Y:S01]  /*8b40*/  IABS R19, R20 ;  /* 0x0000001400137213 */ /* 0x000fe20000000000 */
[----:B------:R-:W-:Y:S02]  /*8b50*/  IMAD R167, R232, R13, R167 ;  /* 0x0000000de8a77224 */ /* 0x000fe400078e02a7 */
[----:B------:R-:W-:Y:S02]  /*8b60*/  VIADD R13, R252, 0xb6 ;  /* 0x000000b6fc0d7836 */ /* 0x000fe40000000000 */
[----:B------:R-:W-:Y:S01]  /*8b70*/  @!P5 IMAD.IADD R11, R11, 0x1, -R232 ;  /* 0x000000010b0bd824 */ /* 0x000fe200078e0ae8 */
[----:B------:R-:W-:Y:S01]  /*8b80*/  ISETP.GT.U32.AND P5, PT, R232, R167, PT ;  /* 0x000000a7e800720c */ /* 0x000fe20003fa4070 */
[----:B------:R-:W-:Y:S01]  /*8b90*/  @!P0 IMAD.MOV R165, RZ, RZ, -R165 ;  /* 0x000000ffffa58224 */ /* 0x000fe200078e0aa5 */
[----:B------:R-:W-:Y:S01]  /*8ba0*/  IABS R169, R13 ;  /* 0x0000000d00a97213 */ /* 0x000fe20000000000 */
[----:B------:R-:W-:Y:S01]  /*8bb0*/  @!P3 IMAD.MOV R164, RZ, RZ, -R164 ;  /* 0x000000ffffa4b224 */ /* 0x000fe200078e0aa4 */
[----:B------:R-:W-:Y:S01]  /*8bc0*/  ISETP.GE.AND P3, PT, R16, RZ, PT ;  /* 0x000000ff1000720c */ /* 0x000fe20003f66270 */
[----:B------:R-:W-:Y:S01]  /*8bd0*/  @!P4 IMAD.IADD R166, R166, 0x1, -R232 ;  /* 0x00000001a6a6c824 */ /* 0x000fe200078e0ae8 */
[----:B------:R-:W-:Y:S01]  /*8be0*/  ISETP.GT.U32.AND P4, PT, R232, R168, PT ;  /* 0x000000a8e800720c */ /* 0x000fe20003f84070 */
[----:B------:R-:W-:Y:S01]  /*8bf0*/  IMAD.HI.U32 R12, R230, R169, RZ ;  /* 0x000000a9e60c7227 */ /* 0x000fe200078e00ff */
[----:B------:R-:W-:-:S02]  /*8c00*/  IADD3 R16, R252, 0xb7, RZ ;  /* 0x000000b7fc107810 */ /* 0x000fc40007ffe0ff */
[C---:B------:R-:W-:Y:S01]  /*8c10*/  ISETP.GT.U32.AND P0, PT, R232.reuse, R166, PT ;  /* 0x000000a6e800720c */ /* 0x040fe20003f04070 */
[----:B------:R-:W-:Y:S01]  /*8c20*/  IMAD.MOV R12, RZ, RZ, -R12 ;  /* 0x000000ffff0c7224 */ /* 0x000fe200078e0a0c */
[----:B------:R-:W-:Y:S01]  /*8c30*/  IABS R17, R16 ;  /* 0x0000001000117213 */ /* 0x000fe20000000000 */
[----:B------:R-:W-:Y:S01]  /*8c40*/  @!P2 IMAD.MOV R11, RZ, RZ, -R11 ;  /* 0x000000ffff0ba224 */ /* 0x000fe200078e0a0b */
[----:B------:R-:W-:Y:S01]  /*8c50*/  @!P5 IADD3 R167, R167, -R232, RZ ;  /* 0x800000e8a7a7d210 */ /* 0x000fe20007ffe0ff */
[----:B------:R-:W-:Y:S01]  /*8c60*/  IMAD R169, R232, R12, R169 ;  /* 0x0000000ce8a97224 */ /* 0x000fe200078e02a9 */
[----:B------:R-:W-:Y:S01]  /*8c70*/  ISETP.GE.AND P2, PT, R13, RZ, PT ;  /* 0x000000ff0d00720c */ /* 0x000fe20003f46270 */
[----:B------:R-:W-:Y:S01]  /*8c80*/  IMAD.HI.U32 R13, R230, R171, RZ ;  /* 0x000000abe60d7227 */ /* 0x000fe200078e00ff */
[----:B------:R-:W-:-:S03]  /*8c90*/  ISETP.GT.U32.AND P5, PT, R232, R167, PT ;  /* 0x000000a7e800720c */ /* 0x000fc60003fa4070 */
[----:B------:R-:W-:Y:S01]  /*8ca0*/  @!P4 IMAD.IADD R168, R168, 0x1, -R232 ;  /* 0x00000001a8a8c824 */ /* 0x000fe200078e0ae8 */
[----:B------:R-:W-:Y:S01]  /*8cb0*/  IADD3 R13, -R13, RZ, RZ ;  /* 0x000000ff0d0d7210 */ /* 0x000fe20007ffe1ff */
[----:B------:R-:W-:Y:S01]  /*8cc0*/  IMAD.HI.U32 R12, R230, R17, RZ ;  /* 0x00000011e60c7227 */ /* 0x000fe200078e00ff */
[----:B------:R-:W-:Y:S02]  /*8cd0*/  @!P0 IADD3 R166, R166, -R232, RZ ;  /* 0x800000e8a6a68210 */ /* 0x000fe40007ffe0ff */
[----:B------:R-:W-:Y:S01]  /*8ce0*/  ISETP.GT.U32.AND P4, PT, R232, R168, PT ;  /* 0x000000a8e800720c */ /* 0x000fe20003f84070 */
[----:B------:R-:W-:Y:S01]  /*8cf0*/  IMAD.HI.U32 R15, R230, R19, RZ ;  /* 0x00000013e60f7227 */ /* 0x000fe200078e00ff */
[----:B------:R-:W-:-:S03]  /*8d00*/  ISETP.GT.U32.AND P0, PT, R232, R169, PT ;  /* 0x000000a9e800720c */ /* 0x000fc60003f04070 */
[----:B------:R-:W-:Y:S02]  /*8d10*/  IMAD.MOV R12, RZ, RZ, -R12 ;  /* 0x000000ffff0c7224 */ /* 0x000fe400078e0a0c */
[--C-:B------:R-:W-:Y:S01]  /*8d20*/  @!P5 IMAD.IADD R167, R167, 0x1, -R232.reuse ;  /* 0x00000001a7a7d824 */ /* 0x100fe200078e0ae8 */
[----:B------:R-:W-:Y:S01]  /*8d30*/  ISETP.GE.AND P5, PT, R16, RZ, PT ;  /* 0x000000ff1000720c */ /* 0x000fe20003fa6270 */
[----:B------:R-:W-:Y:S01]  /*8d40*/  IMAD.MOV R15, RZ, RZ, -R15 ;  /* 0x000000ffff0f7224 */ /* 0x000fe200078e0a0f */
[----:B------:R-:W-:Y:S01]  /*8d50*/  IADD3 R16, R252, 0xba, RZ ;  /* 0x000000bafc107810 */ /* 0x000fe20007ffe0ff */
[C---:B------:R-:W-:Y:S02]  /*8d60*/  IMAD R171, R232.reuse, R13, R171 ;  /* 0x0000000de8ab7224 */ /* 0x040fe400078e02ab */
[----:B------:R-:W-:Y:S01]  /*8d70*/  IMAD R170, R232, R12, R17 ;  /* 0x0000000ce8aa7224 */ /* 0x000fe200078e0211 */
[----:B------:R-:W-:Y:S01]  /*8d80*/  @!P4 IADD3 R168, R168, -R232, RZ ;  /* 0x800000e8a8a8c210 */ /* 0x000fe20007ffe0ff */
[C---:B------:R-:W-:Y:S01]  /*8d90*/  IMAD R172, R232.reuse, R15, R19 ;  /* 0x0000000fe8ac7224 */ /* 0x040fe200078e0213 */
[----:B------:R-:W-:Y:S01]  /*8da0*/  ISETP.GT.U32.AND P4, PT, R232, R171, PT ;  /* 0x000000abe800720c */ /* 0x000fe20003f84070 */
[----:B------:R-:W-:Y:S01]  /*8db0*/  @!P0 IMAD.IADD R169, R169, 0x1, -R232 ;  /* 0x00000001a9a98824 */ /* 0x000fe200078e0ae8 */
[----:B------:R-:W-:Y:S01]  /*8dc0*/  IABS R13, R16 ;  /* 0x00000010000d7213 */ /* 0x000fe20000000000 */
[----:B------:R-:W-:Y:S01]  /*8dd0*/  VIADD R15, R252, 0xbb ;  /* 0x000000bbfc0f7836 */ /* 0x000fe20000000000 */
[----:B------:R-:W-:Y:S01]  /*8de0*/  @!P3 IADD3 R168, -R168, RZ, RZ ;  /* 0x000000ffa8a8b210 */ /* 0x000fe20007ffe1ff */
[----:B------:R-:W-:Y:S01]  /*8df0*/  @!P1 IMAD.MOV R166, RZ, RZ, -R166 ;  /* 0x000000ffffa69224 */ /* 0x000fe200078e0aa6 */
[----:B------:R-:W-:Y:S01]  /*8e00*/  ISETP.GT.U32.AND P0, PT, R232, R170, PT ;  /* 0x000000aae800720c */ /* 0x000fe20003f04070 */
[----:B------:R-:W-:Y:S01]  /*8e10*/  IMAD.HI.U32 R12, R230, R13, RZ ;  /* 0x0000000de60c7227 */ /* 0x000fe200078e00ff */
[----:B------:R-:W-:-:S02]  /*8e20*/  ISETP.GT.U32.AND P3, PT, R232, R172, PT ;  /* 0x000000ace800720c */ /* 0x000fc40003f64070 */
[----:B------:R-:W-:Y:S01]  /*8e30*/  IABS R173, R15 ;  /* 0x0000000f00ad7213 */ /* 0x000fe20000000000 */
[----:B------:R-:W-:Y:S01]  /*8e40*/  @!P6 IMAD.MOV R167, RZ, RZ, -R167 ;  /* 0x000000ffffa7e224 */ /* 0x000fe200078e0aa7 */
[----:B------:R-:W-:Y:S01]  /*8e50*/  IADD3 R12, -R12, RZ, RZ ;  /* 0x000000ff0c0c7210 */ /* 0x000fe20007ffe1ff */
[--C-:B------:R-:W-:Y:S01]  /*8e60*/  @!P4 IMAD.IADD R171, R171, 0x1, -R232.reuse ;  /* 0x00000001ababc824 */ /* 0x100fe200078e0ae8 */
[----:B------:R-:W-:Y:S02]  /*8e70*/  ISETP.GT.U32.AND P1, PT, R232, R169, PT ;  /* 0x000000a9e800720c */ /* 0x000fe40003f24070 */
[----:B------:R-:W-:Y:S01]  /*8e80*/  ISETP.GE.AND P6, PT, R18, RZ, PT ;  /* 0x000000ff1200720c */ /* 0x000fe20003fc6270 */
[----:B------:R-:W-:Y:S02]  /*8e90*/  IMAD R12, R232, R12, R13 ;  /* 0x0000000ce80c7224 */ /* 0x000fe400078e020d */
[----:B------:R-:W-:Y:S01]  /*8ea0*/  @!P0 IMAD.IADD R170, R170, 0x1, -R232 ;  /* 0x00000001aaaa8824 */ /* 0x000fe200078e0ae8 */
[----:B------:R-:W-:Y:S01]  /*8eb0*/  ISETP.GE.AND P0, PT, R16, RZ, PT ;  /* 0x000000ff1000720c */ /* 0x000fe20003f06270 */
[----:B------:R-:W-:-:S03]  /*8ec0*/  IMAD.HI.U32 R13, R230, R173, RZ ;  /* 0x000000ade60d7227 */ /* 0x000fc600078e00ff */
[----:B------:R-:W-:Y:S01]  /*8ed0*/  ISETP.GT.U32.AND P4, PT, R232, R170, PT ;  /* 0x000000aae800720c */ /* 0x000fe20003f84070 */
[--C-:B------:R-:W-:Y:S01]  /*8ee0*/  @!P3 IMAD.IADD R172, R172, 0x1, -R232.reuse ;  /* 0x00000001acacb824 */ /* 0x100fe200078e0ae8 */
[----:B------:R-:W-:Y:S01]  /*8ef0*/  ISETP.GT.U32.AND P3, PT, R232, R171, PT ;  /* 0x000000abe800720c */ /* 0x000fe20003f64070 */
[--C-:B------:R-:W-:Y:S01]  /*8f00*/  @!P1 IMAD.IADD R169, R169, 0x1, -R232.reuse ;  /* 0x00000001a9a99824 */ /* 0x100fe200078e0ae8 */
[----:B------:R-:W-:Y:S01]  /*8f10*/  IADD3 R13, -R13, RZ, RZ ;  /* 0x000000ff0d0d7210 */ /* 0x000fe20007ffe1ff */
[----:B------:R-:W-:Y:S01]  /*8f20*/  VIADD R18, R252, 0xbd ;  /* 0x000000bdfc127836 */ /* 0x000fe20000000000 */
[----:B------:R-:W-:Y:S01]  /*8f30*/  ISETP.GE.AND P1, PT, R20, RZ, PT ;  /* 0x000000ff1400720c */ /* 0x000fe20003f26270 */
[----:B------:R-:W-:Y:S01]  /*8f40*/  VIADD R20, R252, 0xbe ;  /* 0x000000befc147836 */ /* 0x000fe20000000000 */
[----:B------:R-:W-:Y:S01]  /*8f50*/  @!P2 IADD3 R169, -R169, RZ, RZ ;  /* 0x000000ffa9a9a210 */ /* 0x000fe20007ffe1ff */
[C---:B------:R-:W-:Y:S01]  /*8f60*/  IMAD R173, R232.reuse, R13, R173 ;  /* 0x0000000de8ad7224 */ /* 0x040fe200078e02ad */
[----:B------:R-:W-:Y:S01]  /*8f70*/  ISETP.GT.U32.AND P2, PT, R232, R172, PT ;  /* 0x000000ace800720c */ /* 0x000fe20003f44070 */
[----:B------:R-:W-:Y:S01]  /*8f80*/  VIADD R16, R252, 0xbc ;  /* 0x000000bcfc107836 */ /* 0x000fe20000000000 */
[----:B------:R-:W-:Y:S01]  /*8f90*/  IABS R175, R18 ;  /* 0x0000001200af7213 */ /* 0x000fe20000000000 */
[----:B------:R-:W-:Y:S01]  /*8fa0*/  @!P4 IMAD.IADD R170, R170, 0x1, -R232 ;  /* 0x00000001aaaac824 */ /* 0x000fe200078e0ae8 */
[----:B------:R-:W-:-:S02]  /*8fb0*/  ISETP.GT.U32.AND P4, PT, R232, R12, PT ;  /* 0x0000000ce800720c */ /* 0x000fc40003f84070 */
[----:B------:R-:W-:Y:S02]  /*8fc0*/  @!P3 IADD3 R171, R171, -R232, RZ ;  /* 0x800000e8ababb210 */ /* 0x000fe40007ffe0ff */
[----:B------:R-:W-:Y:S02]  /*8fd0*/  ISETP.GT.U32.AND P3, PT, R232, R173, PT ;  /* 0x000000ade800720c */ /* 0x000fe40003f64070 */
[----:B------:R-:W-:Y:S01]  /*8fe0*/  IABS R19, R20 ;  /* 0x0000001400137213 */ /* 0x000fe20000000000 */
[----:B------:R-:W-:Y:S01]  /*8ff0*/  @!P6 IMAD.MOV R171, RZ, RZ, -R171 ;  /* 0x000000ffffabe224 */ /* 0x000fe200078e0aab */
[----:B------:R-:W-:Y:S01]  /*9000*/  IABS R17, R16 ;  /* 0x0000001000117213 */ /* 0x000fe20000000000 */
[----:B------:R-:W-:Y:S01]  /*9010*/  @!P2 IMAD.IADD R172, R172, 0x1, -R232 ;  /* 0x00000001acaca824 */ /* 0x000fe200078e0ae8 */
[----:B------:R-:W-:Y:S01]  /*9020*/  ISETP.GE.AND P2, PT, R15, RZ, PT ;  /* 0x000000ff0f00720c */ /* 0x000fe20003f46270 */
[----:B------:R-:W-:Y:S01]  /*9030*/  IMAD.HI.U32 R15, R230, R175, RZ ;  /* 0x000000afe60f7227 */ /* 0x000fe200078e00ff */
[----:B------:R-:W-:-:S03]  /*9040*/  @!P5 IADD3 R170, -R170, RZ, RZ ;  /* 0x000000ffaaaad210 */ /* 0x000fc60007ffe1ff */
[--C-:B------:R-:W-:Y:S01]  /*9050*/  @!P4 IMAD.IADD R12, R12, 0x1, -R232.reuse ;  /* 0x000000010c0cc824 */ /* 0x100fe200078e0ae8 */
[----:B------:R-:W-:Y:S01]  /*9060*/  ISETP.GE.AND P4, PT, R16, RZ, PT ;  /* 0x000000ff1000720c */ /* 0x000fe20003f86270 */
[----:B------:R-:W-:Y:S02]  /*9070*/  @!P3 IMAD.IADD R173, R173, 0x1, -R232 ;  /* 0x00000001adadb824 */ /* 0x000fe400078e0ae8 */
[----:B------:R-:W-:Y:S01]  /*9080*/  IMAD.HI.U32 R16, R230, R19, RZ ;  /* 0x00000013e6107227 */ /* 0x000fe200078e00ff */
[C---:B------:R-:W-:Y:S02]  /*9090*/  ISETP.GT.U32.AND P5, PT, R232.reuse, R12, PT ;  /* 0x0000000ce800720c */ /* 0x040fe40003fa4070 */
[----:B------:R-:W-:Y:S01]  /*90a0*/  ISETP.GT.U32.AND P3, PT, R232, R173, PT ;  /* 0x000000ade800720c */ /* 0x000fe20003f64070 */
[----:B------:R-:W-:Y:S02]  /*90b0*/  IMAD.MOV R15, RZ, RZ, -R15 ;  /* 0x000000ffff0f7224 */ /* 0x000fe400078e0a0f */
[----:B------:R-:W-:-:S04]  /*90c0*/  IMAD.HI.U32 R13, R230, R17, RZ ;  /* 0x00000011e60d7227 */ /* 0x000fc800078e00ff */
[----:B------:R-:W-:Y:S01]  /*90d0*/  IMAD.MOV R16, RZ, RZ, -R16 ;  /* 0x000000ffff107224 */ /* 0x000fe200078e0a10 */
[----:B------:R-:W-:Y:S01]  /*90e0*/  IADD3 R13, -R13, RZ, RZ ;  /* 0x000000ff0d0d7210 */ /* 0x000fe20007ffe1ff */
[C---:B------:R-:W-:Y:S02]  /*90f0*/  IMAD R175, R232.reuse, R15, R175 ;  /* 0x0000000fe8af7224 */ /* 0x040fe400078e02af */
[----:B------:R-:W-:Y:S01]  /*9100*/  IMAD R176, R232, R16, R19 ;  /* 0x00000010e8b07224 */ /* 0x000fe200078e0213 */
[----:B------:R-:W-:Y:S01]  /*9110*/  IADD3 R16, R252, 0xbf, RZ ;  /* 0x000000bffc107810 */ /* 0x000fe20007ffe0ff */
[----:B------:R-:W-:Y:S01]  /*9120*/  @!P1 IMAD.MOV R172, RZ, RZ, -R172 ;  /* 0x000000ffffac9224 */ /* 0x000fe200078e0aac */
[C---:B------:R-:W-:Y:S01]  /*9130*/  ISETP.GT.U32.AND P1, PT, R232.reuse, R175, PT ;  /* 0x000000afe800720c */ /* 0x040fe20003f24070 */
[C---:B------:R-:W-:Y:S01]  /*9140*/  IMAD R174, R232.reuse, R13, R17 ;  /* 0x0000000de8ae7224 */ /* 0x040fe200078e0211 */
[----:B------:R-:W-:Y:S01]  /*9150*/  IABS R177, R16 ;  /* 0x0000001000b17213 */ /* 0x000fe20000000000 */
[--C-:B------:R-:W-:Y:S01]  /*9160*/  @!P3 IMAD.IADD R173, R173, 0x1, -R232.reuse ;  /* 0x00000001adadb824 */ /* 0x100fe200078e0ae8 */
[----:B------:R-:W-:Y:S01]  /*9170*/  ISETP.GT.U32.AND P3, PT, R232, R176, PT ;  /* 0x000000b0e800720c */ /* 0x000fe20003f64070 */
[----:B------:R-:W-:Y:S01]  /*9180*/  @!P5 IMAD.IADD R12, R12, 0x1, -R232 ;  /* 0x000000010c0cd824 */ /* 0x000fe200078e0ae8 */
[----:B------:R-:W-:Y:S01]  /*9190*/  ISETP.GT.U32.AND P6, PT, R232, R174, PT ;  /* 0x000000aee800720c */ /* 0x000fe20003fc4070 */
[----:B------:R-:W-:Y:S01]  /*91a0*/  IMAD.HI.U32 R13, R230, R177, RZ ;  /* 0x000000b1e60d7227 */ /* 0x000fe200078e00ff */
[----:B------:R-:W-:-:S02]  /*91b0*/  ISETP.GE.AND P5, PT, R18, RZ, PT ;  /* 0x000000ff1200720c */ /* 0x000fc40003fa6270 */
[----:B------:R-:W-:Y:S01]  /*91c0*/  IADD3 R18, R252, 0xc0, RZ ;  /* 0x000000c0fc127810 */ /* 0x000fe20007ffe0ff */
[----:B------:R-:W-:Y:S01]  /*91d0*/  IMAD.MOV R15, RZ, RZ, -R13 ;  /* 0x000000ffff0f7224 */ /* 0x000fe200078e0a0d */
[----:B------:R-:W-:Y:S01]  /*91e0*/  IABS R19, R181 ;  /* 0x000000b500137213 */ /* 0x000fe20000000000 */
[----:B------:R-:W-:Y:S01]  /*91f0*/  @!P1 IMAD.IADD R175, R175, 0x1, -R232 ;  /* 0x00000001afaf9824 */ /* 0x000fe200078e0ae8 */
[----:B------:R-:W-:Y:S01]  /*9200*/  IABS R241, R18 ;  /* 0x0000001200f17213 */ /* 0x000fe20000000000 */
[----:B------:R-:W-:Y:S01]  /*9210*/  IMAD R177, R232, R15, R177 ;  /* 0x0000000fe8b17224 */ /* 0x000fe200078e02b1 */
[----:B------:R-:W-:Y:S01]  /*9220*/  @!P2 IADD3 R173, -R173, RZ, RZ ;  /* 0x000000ffadada210 */ /* 0x000fe20007ffe1ff */
[----:B------:R-:W-:Y:S01]  /*9230*/  @!P0 IMAD.MOV R12, RZ, RZ, -R12 ;  /* 0x000000ffff0c8224 */ /* 0x000fe200078e0a0c */
[----:B------:R-:W-:Y:S01]  /*9240*/  @!P3 IADD3 R176, R176, -R232, RZ ;  /* 0x800000e8b0b0b210 */ /* 0x000fe20007ffe0ff */
[----:B------:R-:W-:Y:S01]  /*9250*/  IMAD.HI.U32 R13, R230, R241, RZ ;  /* 0x000000f1e60d7227 */ /* 0x000fe200078e00ff */
[----:B------:R-:W-:-:S02]  /*9260*/  ISETP.GT.U32.AND P3, PT, R232, R175, PT ;  /* 0x000000afe800720c */ /* 0x000fc40003f64070 */
[----:B------:R-:W-:Y:S01]  /*9270*/  ISETP.GT.U32.AND P0, PT, R232, R176, PT ;  /* 0x000000b0e800720c */ /* 0x000fe20003f04070 */
[----:B------:R-:W-:Y:S01]  /*9280*/  @!P6 IMAD.IADD R174, R174, 0x1, -R232 ;  /* 0x00000001aeaee824 */ /* 0x000fe200078e0ae8 */
[----:B------:R-:W-:Y:S01]  /*9290*/  ISETP.GE.AND P6, PT, R20, RZ, PT ;  /* 0x000000ff1400720c */ /* 0x000fe20003fc6270 */
[----:B------:R-:W-:Y:S01]  /*92a0*/  IMAD.MOV R13, RZ, RZ, -R13 ;  /* 0x000000ffff0d7224 */ /* 0x000fe200078e0a0d */
[----:B------:R-:W-:Y:S02]  /*92b0*/  IADD3 R20, R252, 0xc1, RZ ;  /* 0x000000c1fc147810 */ /* 0x000fe40007ffe0ff */
[C---:B------:R-:W-:Y:S01]  /*92c0*/  ISETP.GT.U32.AND P1, PT, R232.reuse, R174, PT ;  /* 0x000000aee800720c */ /* 0x040fe20003f24070 */
[----:B------:R-:W-:Y:S01]  /*92d0*/  IMAD R241, R232, R13, R241 ;  /* 0x0000000de8f17224 */ /* 0x000fe200078e02f1 */
[----:B------:R-:W-:Y:S02]  /*92e0*/  IABS R179, R20 ;  /* 0x0000001400b37213 */ /* 0x000fe40000000000 */
[----:B------:R-:W-:-:S02]  /*92f0*/  IABS R17, R180 ;  /* 0x000000b400117213 */ /* 0x000fc40000000000 */
[----:B------:R-:W-:Y:S01]  /*9300*/  @!P3 IADD3 R175, R175, -R232, RZ ;  /* 0x800000e8afafb210 */ /* 0x000fe20007ffe0ff */
[----:B------:R-:W-:Y:S01]  /*9310*/  IMAD.HI.U32 R13, R230, R179, RZ ;  /* 0x000000b3e60d7227 */ /* 0x000fe200078e00ff */
[----:B------:R-:W-:-:S03]  /*9320*/  ISETP.GT.U32.AND P3, PT, R232, R241, PT ;  /* 0x000000f1e800720c */ /* 0x000fc60003f64070 */
[----:B------:R-:W-:Y:S02]  /*9330*/  IMAD.MOV R15, RZ, RZ, -R13 ;  /* 0x000000ffff0f7224 */ /* 0x000fe400078e0a0d */
[----:B------:R-:W-:Y:S01]  /*9340*/  @!P1 IMAD.IADD R174, R174, 0x1, -R232 ;  /* 0x00000001aeae9824 */ /* 0x000fe200078e0ae8 */
[C---:B------:R-:W-:Y:S01]  /*9350*/  ISETP.GT.U32.AND P1, PT, R232.reuse, R177, PT ;  /* 0x000000b1e800720c */ /* 0x040fe20003f24070 */
[----:B------:R-:W-:Y:S02]  /*9360*/  IMAD R179, R232, R15, R179 ;  /* 0x0000000fe8b37224 */ /* 0x000fe400078e02b3 */
[----:B------:R-:W-:-:S04]  /*9370*/  IMAD.HI.U32 R15, R230, R19, RZ ;  /* 0x00000013e60f7227 */ /* 0x000fc800078e00ff */
[----:B------:R-:W-:Y:S01]  /*9380*/  @!P3 IMAD.IADD R241, R241, 0x1, -R232 ;  /* 0x00000001f1f1b824 */ /* 0x000fe200078e0ae8 */
[----:B------:R-:W-:Y:S01]  /*9390*/  IADD3 R15, -R15, RZ, RZ ;  /* 0x000000ff0f0f7210 */ /* 0x000fe20007ffe1ff */
[----:B------:R-:W-:Y:S01]  /*93a0*/  @!P4 IMAD.MOV R174, RZ, RZ, -R174 ;  /* 0x000000ffffaec224 */ /* 0x000fe200078e0aae */
[----:B------:R-:W-:Y:S01]  /*93b0*/  ISETP.GT.U32.AND P4, PT, R232, R179, PT ;  /* 0x000000b3e800720c */ /* 0x000fe20003f84070 */
[--C-:B------:R-:W-:Y:S01]  /*93c0*/  @!P0 IMAD.IADD R176, R176, 0x1, -R232.reuse ;  /* 0x00000001b0b08824 */ /* 0x100fe200078e0ae8 */
[----:B------:R-:W-:Y:S01]  /*93d0*/  ISETP.GT.U32.AND P2, PT, R232, R241, PT ;  /* 0x000000f1e800720c */ /* 0x000fe20003f44070 */
[----:B------:R-:W-:Y:S01]  /*93e0*/  IMAD.HI.U32 R13, R230, R17, RZ ;  /* 0x00000011e60d7227 */ /* 0x000fe200078e00ff */
[----:B------:R-:W-:Y:S02]  /*93f0*/  @!P1 IADD3 R177, R177, -R232, RZ ;  /* 0x800000e8b1b19210 */ /* 0x000fe40007ffe0ff */
[----:B------:R-:W-:Y:S01]  /*9400*/  ISETP.GE.AND P1, PT, R18, RZ, PT ;  /* 0x000000ff1200720c */ /* 0x000fe20003f26270 */
[----:B------:R-:W-:Y:S01]  /*9410*/  IMAD.MOV R13, RZ, RZ, -R13 ;  /* 0x000000ffff0d7224 */ /* 0x000fe200078e0a0d */
[----:B------:R-:W-:Y:S01]  /*9420*/  ISETP.GT.U32.AND P3, PT, R232, R177, PT ;  /* 0x000000b1e800720c */ /* 0x000fe20003f64070 */
[----:B------:R-:W-:Y:S01]  /*9430*/  @!P5 IMAD.MOV R175, RZ, RZ, -R175 ;  /* 0x000000ffffafd224 */ /* 0x000fe200078e0aaf */
[----:B------:R-:W-:Y:S01]  /*9440*/  @!P6 IADD3 R176, -R176, RZ, RZ ;  /* 0x000000ffb0b0e210 */ /* 0x000fe20007ffe1ff */
[----:B------:R-:W-:Y:S01]  /*9450*/  VIADD R18, R252, 0xc6 ;  /* 0x000000c6fc127836 */ /* 0x000fe20000000000 */
[----:B------:R-:W-:Y:S01]  /*9460*/  ISETP.GE.AND P6, PT, R180, RZ, PT ;  /* 0x000000ffb400720c */ /* 0x000fe20003fc6270 */
[----:B------:R-:W-:Y:S01]  /*9470*/  IMAD R180, R232, R15, R19 ;  /* 0x0000000fe8b47224 */ /* 0x000fe200078e0213 */
[----:B------:R-:W-:Y:S01]  /*9480*/  ISETP.GE.AND P0, PT, R16, RZ, PT ;  /* 0x000000ff1000720c */ /* 0x000fe20003f06270 */
[--C-:B------:R-:W-:Y:S01]  /*9490*/  @!P2 IMAD.IADD R241, R241, 0x1, -R232.reuse ;  /* 0x00000001f1f1a824 */ /* 0x100fe200078e0ae8 */
[----:B------:R-:W-:Y:S01]  /*94a0*/  ISETP.GE.AND P5, PT, R20, RZ, PT ;  /* 0x000000ff1400720c */ /* 0x000fe20003fa6270 */
[--C-:B------:R-:W-:Y:S01]  /*94b0*/  @!P4 IMAD.IADD R179, R179, 0x1, -R232.reuse ;  /* 0x00000001b3b3c824 */ /* 0x100fe200078e0ae8 */
[----:B------:R-:W-:Y:S01]  /*94c0*/  IABS R183, R18 ;  /* 0x0000001200b77213 */ /* 0x000fe20000000000 */
[----:B------:R-:W-:Y:S01]  /*94d0*/  @!P1 IMAD.MOV R241, RZ, RZ, -R241 ;  /* 0x000000fffff19224 */ /* 0x000fe200078e0af1 */
[----:B------:R-:W-:Y:S01]  /*94e0*/  ISETP.GT.U32.AND P1, PT, R232, R180, PT ;  /* 0x000000b4e800720c */ /* 0x000fe20003f24070 */
[----:B------:R-:W-:Y:S01]  /*94f0*/  VIADD R16, R252, 0xc4 ;  /* 0x000000c4fc107836 */ /* 0x000fe20000000000 */
[C---:B------:R-:W-:Y:S01]  /*9500*/  ISETP.GT.U32.AND P4, PT, R232.reuse, R179, PT ;  /* 0x000000b3e800720c */ /* 0x040fe20003f84070 */
[----:B------:R-:W-:Y:S01]  /*9510*/  @!P3 IMAD.IADD R177, R177, 0x1, -R232 ;  /* 0x00000001b1b1b824 */ /* 0x000fe200078e0ae8 */
[----:B------:R-:W-:Y:S01]  /*9520*/  ISETP.GE.AND P3, PT, R181, RZ, PT ;  /* 0x000000ffb500720c */ /* 0x000fe20003f66270 */
[----:B------:R-:W-:Y:S01]  /*9530*/  IMAD R13, R232, R13, R17 ;  /* 0x0000000de80d7224 */ /* 0x000fe200078e0211 */
[----:B------:R-:W-:Y:S01]  /*9540*/  IABS R181, R16 ;  /* 0x0000001000b57213 */ /* 0x000fe20000000000 */
[----:B------:R-:W-:Y:S01]  /*9550*/  VIADD R20, R252, 0xc7 ;  /* 0x000000c7fc147836 */ /* 0x000fe20000000000 */
[----:B------:R-:W-:-:S02]  /*9560*/  @!P0 IADD3 R177, -R177, RZ, RZ ;  /* 0x000000ffb1b18210 */ /* 0x000fc40007ffe1ff */
[----:B------:R-:W-:Y:S01]  /*9570*/  ISETP.GE.AND P0, PT, R16, RZ, PT ;  /* 0x000000ff1000720c */ /* 0x000fe20003f06270 */
[----:B------:R-:W-:Y:S01]  /*9580*/  VIADD R16, R252, 0xc5 ;  /* 0x000000c5fc107836 */ /* 0x000fe20000000000 */
[----:B------:R-:W-:Y:S01]  /*9590*/  ISETP.GT.U32.AND P2, PT, R232, R13, PT ;  /* 0x0000000de800720c */ /* 0x000fe20003f44070 */
[----:B------:R-:W-:Y:S01]  /*95a0*/  IMAD.HI.U32 R15, R230, R181, RZ ;  /* 0x000000b5e60f7227 */ /* 0x000fe200078e00ff */
[----:B------:R-:W-:Y:S02]  /*95b0*/  IABS R19, R20 ;  /* 0x0000001400137213 */ /* 0x000fe40000000000 */
[----:B------:R-:W-:Y:S01]  /*95c0*/  IABS R17, R16 ;  /* 0x0000001000117213 */ /* 0x000fe20000000000 */
[----:B------:R-:W-:Y:S01]  /*95d0*/  @!P1 IMAD.IADD R180, R180, 0x1, -R232 ;  /* 0x00000001b4b49824 */ /* 0x000fe200078e0ae8 */
[----:B------:R-:W-:Y:S01]  /*95e0*/  @!P4 IADD3 R179, R179, -R232, RZ ;  /* 0x800000e8b3b3c210 */ /* 0x000fe20007ffe0ff */
[----:B------:R-:W-:Y:S01]  /*95f0*/  IMAD.MOV R15, RZ, RZ, -R15 ;  /* 0x000000ffff0f7224 */ /* 0x000fe200078e0a0f */
[----:B------:R-:W-:Y:S01]  /*9600*/  ISETP.GE.AND P4, PT, R16, RZ, PT ;  /* 0x000000ff1000720c */ /* 0x000fe20003f86270 */
[----:B------:R-:W-:Y:S01]  /*9610*/  IMAD.HI.U32 R16, R230, R183, RZ ;  /* 0x000000b7e6107227 */ /* 0x000fe200078e00ff */
[----:B------:R-:W-:-:S03]  /*9620*/  ISETP.GT.U32.AND P1, PT, R232, R180, PT ;  /* 0x000000b4e800720c */ /* 0x000fc60003f24070 */
[----:B------:R-:W-:Y:S01]  /*9630*/  IMAD R181, R232, R15, R181 ;  /* 0x0000000fe8b57224 */ /* 0x000fe200078e02b5 */
[----:B------:R-:W-:Y:S01]  /*9640*/  IADD3 R16, -R16, RZ, RZ ;  /* 0x000000ff10107210 */ /* 0x000fe20007ffe1ff */
[----:B------:R-:W-:Y:S01]  /*9650*/  IMAD.HI.U32 R15, R230, R17, RZ ;  /* 0x00000011e60f7227 */ /* 0x000fe200078e00ff */
[----:B------:R-:W-:-:S03]  /*9660*/  @!P2 IADD3 R13, R13, -R232, RZ ;  /* 0x800000e80d0da210 */ /* 0x000fc60007ffe0ff */
[----:B------:R-:W-:Y:S01]  /*9670*/  @!P5 IMAD.MOV R179, RZ, RZ, -R179 ;  /* 0x000000ffffb3d224 */ /* 0x000fe200078e0ab3 */
[C---:B------:R-:W-:Y:S01]  /*9680*/  ISETP.GT.U32.AND P5, PT, R232.reuse, R181, PT ;  /* 0x000000b5e800720c */ /* 0x040fe20003fa4070 */
[----:B------:R-:W-:Y:S01]  /*9690*/  IMAD.MOV R15, RZ, RZ, -R15 ;  /* 0x000000ffff0f7224 */ /* 0x000fe200078e0a0f */
[C---:B------:R-:W-:Y:S01]  /*96a0*/  ISETP.GT.U32.AND P2, PT, R232.reuse, R13, PT ;  /* 0x0000000de800720c */ /* 0x040fe20003f44070 */
[C---:B------:R-:W-:Y:S02]  /*96b0*/  IMAD R183, R232.reuse, R16, R183 ;  /* 0x00000010e8b77224 */ /* 0x040fe400078e02b7 */
[----:B------:R-:W-:Y:S02]  /*96c0*/  IMAD R182, R232, R15, R17 ;  /* 0x0000000fe8b67224 */ /* 0x000fe400078e0211 */
[----:B------:R-:W-:Y:S02]  /*96d0*/  @!P1 IMAD.IADD R180, R180, 0x1, -R232 ;  /* 0x00000001b4b49824 */ /* 0x000fe400078e0ae8 */
[----:B------:R-:W-:Y:S01]  /*96e0*/  IMAD.HI.U32 R15, R230, R19, RZ ;  /* 0x00000013e60f7227 */ /* 0x000fe200078e00ff */
[----:B------:R-:W-:-:S03]  /*96f0*/  ISETP.GT.U32.AND P1, PT, R232, R182, PT ;  /* 0x000000b6e800720c */ /* 0x000fc60003f24070 */
[----:B------:R-:W-:Y:S01]  /*9700*/  @!P3 IMAD.MOV R180, RZ, RZ, -R180 ;  /* 0x000000ffffb4b224 */ /* 0x000fe200078e0ab4 */
[----:B------:R-:W-:Y:S01]  /*9710*/  ISETP.GT.U32.AND P3, PT, R232, R183, PT ;  /* 0x000000b7e800720c */ /* 0x000fe20003f64070 */
[----:B------:R-:W-:Y:S01]  /*9720*/  VIADD R17, R252, 0xc8 ;  /* 0x000000c8fc117836 */ /* 0x000fe20000000000 */
[-C--:B------:R-:W-:Y:S01]  /*9730*/  @!P5 IADD3 R181, R181, -R232.reuse, RZ ;  /* 0x800000e8b5b5d210 */ /* 0x080fe20007ffe0ff */
[----:B------:R-:W-:Y:S01]  /*9740*/  IMAD.MOV R15, RZ, RZ, -R15 ;  /* 0x000000ffff0f7224 */ /* 0x000fe200078e0a0f */
[-C--:B------:R-:W-:Y:S02]  /*9750*/  @!P2 IADD3 R13, R13, -R232.reuse, RZ ;  /* 0x800000e80d0da210 */ /* 0x080fe40007ffe0ff */
[C---:B------:R-:W-:Y:S01]  /*9760*/  ISETP.GT.U32.AND P5, PT, R232.reuse, R181, PT ;  /* 0x000000b5e800720c */ /* 0x040fe20003fa4070 */
[----:B------:R-:W-:Y:S01]  /*9770*/  IMAD R184, R232, R15, R19 ;  /* 0x0000000fe8b87224 */ /* 0x000fe200078e0213 */
[----:B------:R-:W-:Y:S01]  /*9780*/  ISETP.GE.AND P2, PT, R18, RZ, PT ;  /* 0x000000ff1200720c */ /* 0x000fe20003f46270 */
[----:B------:R-:W-:Y:S01]  /*9790*/  @!P6 IMAD.MOV R13, RZ, RZ, -R13 ;  /* 0x000000ffff0de224 */ /* 0x000fe200078e0a0d */
[----:B------:R-:W-:-:S02]  /*97a0*/  @!P1 IADD3 R182, R182, -R232, RZ ;  /* 0x800000e8b6b69210 */ /* 0x000fc40007ffe0ff */
[----:B------:R-:W-:Y:S01]  /*97b0*/  IADD3 R18, R252, 0xc9, RZ ;  /* 0x000000c9fc127810 */ /* 0x000fe20007ffe0ff */
[--C-:B------:R-:W-:Y:S01]  /*97c0*/  @!P3 IMAD.IADD R183, R183, 0x1, -R232.reuse ;  /* 0x00000001b7b7b824 */ /* 0x100fe200078e0ae8 */
[----:B------:R-:W-:Y:S02]  /*97d0*/  IABS R185, R17 ;  /* 0x0000001100b97213 */ /* 0x000fe40000000000 */
[C---:B------:R-:W-:Y:S02]  /*97e0*/  ISETP.GT.U32.AND P1, PT, R232.reuse, R182, PT ;  /* 0x000000b6e800720c */ /* 0x040fe40003f24070 */
[----:B------:R-:W-:Y:S01]  /*97f0*/  IABS R19, R18 ;  /* 0x0000001200137213 */ /* 0x000fe20000000000 */
[----:B------:R-:W-:Y:S01]  /*9800*/  @!P5 IMAD.IADD R181, R181, 0x1, -R232 ;  /* 0x00000001b5b5d824 */ /* 0x000fe200078e0ae8 */
[----:B------:R-:W-:Y:S01]  /*9810*/  ISETP.GT.U32.AND P3, PT, R232, R183, PT ;  /* 0x000000b7e800720c */ /* 0x000fe20003f64070 */
[----:B------:R-:W-:Y:S01]  /*9820*/  IMAD.HI.U32 R15, R230, R185, RZ ;  /* 0x000000b9e60f7227 */ /* 0x000fe200078e00ff */
[----:B------:R-:W-:-:S02]  /*9830*/  ISETP.GT.U32.AND P5, PT, R232, R184, PT ;  /* 0x000000b8e800720c */ /* 0x000fc40003fa4070 */
[----:B------:R-:W-:Y:S01]  /*9840*/  ISETP.GE.AND P6, PT, R20, RZ, PT ;  /* 0x000000ff1400720c */ /* 0x000fe20003fc6270 */
[----:B------:R-:W-:Y:S01]  /*9850*/  IMAD.HI.U32 R16, R230, R19, RZ ;  /* 0x00000013e6107227 */ /* 0x000fe200078e00ff */
[----:B------:R-:W-:Y:S02]  /*9860*/  @!P0 IADD3 R181, -R181, RZ, RZ ;  /* 0x000000ffb5b58210 */ /* 0x000fe40007ffe1ff */
[----:B------:R-:W-:Y:S01]  /*9870*/  ISETP.GE.AND P0, PT, R17, RZ, PT ;  /* 0x000000ff1100720c */ /* 0x000fe20003f06270 */
[----:B------:R-:W-:Y:S01]  /*9880*/  IMAD.MOV R15, RZ, RZ, -R15 ;  /* 0x000000ffff0f7224 */ /* 0x000fe200078e0a0f */
[-C--:B------:R-:W-:Y:S01]  /*9890*/  @!P1 IADD3 R182, R182, -R232.reuse, RZ ;  /* 0x800000e8b6b69210 */ /* 0x080fe20007ffe0ff */
[----:B------:R-:W-:Y:S01]  /*98a0*/  VIADD R20, R252, 0xca ;  /* 0x000000cafc147836 */ /* 0x000fe20000000000 */
[----:B------:R-:W-:Y:S01]  /*98b0*/  ISETP.GE.AND P1, PT, R18, RZ, PT ;  /* 0x000000ff1200720c */ /* 0x000fe20003f26270 */
[----:B------:R-:W-:Y:S01]  /*98c0*/  IMAD.MOV R16, RZ, RZ, -R16 ;  /* 0x000000ffff107224 */ /* 0x000fe200078e0a10 */
[----:B------:R-:W-:Y:S01]  /*98d0*/  @!P3 IADD3 R183, R183, -R232, RZ ;  /* 0x800000e8b7b7b210 */ /* 0x000fe20007ffe0ff */
[C---:B------:R-:W-:Y:S01]  /*98e0*/  IMAD R185, R232.reuse, R15, R185 ;  /* 0x0000000fe8b97224 */ /* 0x040fe200078e02b9 */
[----:B------:R-:W-:Y:S01]  /*98f0*/  IABS R187, R20 ;  /* 0x0000001400bb7213 */ /* 0x000fe20000000000 */
[----:B------:R-:W-:Y:S01]  /*9900*/  IMAD R186, R232, R16, R19 ;  /* 0x00000010e8ba7224 */ /* 0x000fe200078e0213 */
[----:B------:R-:W-:Y:S01]  /*9910*/  @!P2 IADD3 R183, -R183, RZ, RZ ;  /* 0x000000ffb7b7a210 */ /* 0x000fe20007ffe1ff */
[----:B------:R-:W-:Y:S01]  /*9920*/  @!P5 IMAD.IADD R184, R184, 0x1, -R232 ;  /* 0x00000001b8b8d824 */ /* 0x000fe200078e0ae8 */
[----:B------:R-:W-:Y:S01]  /*9930*/  ISETP.GT.U32.AND P3, PT, R232, R185, PT ;  /* 0x000000b9e800720c */ /* 0x000fe20003f64070 */
[----:B------:R-:W-:Y:S01]  /*9940*/  IMAD.HI.U32 R17, R230, R187, RZ ;  /* 0x000000bbe6117227 */ /* 0x000fe200078e00ff */
[----:B------:R-:W-:-:S02]  /*9950*/  ISETP.GE.AND P2, PT, R20, RZ, PT ;  /* 0x000000ff1400720c */ /* 0x000fc40003f46270 */
[C---:B------:R-:W-:Y:S01]  /*9960*/  ISETP.GT.U32.AND P5, PT, R232.reuse, R184, PT ;  /* 0x000000b8e800720c */ /* 0x040fe20003fa4070 */
[----:B------:R-:W-:Y:S01]  /*9970*/  @!P4 IMAD.MOV R182, RZ, RZ, -R182 ;  /* 0x000000ffffb6c224 */ /* 0x000fe200078e0ab6 */
[----:B------:R-:W-:Y:S01]  /*9980*/  ISETP.GT.U32.AND P4, PT, R232, R186, PT ;  /* 0x000000bae800720c */ /* 0x000fe20003f84070 */
[----:B------:R-:W-:Y:S02]  /*9990*/  IMAD.MOV R17, RZ, RZ, -R17 ;  /* 0x000000ffff117224 */ /* 0x000fe400078e0a11 */
[----:B------:R-:W-:Y:S02]  /*99a0*/  VIADD R15, R252, 0xcb ;  /* 0x000000cbfc0f7836 */ /* 0x000fe40000000000 */
[----:B------:R-:W-:Y:S02]  /*99b0*/  IMAD R240, R232, R17, R187 ;  /* 0x00000011e8f07224 */ /* 0x000fe400078e02bb */
[C---:B------:R-:W-:Y:S01]  /*99c0*/  VIADD R18, R252.reuse, 0xcc ;  /* 0x000000ccfc127836 */ /* 0x040fe20000000000 */
[----:B------:R-:W-:Y:S01]  /*99d0*/  IABS R187, R15 ;  /* 0x0000000f00bb7213 */ /* 0x000fe20000000000 */
[----:B------:R-:W-:Y:S01]  /*99e0*/  VIADD R19, R252, 0xcd ;  /* 0x000000cdfc137836 */ /* 0x000fe20000000000 */
[----:B------:R-:W-:Y:S01]  /*99f0*/  @!P3 IADD3 R185, R185, -R232, RZ ;  /* 0x800000e8b9b9b210 */ /* 0x000fe20007ffe0ff */
[----:B------:R-:W-:Y:S01]  /*9a00*/  @!P5 IMAD.IADD R184, R184, 0x1, -R232 ;  /* 0x00000001b8b8d824 */ /* 0x000fe200078e0ae8 */
[----:B------:R-:W-:Y:S01]  /*9a10*/  ISETP.GE.AND P3, PT, R15, RZ, PT ;  /* 0x000000ff0f00720c */ /* 0x000fe20003f66270 */
[----:B------:R-:W-:Y:S01]  /*9a20*/  IMAD.HI.U32 R15, R230, R187, RZ ;  /* 0x000000bbe60f7227 */ /* 0x000fe200078e00ff */
[----:B------:R-:W-:-:S02]  /*9a30*/  IABS R17, R18 ;  /* 0x0000001200117213 */ /* 0x000fc40000000000 */
[----:B------:R-:W-:Y:S01]  /*9a40*/  ISETP.GT.U32.AND P5, PT, R232, R240, PT ;  /* 0x000000f0e800720c */ /* 0x000fe20003fa4070 */
[----:B------:R-:W-:Y:S01]  /*9a50*/  @!P4 IMAD.IADD R186, R186, 0x1, -R232 ;  /* 0x00000001babac824 */ /* 0x000fe200078e0ae8 */
[----:B------:R-:W-:Y:S01]  /*9a60*/  ISETP.GT.U32.AND P4, PT, R232, R185, PT ;  /* 0x000000b9e800720c */ /* 0x000fe20003f84070 */
[----:B------:R-:W-:Y:S01]  /*9a70*/  IMAD.HI.U32 R16, R230, R17, RZ ;  /* 0x00000011e6107227 */ /* 0x000fe200078e00ff */
[----:B------:R-:W-:Y:S02]  /*9a80*/  IADD3 R15, -R15, RZ, RZ ;  /* 0x000000ff0f0f7210 */ /* 0x000fe40007ffe1ff */
[----:B------:R-:W-:Y:S01]  /*9a90*/  IABS R189, R19 ;  /* 0x0000001300bd7213 */ /* 0x000fe20000000000 */
[----:B------:R-:W-:Y:S01]  /*9aa0*/  @!P6 IMAD.MOV R184, RZ, RZ, -R184 ;  /* 0x000000ffffb8e224 */ /* 0x000fe200078e0ab8 */
[C---:B------:R-:W-:Y:S01]  /*9ab0*/  ISETP.GT.U32.AND P6, PT, R232.reuse, R186, PT ;  /* 0x000000bae800720c */ /* 0x040fe20003fc4070 */
[----:B------:R-:W-:Y:S01]  /*9ac0*/  IMAD R187, R232, R15, R187 ;  /* 0x0000000fe8bb7224 */ /* 0x000fe200078e02bb */
[----:B------:R-:W-:Y:S01]  /*9ad0*/  IADD3 R16, -R16, RZ, RZ ;  /* 0x000000ff10107210 */ /* 0x000fe20007ffe1ff */
[----:B------:R-:W-:-:S02]  /*9ae0*/  VIADD R20, R252, 0xce ;  /* 0x000000cefc147836 */ /* 0x000fc40000000000 */
[----:B------:R-:W-:-:S04]  /*9af0*/  IMAD.HI.U32 R15, R230, R189, RZ ;  /* 0x000000bde60f7227 */ /* 0x000fc800078e00ff */
[--C-:B------:R-:W-:Y:S01]  /*9b00*/  @!P4 IMAD.IADD R185, R185, 0x1, -R232.reuse ;  /* 0x00000001b9b9c824 */ /* 0x100fe200078e0ae8 */
[C---:B------:R-:W-:Y:S01]  /*9b10*/  ISETP.GT.U32.AND P4, PT, R232.reuse, R187, PT ;  /* 0x000000bbe800720c */ /* 0x040fe20003f84070 */
[----:B------:R-:W-:Y:S01]  /*9b20*/  IMAD R188, R232, R16, R17 ;  /* 0x00000010e8bc7224 */ /* 0x000fe200078e0211 */
[----:B------:R-:W-:Y:S01]  /*9b30*/  IABS R17, R20 ;  /* 0x0000001400117213 */ /* 0x000fe20000000000 */
[--C-:B------:R-:W-:Y:S01]  /*9b40*/  @!P6 IMAD.IADD R186, R186, 0x1, -R232.reuse ;  /* 0x00000001babae824 */ /* 0x100fe200078e0ae8 */
[----:B------:R-:W-:Y:S01]  /*9b50*/  IADD3 R16, -R15, RZ, RZ ;  /* 0x000000ff0f107210 */ /* 0x000fe20007ffe1ff */
[----:B------:R-:W-:Y:S01]  /*9b60*/  @!P0 IMAD.MOV R185, RZ, RZ, -R185 ;  /* 0x000000ffffb98224 */ /* 0x000fe200078e0ab9 */
[----:B------:R-:W-:Y:S01]  /*9b70*/  ISETP.GT.U32.AND P6, PT, R232, R188, PT ;  /* 0x000000bce800720c */ /* 0x000fe20003fc4070 */
[----:B------:R-:W-:Y:S01]  /*9b80*/  @!P5 IMAD.IADD R240, R240, 0x1, -R232 ;  /* 0x00000001f0f0d824 */ /* 0x000fe200078e0ae8 */
[----:B------:R-:W-:Y:S01]  /*9b90*/  @!P1 IADD3 R186, -R186, RZ, RZ ;  /* 0x000000ffbaba9210 */ /* 0x000fe20007ffe1ff */
[----:B------:R-:W-:-:S03]  /*9ba0*/  IMAD.HI.U32 R15, R230, R17, RZ ;  /* 0x00000011e60f7227 */ /* 0x000fc600078e00ff */
[C---:B------:R-:W-:Y:S01]  /*9bb0*/  ISETP.GT.U32.AND P5, PT, R232.reuse, R240, PT ;  /* 0x000000f0e800720c */ /* 0x040fe20003fa4070 */
[----:B------:R-:W-:Y:S01]  /*9bc0*/  @!P4 IMAD.IADD R187, R187, 0x1, -R232 ;  /* 0x00000001bbbbc824 */ /* 0x000fe200078e0ae8 */
[----:B------:R-:W-:Y:S01]  /*9bd0*/  ISETP.GE.AND P4, PT, R19, RZ, PT ;  /* 0x000000ff1300720c */ /* 0x000fe20003f86270 */
[----:B------:R-:W-:Y:S01]  /*9be0*/  IMAD.MOV R15, RZ, RZ, -R15 ;  /* 0x000000ffff0f7224 */ /* 0x000fe200078e0a0f */
[----:B------:R-:W-:Y:S01]  /*9bf0*/  IABS R19, R194 ;  /* 0x000000c200137213 */ /* 0x000fe20000000000 */
[C---:B------:R-:W-:Y:S01]  /*9c00*/  IMAD R189, R232.reuse, R16, R189 ;  /* 0x00000010e8bd7224 */ /* 0x040fe200078e02bd */
[----:B------:R-:W-:Y:S01]  /*9c10*/  ISETP.GT.U32.AND P0, PT, R232, R187, PT ;  /* 0x000000bbe800720c */ /* 0x000fe20003f04070 */
[----:B------:R-:W-:Y:S01]  /*9c20*/  IMAD.HI.U32 R16, R230, R191, RZ ;  /* 0x000000bfe6107227 */ /* 0x000fe200078e00ff */
[----:B------:R-:W-:Y:S02]  /*9c30*/  @!P6 IADD3 R188, R188, -R232, RZ ;  /* 0x800000e8bcbce210 */ /* 0x000fe40007ffe0ff */
[C---:B------:R-:W-:Y:S01]  /*9c40*/  ISETP.GT.U32.AND P1, PT, R232.reuse, R189, PT ;  /* 0x000000bde800720c */ /* 0x040fe20003f24070 */
[----:B------:R-:W-:Y:S01]  /*9c50*/  IMAD.MOV R16, RZ, RZ, -R16 ;  /* 0x000000ffff107224 */ /* 0x000fe200078e0a10 */
[----:B------:R-:W-:Y:S01]  /*9c60*/  ISETP.GT.U32.AND P6, PT, R232, R188, PT ;  /* 0x000000bce800720c */ /* 0x000fe20003fc4070 */
[----:B------:R-:W-:Y:S01]  /*9c70*/  @!P5 IMAD.IADD R240, R240, 0x1, -R232 ;  /* 0x00000001f0f0d824 */ /* 0x000fe200078e0ae8 */
[----:B------:R-:W-:Y:S01]  /*9c80*/  ISETP.GE.AND P5, PT, R18, RZ, PT ;  /* 0x000000ff1200720c */ /* 0x000fe20003fa6270 */
[----:B------:R-:W-:Y:S01]  /*9c90*/  IMAD R191, R232, R16, R191 ;  /* 0x00000010e8bf7224 */ /* 0x000fe200078e02bf */
[----:B------:R-:W-:Y:S01]  /*9ca0*/  IADD3 R18, R252, 0xd0, RZ ;  /* 0x000000d0fc127810 */ /* 0x000fe20007ffe0ff */
[----:B------:R-:W-:Y:S01]  /*9cb0*/  @!P2 IMAD.MOV R240, RZ, RZ, -R240 ;  /* 0x000000fffff0a224 */ /* 0x000fe200078e0af0 */
[----:B------:R-:W-:Y:S01]  /*9cc0*/  ISETP.GE.AND P2, PT, R20, RZ, PT ;  /* 0x000000ff1400720c */ /* 0x000fe20003f46270 */
[----:B------:R-:W-:Y:S01]  /*9cd0*/  @!P0 IMAD.IADD R187, R187, 0x1, -R232 ;  /* 0x00000001bbbb8824 */ /* 0x000fe200078e0ae8 */
[----:B------:R-:W-:Y:S01]  /*9ce0*/  ISETP.GE.AND P0, PT, R190, RZ, PT ;  /* 0x000000ffbe00720c */ /* 0x000fe20003f06270 */
[----:B------:R-:W-:Y:S01]  /*9cf0*/  IMAD R190, R232, R15, R17 ;  /* 0x0000000fe8be7224 */ /* 0x000fe200078e0211 */
[----:B------:R-:W-:Y:S01]  /*9d00*/  IABS R17, R18 ;  /* 0x0000001200117213 */ /* 0x000fe20000000000 */
[----:B------:R-:W-:-:S02]  /*9d10*/  VIADD R20, R252, 0xd1 ;  /* 0x000000d1fc147836 */ /* 0x000fc40000000000 */
[--C-:B------:R-:W-:Y:S01]  /*9d20*/  @!P6 IMAD.IADD R188, R188, 0x1, -R232.reuse ;  /* 0x00000001bcbce824 */ /* 0x100fe200078e0ae8 */
[C---:B------:R-:W-:Y:S01]  /*9d30*/  ISETP.GT.U32.AND P6, PT, R232.reuse, R190, PT ;  /* 0x000000bee800720c */ /* 0x040fe20003fc4070 */
[----:B------:R-:W-:Y:S01]  /*9d40*/  @!P1 IMAD.IADD R189, R189, 0x1, -R232 ;  /* 0x00000001bdbd9824 */ /* 0x000fe200078e0ae8 */
[----:B------:R-:W-:Y:S01]  /*9d50*/  IABS R193, R20 ;  /* 0x0000001400c17213 */ /* 0x000fe20000000000 */
[----:B------:R-:W-:Y:S01]  /*9d60*/  @!P5 IMAD.MOV R188, RZ, RZ, -R188 ;  /* 0x000000ffffbcd224 */ /* 0x000fe200078e0abc */
[----:B------:R-:W-:Y:S01]  /*9d70*/  ISETP.GT.U32.AND P1, PT, R232, R191, PT ;  /* 0x000000bfe800720c */ /* 0x000fe20003f24070 */
[----:B------:R-:W-:-:S04]  /*9d80*/  IMAD.HI.U32 R15, R230, R17, RZ ;  /* 0x00000011e60f7227 */ /* 0x000fc800078e00ff */
[----:B------:R-:W-:Y:S01]  /*9d90*/  @!P3 IMAD.MOV R187, RZ, RZ, -R187 ;  /* 0x000000ffffbbb224 */ /* 0x000fe200078e0abb */
[----:B------:R-:W-:Y:S01]  /*9da0*/  ISETP.GT.U32.AND P3, PT, R232, R189, PT ;  /* 0x000000bde800720c */ /* 0x000fe20003f64070 */
[----:B------:R-:W-:Y:S02]  /*9db0*/  IMAD.MOV R15, RZ, RZ, -R15 ;  /* 0x000000ffff0f7224 */ /* 0x000fe400078e0a0f */
[----:B------:R-:W-:Y:S01]  /*9dc0*/  @!P6 IADD3 R190, R190, -R232, RZ ;  /* 0x800000e8bebee210 */ /* 0x000fe20007ffe0ff */
[----:B------:R-:W-:Y:S01]  /*9dd0*/  IMAD.HI.U32 R16, R230, R193, RZ ;  /* 0x000000c1e6107227 */ /* 0x000fe200078e00ff */
[----:B------:R-:W-:Y:S02]  /*9de0*/  ISETP.GE.AND P6, PT, R18, RZ, PT ;  /* 0x000000ff1200720c */ /* 0x000fe40003fc6270 */
[C---:B------:R-:W-:Y:S01]  /*9df0*/  ISETP.GT.U32.AND P5, PT, R232.reuse, R190, PT ;  /* 0x000000bee800720c */ /* 0x040fe20003fa4070 */
[----:B------:R-:W-:Y:S01]  /*9e00*/  IMAD R192, R232, R15, R17 ;  /* 0x0000000fe8c07224 */ /* 0x000fe200078e0211 */
[----:B------:R-:W-:Y:S01]  /*9e10*/  IADD3 R16, -R16, RZ, RZ ;  /* 0x000000ff10107210 */ /* 0x000fe20007ffe1ff */
[----:B------:R-:W-:-:S02]  /*9e20*/  @!P1 IMAD.IADD R191, R191, 0x1, -R232 ;  /* 0x00000001bfbf9824 */ /* 0x000fc400078e0ae8 */
[----:B------:R-:W-:-:S03]  /*9e30*/  IMAD.HI.U32 R15, R230, R19, RZ ;  /* 0x00000013e60f7227 */ /* 0x000fc600078e00ff */
[----:B------:R-:W-:Y:S01]  /*9e40*/  ISETP.GT.U32.AND P1, PT, R232, R191, PT ;  /* 0x000000bfe800720c */ /* 0x000fe20003f24070 */
[--C-:B------:R-:W-:Y:S01]  /*9e50*/  @!P3 IMAD.IADD R189, R189, 0x1, -R232.reuse ;  /* 0x00000001bdbdb824 */ /* 0x100fe200078e0ae8 */
[----:B------:R-:W-:Y:S01]  /*9e60*/  ISETP.GE.AND P3, PT, R20, RZ, PT ;  /* 0x000000ff1400720c */ /* 0x000fe20003f66270 */
[----:B------:R-:W-:Y:S01]  /*9e70*/  IMAD R193, R232, R16, R193 ;  /* 0x00000010e8c17224 */ /* 0x000fe200078e02c1 */
[----:B------:R-:W-:Y:S01]  /*9e80*/  IADD3 R16, R252, 0xd3, RZ ;  /* 0x000000d3fc107810 */ /* 0x000fe20007ffe0ff */
[----:B------:R-:W-:Y:S01]  /*9e90*/  @!P5 IMAD.IADD R190, R190, 0x1, -R232 ;  /* 0x00000001bebed824 */ /* 0x000fe200078e0ae8 */
[C---:B------:R-:W-:Y:S01]  /*9ea0*/  ISETP.GT.U32.AND P5, PT, R232.reuse, R192, PT ;  /* 0x000000c0e800720c */ /* 0x040fe20003fa4070 */
[----:B------:R-:W-:Y:S01]  /*9eb0*/  IMAD.MOV R15, RZ, RZ, -R15 ;  /* 0x000000ffff0f7224 */ /* 0x000fe200078e0a0f */
[----:B------:R-:W-:Y:S01]  /*9ec0*/  @!P4 IADD3 R189, -R189, RZ, RZ ;  /* 0x000000ffbdbdc210 */ /* 0x000fe20007ffe1ff */
[----:B------:R-:W-:Y:S01]  /*9ed0*/  @!P2 IMAD.MOV R190, RZ, RZ, -R190 ;  /* 0x000000ffffbea224 */ /* 0x000fe200078e0abe */
[C---:B------:R-:W-:Y:S01]  /*9ee0*/  ISETP.GT.U32.AND P4, PT, R232.reuse, R193, PT ;  /* 0x000000c1e800720c */ /* 0x040fe20003f84070 */
[----:B------:R-:W-:Y:S01]  /*9ef0*/  IMAD R15, R232, R15, R19 ;  /* 0x0000000fe80f7224 */ /* 0x000fe200078e0213 */
[----:B------:R-:W-:Y:S01]  /*9f00*/  IABS R17, R16 ;  /* 0x0000001000117213 */ /* 0x000fe20000000000 */
[----:B------:R-:W-:Y:S01]  /*9f10*/  @!P1 IMAD.IADD R191, R191, 0x1, -R232 ;  /* 0x00000001bfbf9824 */ /* 0x000fe200078e0ae8 */
[----:B------:R-:W-:Y:S01]  /*9f20*/  ISETP.GE.AND P1, PT, R16, RZ, PT ;  /* 0x000000ff1000720c */ /* 0x000fe20003f26270 */
[C---:B------:R-:W-:Y:S01]  /*9f30*/  VIADD R18, R252.reuse, 0xd5 ;  /* 0x000000d5fc127836 */ /* 0x040fe20000000000 */
[----:B------:R-:W-:Y:S01]  /*9f40*/  IADD3 R20, R252, 0xd4, RZ ;  /* 0x000000d4fc147810 */ /* 0x000fe20007ffe0ff */
[----:B------:R-:W-:Y:S01]  /*9f50*/  IMAD.HI.U32 R16, R230, R17, RZ ;  /* 0x00000011e6107227 */ /* 0x000fe200078e00ff */
[----:B------:R-:W-:-:S02]  /*9f60*/  ISETP.GE.AND P2, PT, R194, RZ, PT ;  /* 0x000000ffc200720c */ /* 0x000fc40003f46270 */
[----:B------:R-:W-:Y:S01]  /*9f70*/  IABS R195, R20 ;  /* 0x0000001400c37213 */ /* 0x000fe20000000000 */
[----:B------:R-:W-:Y:S01]  /*9f80*/  @!P5 IMAD.IADD R192, R192, 0x1, -R232 ;  /* 0x00000001c0c0d824 */ /* 0x000fe200078e0ae8 */
[----:B------:R-:W-:Y:S01]  /*9f90*/  IABS R19, R18 ;  /* 0x0000001200137213 */ /* 0x000fe20000000000 */
[----:B------:R-:W-:Y:S01]  /*9fa0*/  IMAD.MOV R16, RZ, RZ, -R16 ;  /* 0x000000ffff107224 */ /* 0x000fe200078e0a10 */
[----:B------:R-:W-:Y:S02]  /*9fb0*/  @!P4 IADD3 R193, R193, -R232, RZ ;  /* 0x800000e8c1c1c210 */ /* 0x000fe40007ffe0ff */
[C---:B------:R-:W-:Y:S01]  /*9fc0*/  ISETP.GT.U32.AND P5, PT, R232.reuse, R192, PT ;  /* 0x000000c0e800720c */ /* 0x040fe20003fa4070 */
[C---:B------:R-:W-:Y:S01]  /*9fd0*/  IMAD R194, R232.reuse, R16, R17 ;  /* 0x00000010e8c27224 */ /* 0x040fe200078e0211 */
[----:B------:R-:W-:Y:S01]  /*9fe0*/  ISETP.GT.U32.AND P4, PT, R232, R193, PT ;  /* 0x000000c1e800720c */ /* 0x000fe20003f84070 */
[----:B------:R-:W-:Y:S01]  /*9ff0*/  IMAD.HI.U32 R16, R230, R195, RZ ;  /* 0x000000c3e6107227 */ /* 0x000fe200078e00ff */
[----:B------:R-:W-:-:S03]  /*a000*/  @!P0 IADD3 R191, -R191, RZ, RZ ;  /* 0x000000ffbfbf8210 */ /* 0x000fc60007ffe1ff */
[----:B------:R-:W-:Y:S02]  /*a010*/  IMAD.MOV R16, RZ, RZ, -R16 ;  /* 0x000000ffff107224 */ /* 0x000fe400078e0a10 */
[----:B------:R-:W-:-:S04]  /*a020*/  IMAD.HI.U32 R17, R230, R19, RZ ;  /* 0x00000013e6117227 */ /* 0x000fc800078e00ff */
[--C-:B------:R-:W-:Y:S01]  /*a030*/  @!P5 IMAD.IADD R192, R192, 0x1, -R232.reuse ;  /* 0x00000001c0c0d824 */ /* 0x100fe200078e0ae8 */
[C---:B------:R-:W-:Y:S01]  /*a040*/  ISETP.GT.U32.AND P5, PT, R232.reuse, R15, PT ;  /* 0x0000000fe800720c */ /* 0x040fe20003fa4070 */
[----:B------:R-:W-:Y:S01]  /*a050*/  @!P4 IMAD.IADD R193, R193, 0x1, -R232 ;  /* 0x00000001c1c1c824 */ /* 0x000fe200078e0ae8 */
[C---:B------:R-:W-:Y:S01]  /*a060*/  ISETP.GT.U32.AND P4, PT, R232.reuse, R194, PT ;  /* 0x000000c2e800720c */ /* 0x040fe20003f84070 */
[----:B------:R-:W-:Y:S01]  /*a070*/  IMAD R195, R232, R16, R195 ;  /* 0x00000010e8c37224 */ /* 0x000fe200078e02c3 */
[----:B------:R-:W-:Y:S01]  /*a080*/  IADD3 R17, -R17, RZ, RZ ;  /* 0x000000ff11117210 */ /* 0x000fe20007ffe1ff */
[----:B------:R-:W-:Y:S01]  /*a090*/  IMAD.HI.U32 R16, R230, R197, RZ ;  /* 0x000000c5e6107227 */ /* 0x000fe200078e00ff */
[----:B------:R-:W-:-:S03]  /*a0a0*/  @!P6 IADD3 R192, -R192, RZ, RZ ;  /* 0x000000ffc0c0e210 */ /* 0x000fc60007ffe1ff */
[----:B------:R-:W-:Y:S01]  /*a0b0*/  IMAD R196, R232, R17, R19 ;  /* 0x00000011e8c47224 */ /* 0x000fe200078e0213 */
[----:B------:R-:W-:Y:S01]  /*a0c0*/  IABS R19, R202 ;  /* 0x000000ca00137213 */ /* 0x000fe20000000000 */
[----:B------:R-:W-:Y:S02]  /*a0d0*/  IMAD.MOV R16, RZ, RZ, -R16 ;  /* 0x000000ffff107224 */ /* 0x000fe400078e0a10 */
[----:B------:R-:W-:Y:S01]  /*a0e0*/  @!P5 IADD3 R15, R15, -R232, RZ ;  /* 0x800000e80f0fd210 */ /* 0x000fe20007ffe0ff */
[----:B------:R-:W-:Y:S01]  /*a0f0*/  IMAD.HI.U32 R17, R230, R199, RZ ;  /* 0x000000c7e6117227 */ /* 0x000fe200078e00ff */
[----:B------:R-:W-:-:S03]  /*a100*/  ISETP.GT.U32.AND P5, PT, R232, R195, PT ;  /* 0x000000c3e800720c */ /* 0x000fc60003fa4070 */
[----:B------:R-:W-:Y:S01]  /*a110*/  @!P4 IMAD.IADD R194, R194, 0x1, -R232 ;  /* 0x00000001c2c2c824 */ /* 0x000fe200078e0ae8 */
[C---:B------:R-:W-:Y:S01]  /*a120*/  ISETP.GT.U32.AND P4, PT, R232.reuse, R196, PT ;  /* 0x000000c4e800720c */ /* 0x040fe20003f84070 */
[----:B------:R-:W-:Y:S01]  /*a130*/  IMAD R197, R232, R16, R197 ;  /* 0x00000010e8c57224 */ /* 0x000fe200078e02c5 */
[----:B------:R-:W-:Y:S01]  /*a140*/  IADD3 R17, -R17, RZ, RZ ;  /* 0x000000ff11117210 */ /* 0x000fe20007ffe1ff */
[----:B------:R-:W-:Y:S01]  /*a150*/  IMAD.HI.U32 R16, R230, R19, RZ ;  /* 0x00000013e6107227 */ /* 0x000fe200078e00ff */
[----:B------:R-:W-:-:S03]  /*a160*/  ISETP.GT.U32.AND P0, PT, R232, R194, PT ;  /* 0x000000c2e800720c */ /* 0x000fc60003f04070 */
[----:B------:R-:W-:Y:S02]  /*a170*/  IMAD.MOV R16, RZ, RZ, -R16 ;  /* 0x000000ffff107224 */ /* 0x000fe400078e0a10 */
[--C-:B------:R-:W-:Y:S01]  /*a180*/  @!P5 IMAD.IADD R195, R195, 0x1, -R232.reuse ;  /* 0x00000001c3c3d824 */ /* 0x100fe200078e0ae8 */
[C---:B------:R-:W-:Y:S01]  /*a190*/  ISETP.GT.U32.AND P5, PT, R232.reuse, R15, PT ;  /* 0x0000000fe800720c */ /* 0x040fe20003fa4070 */
[----:B------:R-:W-:Y:S01]  /*a1a0*/  IMAD R198, R232, R17, R199 ;  /* 0x00000011e8c67224 */ /* 0x000fe200078e02c7 */
[----:B------:R-:W-:Y:S01]  /*a1b0*/  IABS R17, R203 ;  /* 0x000000cb00117213 */ /* 0x000fe20000000000 */
[----:B------:R-:W-:Y:S01]  /*a1c0*/  @!P4 IMAD.IADD R196, R196, 0x1, -R232 ;  /* 0x00000001c4c4c824 */ /* 0x000fe200078e0ae8 */
[C---:B------:R-:W-:Y:S01]  /*a1d0*/  ISETP.GT.U32.AND P6, PT, R232.reuse, R195, PT ;  /* 0x000000c3e800720c */ /* 0x040fe20003fc4070 */
[C---:B------:R-:W-:Y:S02]  /*a1e0*/  IMAD R199, R232.reuse, R16, R19 ;  /* 0x00000010e8c77224 */ /* 0x040fe400078e0213 */
[----:B------:R-:W-:Y:S01]  /*a1f0*/  @!P3 IMAD.MOV R193, RZ, RZ, -R193 ;  /* 0x000000ffffc1b224 */ /* 0x000fe200078e0ac1 */
[----:B------:R-:W-:Y:S01]  /*a200*/  ISETP.GT.U32.AND P4, PT, R232, R196, PT ;  /* 0x000000c4e800720c */ /* 0x000fe20003f84070 */
[----:B------:R-:W-:Y:S01]  /*a210*/  IMAD.HI.U32 R16, R230, R17, RZ ;  /* 0x00000011e6107227 */ /* 0x000fe200078e00ff */
[----:B------:R-:W-:-:S02]  /*a220*/  ISETP.GT.U32.AND P3, PT, R232, R197, PT ;  /* 0x000000c5e800720c */ /* 0x000fc40003f64070 */
[----:B------:R-:W-:Y:S01]  /*a230*/  @!P0 IADD3 R194, R194, -R232, RZ ;  /* 0x800000e8c2c28210 */ /* 0x000fe20007ffe0ff */
[----:B------:R-:W-:Y:S01]  /*a240*/  IMAD.MOV R16, RZ, RZ, -R16 ;  /* 0x000000ffff107224 */ /* 0x000fe200078e0a10 */
[----:B------:R-:W-:Y:S01]  /*a250*/  ISETP.GE.AND P0, PT, R20, RZ, PT ;  /* 0x000000ff1400720c */ /* 0x000fe20003f06270 */
[----:B------:R-:W-:Y:S02]  /*a260*/  VIADD R20, R252, 0xda ;  /* 0x000000dafc147836 */ /* 0x000fe40000000000 */
[--C-:B------:R-:W-:Y:S01]  /*a270*/  @!P6 IMAD.IADD R195, R195, 0x1, -R232.reuse ;  /* 0x00000001c3c3e824 */ /* 0x100fe200078e0ae8 */
[----:B------:R-:W-:Y:S01]  /*a280*/  ISETP.GT.U32.AND P6, PT, R232, R199, PT ;  /* 0x000000c7e800720c */ /* 0x000fe20003fc4070 */
[----:B------:R-:W-:Y:S01]  /*a290*/  @!P5 IMAD.IADD R15, R15, 0x1, -R232 ;  /* 0x000000010f0fd824 */ /* 0x000fe200078e0ae8 */
[----:B------:R-:W-:Y:S01]  /*a2a0*/  IABS R19, R20 ;  /* 0x0000001400137213 */ /* 0x000fe20000000000 */
[----:B------:R-:W-:Y:S01]  /*a2b0*/  @!P1 IMAD.MOV R194, RZ, RZ, -R194 ;  /* 0x000000ffffc29224 */ /* 0x000fe200078e0ac2 */
[----:B------:R-:W-:Y:S01]  /*a2c0*/  @!P4 IADD3 R196, R196, -R232, RZ ;  /* 0x800000e8c4c4c210 */ /* 0x000fe20007ffe0ff */
[----:B------:R-:W-:Y:S01]  /*a2d0*/  @!P3 IMAD.IADD R197, R197, 0x1, -R232 ;  /* 0x00000001c5c5b824 */ /* 0x000fe200078e0ae8 */
[----:B------:R-:W-:Y:S01]  /*a2e0*/  ISETP.GE.AND P4, PT, R18, RZ, PT ;  /* 0x000000ff1200720c */ /* 0x000fe20003f86270 */
[----:B------:R-:W-:Y:S01]  /*a2f0*/  VIADD R18, R252, 0xdb ;  /* 0x000000dbfc127836 */ /* 0x000fe20000000000 */
[----:B------:R-:W-:Y:S01]  /*a300*/  ISETP.GE.AND P3, PT, R200, RZ, PT ;  /* 0x000000ffc800720c */ /* 0x000fe20003f66270 */
[C---:B------:R-:W-:Y:S01]  /*a310*/  IMAD R200, R232.reuse, R16, R17 ;  /* 0x00000010e8c87224 */ /* 0x040fe200078e0211 */
[----:B------:R-:W-:Y:S01]  /*a320*/  ISETP.GT.U32.AND P5, PT, R232, R198, PT ;  /* 0x000000c6e800720c */ /* 0x000fe20003fa4070 */
[----:B------:R-:W-:Y:S01]  /*a330*/  IMAD.HI.U32 R16, R230, R19, RZ ;  /* 0x00000013e6107227 */ /* 0x000fe200078e00ff */
[----:B------:R-:W-:-:S02]  /*a340*/  @!P2 IADD3 R15, -R15, RZ, RZ ;  /* 0x000000ff0f0fa210 */ /* 0x000fc40007ffe1ff */
[----:B------:R-:W-:Y:S01]  /*a350*/  ISETP.GT.U32.AND P2, PT, R232, R197, PT ;  /* 0x000000c5e800720c */ /* 0x000fe20003f44070 */
[----:B------:R-:W-:Y:S01]  /*a360*/  @!P6 IMAD.IADD R199, R199, 0x1, -R232 ;  /* 0x00000001c7c7e824 */ /* 0x000fe200078e0ae8 */
[----:B------:R-:W-:Y:S01]  /*a370*/  IADD3 R16, -R16, RZ, RZ ;  /* 0x000000ff10107210 */ /* 0x000fe20007ffe1ff */
[----:B------:R-:W-:Y:S01]  /*a380*/  @!P0 IMAD.MOV R195, RZ, RZ, -R195 ;  /* 0x000000ffffc38224 */ /* 0x000fe200078e0ac3 */
[----:B------:R-:W-:Y:S01]  /*a390*/  ISETP.GE.AND P0, PT, R202, RZ, PT ;  /* 0x000000ffca00720c */ /* 0x000fe20003f06270 */
[----:B------:R-:W-:Y:S01]  /*a3a0*/  @!P4 IMAD.MOV R196, RZ, RZ, -R196 ;  /* 0x000000ffffc4c224 */ /* 0x000fe200078e0ac4 */
[C---:B------:R-:W-:Y:S01]  /*a3b0*/  ISETP.GT.U32.AND P6, PT, R232.reuse, R199, PT ;  /* 0x000000c7e800720c */ /* 0x040fe20003fc4070 */
[C---:B------:R-:W-:Y:S01]  /*a3c0*/  IMAD R16, R232.reuse, R16, R19 ;  /* 0x00000010e8107224 */ /* 0x040fe200078e0213 */
[----:B------:R-:W-:Y:S02]  /*a3d0*/  ISETP.GT.U32.AND P4, PT, R232, R200, PT ;  /* 0x000000c8e800720c */ /* 0x000fe40003f84070 */
[----:B------:R-:W-:-:S02]  /*a3e0*/  @!P5 IADD3 R198, R198, -R232, RZ ;  /* 0x800000e8c6c6d210 */ /* 0x000fc40007ffe0ff */
[----:B------:R-:W-:Y:S01]  /*a3f0*/  ISETP.GE.AND P5, PT, R201, RZ, PT ;  /* 0x000000ffc900720c */ /* 0x000fe20003fa6270 */
[--C-:B------:R-:W-:Y:S01]  /*a400*/  @!P2 IMAD.IADD R197, R197, 0x1, -R232.reuse ;  /* 0x00000001c5c5a824 */ /* 0x100fe200078e0ae8 */
[----:B------:R-:W-:Y:S02]  /*a410*/  IABS R201, R18 ;  /* 0x0000001200c97213 */ /* 0x000fe40000000000 */
[----:B------:R-:W-:Y:S01]  /*a420*/  IABS R19, R204 ;  /* 0x000000cc00137213 */ /* 0x000fe20000000000 */
[----:B------:R-:W-:Y:S01]  /*a430*/  @!P3 IMAD.MOV R197, RZ, RZ, -R197 ;  /* 0x000000ffffc5b224 */ /* 0x000fe200078e0ac5 */
[C---:B------:R-:W-:Y:S01]  /*a440*/  ISETP.GT.U32.AND P1, PT, R232.reuse, R198, PT ;  /* 0x000000c6e800720c */ /* 0x040fe20003f24070 */
[--C-:B------:R-:W-:Y:S01]  /*a450*/  @!P6 IMAD.IADD R199, R199, 0x1, -R232.reuse ;  /* 0x00000001c7c7e824 */ /* 0x100fe200078e0ae8 */
[----:B------:R-:W-:Y:S01]  /*a460*/  ISETP.GT.U32.AND P6, PT, R232, R16, PT ;  /* 0x00000010e800720c */ /* 0x000fe20003fc4070 */
[----:B------:R-:W-:Y:S01]  /*a470*/  @!P4 IMAD.IADD R200, R200, 0x1, -R232 ;  /* 0x00000001c8c8c824 */ /* 0x000fe200078e0ae8 */
[----:B------:R-:W-:Y:S01]  /*a480*/  ISETP.GE.AND P2, PT, R203, RZ, PT ;  /* 0x000000ffcb00720c */ /* 0x000fe20003f46270 */
[----:B------:R-:W-:Y:S01]  /*a490*/  IMAD.HI.U32 R17, R230, R201, RZ ;  /* 0x000000c9e6117227 */ /* 0x000fe200078e00ff */
[----:B------:R-:W-:-:S02]  /*a4a0*/  IABS R203, R207 ;  /* 0x000000cf00cb7213 */ /* 0x000fc40000000000 */
[----:B------:R-:W-:Y:S02]  /*a4b0*/  ISETP.GT.U32.AND P4, PT, R232, R200, PT ;  /* 0x000000c8e800720c */ /* 0x000fe40003f84070 */
[----:B------:R-:W-:Y:S02]  /*a4c0*/  IADD3 R17, -R17, RZ, RZ ;  /* 0x000000ff11117210 */ /* 0x000fe40007ffe1ff */
[----:B------:R-:W-:Y:S01]  /*a4d0*/  ISETP.GE.AND P3, PT, R18, RZ, PT ;  /* 0x000000ff1200720c */ /* 0x000fe20003f66270 */
[----:B------:R-:W-:Y:S01]  /*a4e0*/  IMAD.HI.U32 R18, R230, R205, RZ ;  /* 0x000000cde6127227 */ /* 0x000fe200078e00ff */
[-C--:B------:R-:W-:Y:S02]  /*a4f0*/  @!P1 IADD3 R198, R198, -R232.reuse, RZ ;  /* 0x800000e8c6c69210 */ /* 0x080fe40007ffe0ff */
[----:B------:R-:W-:Y:S01]  /*a500*/  @!P6 IADD3 R16, R16, -R232, RZ ;  /* 0x800000e81010e210 */ /* 0x000fe20007ffe0ff */
[----:B------:R-:W-:Y:S01]  /*a510*/  IMAD R201, R232, R17, R201 ;  /* 0x00000011e8c97224 */ /* 0x000fe200078e02c9 */
[----:B------:R-:W-:Y:S01]  /*a520*/  ISETP.GE.AND P1, PT, R20, RZ, PT ;  /* 0x000000ff1400720c */ /* 0x000fe20003f26270 */
[----:B------:R-:W-:Y:S01]  /*a530*/  IMAD.HI.U32 R17, R230, R19, RZ ;  /* 0x00000013e6117227 */ /* 0x000fe200078e00ff */
[----:B------:R-:W-:-:S02]  /*a540*/  ISETP.GT.U32.AND P6, PT, R232, R16, PT ;  /* 0x00000010e800720c */ /* 0x000fc40003fc4070 */
[----:B------:R-:W-:Y:S01]  /*a550*/  IADD3 R20, R252, 0xe0, RZ ;  /* 0x000000e0fc147810 */ /* 0x000fe20007ffe0ff */
[----:B------:R-:W-:Y:S01]  /*a560*/  IMAD.MOV R17, RZ, RZ, -R17 ;  /* 0x000000ffff117224 */ /* 0x000fe200078e0a11 */
[----:B------:R-:W-:Y:S01]  /*a570*/  IADD3 R18, -R18, RZ, RZ ;  /* 0x000000ff12127210 */ /* 0x000fe20007ffe1ff */
[----:B------:R-:W-:Y:S01]  /*a580*/  @!P4 IMAD.IADD R200, R200, 0x1, -R232 ;  /* 0x00000001c8c8c824 */ /* 0x000fe200078e0ae8 */
[C---:B------:R-:W-:Y:S01]  /*a590*/  ISETP.GT.U32.AND P4, PT, R232.reuse, R201, PT ;  /* 0x000000c9e800720c */ /* 0x040fe20003f84070 */
[----:B------:R-:W-:Y:S01]  /*a5a0*/  IMAD R202, R232, R17, R19 ;  /* 0x00000011e8ca7224 */ /* 0x000fe200078e0213 */
[----:B------:R-:W-:Y:S01]  /*a5b0*/  @!P0 IADD3 R199, -R199, RZ, RZ ;  /* 0x000000ffc7c78210 */ /* 0x000fe20007ffe1ff */
[----:B------:R-:W-:-:S04]  /*a5c0*/  IMAD.HI.U32 R17, R230, R203, RZ ;  /* 0x000000cbe6117227 */ /* 0x000fc800078e00ff */
[----:B------:R-:W-:Y:S01]  /*a5d0*/  @!P6 IMAD.IADD R16, R16, 0x1, -R232 ;  /* 0x000000011010e824 */ /* 0x000fe200078e0ae8 */
[----:B------:R-:W-:Y:S01]  /*a5e0*/  ISETP.GT.U32.AND P6, PT, R232, R202, PT ;  /* 0x000000cae800720c */ /* 0x000fe20003fc4070 */
[----:B------:R-:W-:Y:S02]  /*a5f0*/  @!P5 IMAD.MOV R198, RZ, RZ, -R198 ;  /* 0x000000ffffc6d224 */ /* 0x000fe400078e0ac6 */
[----:B------:R-:W-:-:S04]  /*a600*/  IMAD.HI.U32 R19, R230, R209, RZ ;  /* 0x000000d1e6137227 */ /* 0x000fc800078e00ff */
[--C-:B------:R-:W-:Y:S01]  /*a610*/  @!P4 IMAD.IADD R201, R201, 0x1, -R232.reuse ;  /* 0x00000001c9c9c824 */ /* 0x100fe200078e0ae8 */
[----:B------:R-:W-:Y:S01]  /*a620*/  ISETP.GE.AND P4, PT, R204, RZ, PT ;  /* 0x000000ffcc00720c */ /* 0x000fe20003f86270 */
[----:B------:R-:W-:Y:S02]  /*a630*/  IMAD.MOV R17, RZ, RZ, -R17 ;  /* 0x000000ffff117224 */ /* 0x000fe400078e0a11 */
[----:B------:R-:W-:Y:S01]  /*a640*/  IMAD.MOV R19, RZ, RZ, -R19 ;  /* 0x000000ffff137224 */ /* 0x000fe200078e0a13 */
[----:B------:R-:W-:Y:S01]  /*a650*/  ISETP.GT.U32.AND P5, PT, R232, R201, PT ;  /* 0x000000c9e800720c */ /* 0x000fe20003fa4070 */
[----:B------:R-:W-:Y:S02]  /*a660*/  @!P6 IMAD.IADD R202, R202, 0x1, -R232 ;  /* 0x00000001cacae824 */ /* 0x000fe400078e0ae8 */
[C---:B------:R-:W-:Y:S01]  /*a670*/  IMAD R203, R232.reuse, R17, R203 ;  /* 0x00000011e8cb7224 */ /* 0x040fe200078e02cb */
[----:B------:R-:W-:Y:S01]  /*a680*/  IABS R17, R20 ;  /* 0x0000001400117213 */ /* 0x000fe20000000000 */
[C---:B------:R-:W-:Y:S01]  /*a690*/  IMAD R204, R232.reuse, R18, R205 ;  /* 0x00000012e8cc7224 */ /* 0x040fe200078e02cd */
[C---:B------:R-:W-:Y:S01]  /*a6a0*/  ISETP.GT.U32.AND P0, PT, R232.reuse, R202, PT ;  /* 0x000000cae800720c */ /* 0x040fe20003f04070 */
[C---:B------:R-:W-:Y:S01]  /*a6b0*/  IMAD R205, R232.reuse, R19, R209 ;  /* 0x00000013e8cd7224 */ /* 0x040fe200078e02d1 */
[----:B------:R-:W-:Y:S01]  /*a6c0*/  MOV R19, R17 ;  /* 0x0000001100137202 */ /* 0x000fe20000000f00 */
[----:B------:R-:W-:Y:S01]  /*a6d0*/  @!P2 IMAD.MOV R200, RZ, RZ, -R200 ;  /* 0x000000ffffc8a224 */ /* 0x000fe200078e0ac8 */
[C---:B------:R-:W-:Y:S01]  /*a6e0*/  ISETP.GT.U32.AND P6, PT, R232.reuse, R203, PT ;  /* 0x000000cbe800720c */ /* 0x040fe20003fc4070 */
[----:B------:R-:W-:Y:S01]  /*a6f0*/  @!P1 IMAD.MOV R16, RZ, RZ, -R16 ;  /* 0x000000ffff109224 */ /* 0x000fe200078e0a10 */
[----:B------:R-:W-:Y:S01]  /*a700*/  ISETP.GT.U32.AND P2, PT, R232, R204, PT ;  /* 0x000000cce800720c */ /* 0x000fe20003f44070 */
[----:B------:R-:W-:Y:S01]  /*a710*/  @!P5 IMAD.IADD R201, R201, 0x1, -R232 ;  /* 0x00000001c9c9d824 */ /* 0x000fe200078e0ae8 */
[----:B------:R-:W-:Y:S01]  /*a720*/  IADD3 R18, R252, 0xe1, RZ ;  /* 0x000000e1fc127810 */ /* 0x000fe20007ffe0ff */
[----:B------:R-:W-:Y:S01]  /*a730*/  IMAD.HI.U32 R17, R230, R19, RZ ;  /* 0x00000013e6117227 */ /* 0x000fe200078e00ff */
[----:B------:R-:W-:-:S02]  /*a740*/  ISETP.GT.U32.AND P5, PT, R232, R205, PT ;  /* 0x000000cde800720c */ /* 0x000fc40003fa4070 */
[----:B------:R-:W-:Y:S01]  /*a750*/  ISETP.GE.AND P1, PT, R207, RZ, PT ;  /* 0x000000ffcf00720c */ /* 0x000fe20003f26270 */
[----:B------:R-:W-:Y:S01]  /*a760*/  IMAD.MOV R17, RZ, RZ, -R17 ;  /* 0x000000ffff117224 */ /* 0x000fe200078e0a11 */
[----:B------:R-:W-:Y:S01]  /*a770*/  IABS R207, R18 ;  /* 0x0000001200cf7213 */ /* 0x000fe20000000000 */
[----:B------:R-:W-:Y:S01]  /*a780*/  @!P3 IMAD.MOV R201, RZ, RZ, -R201 ;  /* 0x000000ffffc9b224 */ /* 0x000fe200078e0ac9 */
[----:B------:R-:W-:Y:S01]  /*a790*/  @!P0 IADD3 R202, R202, -R232, RZ ;  /* 0x800000e8caca8210 */ /* 0x000fe20007ffe0ff */
[----:B------:R-:W-:Y:S01]  /*a7a0*/  @!P6 IMAD.IADD R203, R203, 0x1, -R232 ;  /* 0x00000001cbcbe824 */ /* 0x000fe200078e0ae8 */
[----:B------:R-:W-:Y:S01]  /*a7b0*/  ISETP.GE.AND P0, PT, R206, RZ, PT ;  /* 0x000000ffce00720c */ /* 0x000fe20003f06270 */
[----:B------:R-:W-:Y:S01]  /*a7c0*/  IMAD R206, R232, R17, R19 ;  /* 0x00000011e8ce7224 */ /* 0x000fe200078e0213 */
[----:B------:R-:W-:Y:S01]  /*a7d0*/  ISETP.GE.AND P6, PT, R208, RZ, PT ;  /* 0x000000ffd000720c */ /* 0x000fe20003fc6270 */
[----:B------:R-:W-:Y:S01]  /*a7e0*/  IMAD.HI.U32 R17, R230, R207, RZ ;  /* 0x000000cfe6117227 */ /* 0x000fe200078e00ff */
[----:B------:R-:W-:-:S03]  /*a7f0*/  IADD3 R208, R252, 0xe2, RZ ;  /* 0x000000e2fcd07810 */ /* 0x000fc60007ffe0ff */
[--C-:B------:R-:W-:Y:S01]  /*a800*/  @!P2 IMAD.IADD R204, R204, 0x1, -R232.reuse ;  /* 0x00000001cccca824 */ /* 0x100fe200078e0ae8 */
[----:B------:R-:W-:Y:S01]  /*a810*/  IADD3 R17, -R17, RZ, RZ ;  /* 0x000000ff11117210 */ /* 0x000fe20007ffe1ff */
[----:B------:R-:W-:Y:S01]  /*a820*/  @!P5 IMAD.IADD R205, R205, 0x1, -R232 ;  /* 0x00000001cdcdd824 */ /* 0x000fe200078e0ae8 */
[C---:B------:R-:W-:Y:S01]  /*a830*/  ISETP.GT.U32.AND P2, PT, R232.reuse, R203, PT ;  /* 0x000000cbe800720c */ /* 0x040fe20003f44070 */
[----:B------:R-:W-:Y:S01]  /*a840*/  @!P4 IMAD.MOV R202, RZ, RZ, -R202 ;  /* 0x000000ffffcac224 */ /* 0x000fe200078e0aca */
[----:B------:R-:W-:Y:S01]  /*a850*/  IABS R209, R208 ;  /* 0x000000d000d17213 */ /* 0x000fe20000000000 */
[C---:B------:R-:W-:Y:S01]  /*a860*/  IMAD R207, R232.reuse, R17, R207 ;  /* 0x00000011e8cf7224 */ /* 0x040fe200078e02cf */
[C---:B------:R-:W-:Y:S02]  /*a870*/  ISETP.GT.U32.AND P4, PT, R232.reuse, R206, PT ;  /* 0x000000cee800720c */ /* 0x040fe40003f84070 */
[----:B------:R-:W-:Y:S01]  /*a880*/  ISETP.GT.U32.AND P5, PT, R232, R204, PT ;  /* 0x000000cce800720c */ /* 0x000fe20003fa4070 */
[----:B------:R-:W-:Y:S01]  /*a890*/  IMAD.HI.U32 R17, R230, R209, RZ ;  /* 0x000000d1e6117227 */ /* 0x000fe200078e00ff */
[----:B------:R-:W-:-:S04]  /*a8a0*/  ISETP.GT.U32.AND P3, PT, R232, R205, PT ;  /* 0x000000cde800720c */ /* 0x000fc80003f64070 */
[----:B------:R-:W-:Y:S01]  /*a8b0*/  IADD3 R17, -R17, RZ, RZ ;  /* 0x000000ff11117210 */ /* 0x000fe20007ffe1ff */
[--C-:B------:R-:W-:Y:S01]  /*a8c0*/  @!P2 IMAD.IADD R203, R203, 0x1, -R232.reuse ;  /* 0x00000001cbcba824 */ /* 0x100fe200078e0ae8 */
[----:B------:R-:W-:Y:S02]  /*a8d0*/  ISETP.GE.AND P2, PT, R20, RZ, PT ;  /* 0x000000ff1400720c */ /* 0x000fe40003f46270 */
[----:B------:R-:W-:Y:S01]  /*a8e0*/  IADD3 R20, R252, 0xe3, RZ ;  /* 0x000000e3fc147810 */ /* 0x000fe20007ffe0ff */
[--C-:B------:R-:W-:Y:S01]  /*a8f0*/  @!P4 IMAD.IADD R206, R206, 0x1, -R232.reuse ;  /* 0x00000001cecec824 */ /* 0x100fe200078e0ae8 */
[----:B------:R-:W-:Y:S01]  /*a900*/  ISETP.GE.AND P4, PT, R208, RZ, PT ;  /* 0x000000ffd000720c */ /* 0x000fe20003f86270 */
[--C-:B------:R-:W-:Y:S01]  /*a910*/  @!P5 IMAD.IADD R204, R204, 0x1, -R232.reuse ;  /* 0x00000001ccccd824 */ /* 0x100fe200078e0ae8 */
[----:B------:R-:W-:Y:S01]  /*a920*/  IABS R19, R20 ;  /* 0x0000001400137213 */ /* 0x000fe20000000000 */
[----:B------:R-:W-:Y:S01]  /*a930*/  IMAD R17, R232, R17, R209 ;  /* 0x00000011e8117224 */ /* 0x000fe200078e02d1 */
[----:B------:R-:W-:Y:S01]  /*a940*/  ISETP.GE.AND P5, PT, R18, RZ, PT ;  /* 0x000000ff1200720c */ /* 0x000fe20003fa6270 */
[----:B------:R-:W-:Y:S01]  /*a950*/  @!P3 IMAD.IADD R205, R205, 0x1, -R232 ;  /* 0x00000001cdcdb824 */ /* 0x000fe200078e0ae8 */
[C---:B------:R-:W-:Y:S01]  /*a960*/  ISETP.GT.U32.AND P3, PT, R232.reuse, R207, PT ;  /* 0x000000cfe800720c */ /* 0x040fe20003f64070 */
[----:B------:R-:W-:Y:S01]  /*a970*/  @!P1 IMAD.MOV R203, RZ, RZ, -R203 ;  /* 0x000000ffffcb9224 */ /* 0x000fe200078e0acb */
[C---:B------:R-:W-:Y:S01]  /*a980*/  ISETP.GT.U32.AND P1, PT, R232.reuse, R206, PT ;  /* 0x000000cee800720c */ /* 0x040fe20003f24070 */
[----:B------:R-:W-:Y:S01]  /*a990*/  @!P0 IMAD.MOV R204, RZ, RZ, -R204 ;  /* 0x000000ffffcc8224 */ /* 0x000fe200078e0acc */
[----:B------:R-:W-:Y:S01]  /*a9a0*/  ISETP.GT.U32.AND P0, PT, R232, R17, PT ;  /* 0x00000011e800720c */ /* 0x000fe20003f04070 */
[----:B------:R-:W-:Y:S01]  /*a9b0*/  IMAD.HI.U32 R18, R230, R19, RZ ;  /* 0x00000013e6127227 */ /* 0x000fe200078e00ff */
[----:B------:R-:W-:-:S03]  /*a9c0*/  IABS R209, R211 ;  /* 0x000000d300d17213 */ /* 0x000fc60000000000 */
[----:B------:R-:W-:Y:S01]  /*a9d0*/  @!P6 IMAD.MOV R205, RZ, RZ, -R205 ;  /* 0x000000ffffcde224 */ /* 0x000fe200078e0acd */
[----:B------:R-:W-:Y:S02]  /*a9e0*/  IADD3 R18, -R18, RZ, RZ ;  /* 0x000000ff12127210 */ /* 0x000fe40007ffe1ff */
[----:B------:R-:W-:Y:S01]  /*a9f0*/  ISETP.GE.AND P6, PT, R20, RZ, PT ;  /* 0x000000ff1400720c */ /* 0x000fe20003fc6270 */
[--C-:B------:R-:W-:Y:S01]  /*aa00*/  @!P3 IMAD.IADD R207, R207, 0x1, -R232.reuse ;  /* 0x00000001cfcfb824 */ /* 0x100fe200078e0ae8 */
[----:B------:R-:W-:Y:S01]  /*aa10*/  IADD3 R20, R252, 0xe8, RZ ;  /* 0x000000e8fc147810 */ /* 0x000fe20007ffe0ff */
[----:B------:R-:W-:Y:S01]  /*aa20*/  IMAD R208, R232, R18, R19 ;  /* 0x00000012e8d07224 */ /* 0x000fe200078e0213 */
[----:B------:R-:W-:Y:S01]  /*aa30*/  @!P1 IADD3 R206, R206, -R232, RZ ;  /* 0x800000e8cece9210 */ /* 0x000fe20007ffe0ff */
[----:B------:R-:W-:Y:S01]  /*aa40*/  @!P0 IMAD.IADD R17, R17, 0x1, -R232 ;  /* 0x0000000111118824 */ /* 0x000fe200078e0ae8 */
[----:B------:R-:W-:Y:S01]  /*aa50*/  ISETP.GT.U32.AND P3, PT, R232, R207, PT ;  /* 0x000000cfe800720c */ /* 0x000fe20003f64070 */
[----:B------:R-:W-:Y:S01]  /*aa60*/  IMAD.HI.U32 R19, R230, R213, RZ ;  /* 0x000000d5e6137227 */ /* 0x000fe200078e00ff */
[----:B------:R-:W-:-:S02]  /*aa70*/  ISETP.GT.U32.AND P1, PT, R232, R208, PT ;  /* 0x000000d0e800720c */ /* 0x000fc40003f24070 */
[----:B------:R-:W-:Y:S01]  /*aa80*/  ISETP.GE.AND P0, PT, R210, RZ, PT ;  /* 0x000000ffd200720c */ /* 0x000fe20003f06270 */
[----:B------:R-:W-:Y:S01]  /*aa90*/  @!P2 IMAD.MOV R206, RZ, RZ, -R206 ;  /* 0x000000ffffcea224 */ /* 0x000fe200078e0ace */
[----:B------:R-:W-:Y:S01]  /*aaa0*/  ISETP.GT.U32.AND P2, PT, R232, R17, PT ;  /* 0x00000011e800720c */ /* 0x000fe20003f44070 */
[----:B------:R-:W-:Y:S01]  /*aab0*/  IMAD.HI.U32 R18, R230, R209, RZ ;  /* 0x000000d1e6127227 */ /* 0x000fe200078e00ff */
[----:B------:R-:W-:Y:S02]  /*aac0*/  IADD3 R19, -R19, RZ, RZ ;  /* 0x000000ff13137210 */ /* 0x000fe40007ffe1ff */
[----:B------:R-:W-:Y:S01]  /*aad0*/  IABS R216, R20 ;  /* 0x0000001400d87213 */ /* 0x000fe20000000000 */
[----:B------:R-:W-:Y:S02]  /*aae0*/  IMAD.MOV R18, RZ, RZ, -R18 ;  /* 0x000000ffff127224 */ /* 0x000fe400078e0a12 */
[C---:B------:R-:W-:Y:S01]  /*aaf0*/  IMAD R210, R232.reuse, R19, R213 ;  /* 0x00000013e8d27224 */ /* 0x040fe200078e02d5 */
[----:B------:R-:W-:Y:S01]  /*ab00*/  IABS R213, R217 ;  /* 0x000000d900d57213 */ /* 0x000fe20000000000 */
[--C-:B------:R-:W-:Y:S01]  /*ab10*/  @!P3 IMAD.IADD R207, R207, 0x1, -R232.reuse ;  /* 0x00000001cfcfb824 */ /* 0x100fe200078e0ae8 */
[----:B------:R-:W-:Y:S01]  /*ab20*/  ISETP.GE.AND P3, PT, R211, RZ, PT ;  /* 0x000000ffd300720c */ /* 0x000fe20003f66270 */
[C---:B------:R-:W-:Y:S01]  /*ab30*/  IMAD R209, R232.reuse, R18, R209 ;  /* 0x00000012e8d17224 */ /* 0x040fe200078e02d1 */
[----:B------:R-:W-:Y:S01]  /*ab40*/  IABS R211, R212 ;  /* 0x000000d400d37213 */ /* 0x000fe20000000000 */
[--C-:B------:R-:W-:Y:S01]  /*ab50*/  @!P2 IMAD.IADD R17, R17, 0x1, -R232.reuse ;  /* 0x000000011111a824 */ /* 0x100fe200078e0ae8 */
[----:B------:R-:W-:Y:S01]  /*ab60*/  ISETP.GT.U32.AND P2, PT, R232, R210, PT ;  /* 0x000000d2e800720c */ /* 0x000fe20003f44070 */
[----:B------:R-:W-:-:S02]  /*ab70*/  @!P1 IMAD.IADD R208, R208, 0x1, -R232 ;  /* 0x00000001d0d09824 */ /* 0x000fc400078e0ae8 */
[----:B------:R-:W-:Y:S01]  /*ab80*/  @!P5 IMAD.MOV R207, RZ, RZ, -R207 ;  /* 0x000000ffffcfd224 */ /* 0x000fe200078e0acf */
[----:B------:R-:W-:Y:S01]  /*ab90*/  ISETP.GT.U32.AND P5, PT, R232, R209, PT ;  /* 0x000000d1e800720c */ /* 0x000fe20003fa4070 */
[----:B------:R-:W-:Y:S01]  /*aba0*/  IMAD.HI.U32 R19, R230, R211, RZ ;  /* 0x000000d3e6137227 */ /* 0x000fe200078e00ff */
[----:B------:R-:W-:-:S03]  /*abb0*/  ISETP.GT.U32.AND P1, PT, R232, R208, PT ;  /* 0x000000d0e800720c */ /* 0x000fc60003f24070 */
[----:B------:R-:W-:Y:S01]  /*abc0*/  VIADD R18, R252, 0xe9 ;  /* 0x000000e9fc127836 */ /* 0x000fe20000000000 */
[----:B------:R-:W-:Y:S01]  /*abd0*/  IADD3 R214, -R19, RZ, RZ ;  /* 0x000000ff13d67210 */ /* 0x000fe20007ffe1ff */
[----:B------:R-:W-:Y:S01]  /*abe0*/  IMAD.MOV.U32 R19, RZ, RZ, R213 ;  /* 0x000000ffff137224 */ /* 0x000fe200078e00d5 */
[----:B------:R-:W-:Y:S01]  /*abf0*/  MOV R213, R216 ;  /* 0x000000d800d57202 */ /* 0x000fe20000000f00 */
[----:B------:R-:W-:Y:S01]  /*ac00*/  @!P4 IMAD.MOV R17, RZ, RZ, -R17 ;  /* 0x000000ffff11c224 */ /* 0x000fe200078e0a11 */
[----:B------:R-:W-:Y:S01]  /*ac10*/  @!P2 IADD3 R210, R210, -R232, RZ ;  /* 0x800000e8d2d2a210 */ /* 0x000fe20007ffe0ff */
[C---:B------:R-:W-:Y:S01]  /*ac20*/  IMAD R211, R232.reuse, R214, R211 ;  /* 0x000000d6e8d37224 */ /* 0x040fe200078e02d3 */
[----:B------:R-:W-:Y:S01]  /*ac30*/  IABS R215, R18 ;  /* 0x0000001200d77213 */ /* 0x000fe20000000000 */
[----:B------:R-:W-:Y:S01]  /*ac40*/  @!P5 IMAD.IADD R209, R209, 0x1, -R232 ;  /* 0x00000001d1d1d824 */ /* 0x000fe200078e0ae8 */
[----:B------:R-:W-:Y:S01]  /*ac50*/  ISETP.GT.U32.AND P2, PT, R232, R210, PT ;  /* 0x000000d2e800720c */ /* 0x000fe20003f44070 */
[----:B------:R-:W-:Y:S01]  /*ac60*/  IMAD.HI.U32 R216, R230, R213, RZ ;  /* 0x000000d5e6d87227 */ /* 0x000fe200078e00ff */
[----:B------:R-:W-:-:S02]  /*ac70*/  ISETP.GT.U32.AND P5, PT, R232, R211, PT ;  /* 0x000000d3e800720c */ /* 0x000fc40003fa4070 */
[----:B------:R-:W-:Y:S01]  /*ac80*/  ISETP.GT.U32.AND P4, PT, R232, R209, PT ;  /* 0x000000d1e800720c */ /* 0x000fe20003f84070 */
[----:B------:R-:W-:Y:S01]  /*ac90*/  @!P1 IMAD.IADD R208, R208, 0x1, -R232 ;  /* 0x00000001d0d09824 */ /* 0x000fe200078e0ae8 */
[----:B------:R-:W-:Y:S01]  /*aca0*/  ISETP.GE.AND P1, PT, R212, RZ, PT ;  /* 0x000000ffd400720c */ /* 0x000fe20003f26270 */
[----:B------:R-:W-:Y:S01]  /*acb0*/  IMAD.HI.U32 R212, R230, R19, RZ ;  /* 0x00000013e6d47227 */ /* 0x000fe200078e00ff */
[----:B------:R-:W-:-:S03]  /*acc0*/  IADD3 R216, -R216, RZ, RZ ;  /* 0x000000ffd8d87210 */ /* 0x000fc60007ffe1ff */
[----:B------:R-:W-:Y:S02]  /*acd0*/  IMAD.MOV R212, RZ, RZ, -R212 ;  /* 0x000000ffffd47224 */ /* 0x000fe400078e0ad4 */
[----:B------:R-:W-:Y:S01]  /*ace0*/  IMAD.HI.U32 R214, R230, R215, RZ ;  /* 0x000000d7e6d67227 */ /* 0x000fe200078e00ff */
[-C--:B------:R-:W-:Y:S02]  /*acf0*/  @!P2 IADD3 R210, R210, -R232.reuse, RZ ;  /* 0x800000e8d2d2a210 */ /* 0x080fe40007ffe0ff */
[----:B------:R-:W-:Y:S01]  /*ad00*/  @!P5 IADD3 R211, R211, -R232, RZ ;  /* 0x800000e8d3d3d210 */ /* 0x000fe20007ffe0ff */
[C---:B------:R-:W-:Y:S02]  /*ad10*/  IMAD R213, R232.reuse, R216, R213 ;  /* 0x000000d8e8d57224 */ /* 0x040fe400078e02d5 */
[C---:B------:R-:W-:Y:S01]  /*ad20*/  IMAD R212, R232.reuse, R212, R19 ;  /* 0x000000d4e8d47224 */ /* 0x040fe200078e0213 */
[C---:B------:R-:W-:Y:S01]  /*ad30*/  ISETP.GT.U32.AND P5, PT, R232.reuse, R211, PT ;  /* 0x000000d3e800720c */ /* 0x040fe20003fa4070 */
[----:B------:R-:W-:Y:S01]  /*ad40*/  IMAD.MOV R214, RZ, RZ, -R214 ;  /* 0x000000ffffd67224 */ /* 0x000fe200078e0ad6 */
[----:B------:R-:W-:Y:S01]  /*ad50*/  ISETP.GT.U32.AND P2, PT, R232, R213, PT ;  /* 0x000000d5e800720c */ /* 0x000fe20003f44070 */
[----:B------:R-:W-:-:S02]  /*ad60*/  VIADD R19, R252, 0xea ;  /* 0x000000eafc137836 */ /* 0x000fc40000000000 */
[----:B------:R-:W-:Y:S01]  /*ad70*/  @!P4 IMAD.IADD R209, R209, 0x1, -R232 ;  /* 0x00000001d1d1c824 */ /* 0x000fe200078e0ae8 */
[C---:B------:R-:W-:Y:S01]  /*ad80*/  ISETP.GT.U32.AND P4, PT, R232.reuse, R212, PT ;  /* 0x000000d4e800720c */ /* 0x040fe20003f84070 */
[C---:B------:R-:W-:Y:S01]  /*ad90*/  IMAD R214, R232.reuse, R214, R215 ;  /* 0x000000d6e8d67224 */ /* 0x040fe200078e02d7 */
[----:B------:R-:W-:Y:S01]  /*ada0*/  IABS R219, R19 ;  /* 0x0000001300db7213 */ /* 0x000fe20000000000 */
[----:B------:R-:W-:Y:S02]  /*adb0*/  @!P0 IMAD.MOV R210, RZ, RZ, -R210 ;  /* 0x000000ffffd28224 */ /* 0x000fe400078e0ad2 */
[----:B------:R-:W-:Y:S01]  /*adc0*/  @!P3 IMAD.MOV R209, RZ, RZ, -R209 ;  /* 0x000000ffffd1b224 */ /* 0x000fe200078e0ad1 */
[----:B------:R-:W-:Y:S01]  /*add0*/  ISETP.GT.U32.AND P0, PT, R232, R214, PT ;  /* 0x000000d6e800720c */ /* 0x000fe20003f04070 */
[----:B------:R-:W-:Y:S01]  /*ade0*/  VIADD R215, R252, 0xeb ;  /* 0x000000ebfcd77836 */ /* 0x000fe20000000000 */
[----:B------:R-:W-:Y:S01]  /*adf0*/  ISETP.GE.AND P3, PT, R20, RZ, PT ;  /* 0x000000ff1400720c */ /* 0x000fe20003f66270 */
[----:B------:R-:W-:Y:S01]  /*ae00*/  IMAD.HI.U32 R20, R230, R219, RZ ;  /* 0x000000dbe6147227 */ /* 0x000fe200078e00ff */
[----:B------:R-:W-:-:S02]  /*ae10*/  @!P5 IADD3 R211, R211, -R232, RZ ;  /* 0x800000e8d3d3d210 */ /* 0x000fc40007ffe0ff */
[----:B------:R-:W-:Y:S01]  /*ae20*/  IABS R218, R215 ;  /* 0x000000d700da7213 */ /* 0x000fe20000000000 */
[--C-:B------:R-:W-:Y:S01]  /*ae30*/  @!P2 IMAD.IADD R213, R213, 0x1, -R232.reuse ;  /* 0x00000001d5d5a824 */ /* 0x100fe200078e0ae8 */
[----:B------:R-:W-:Y:S01]  /*ae40*/  IADD3 R20, -R20, RZ, RZ ;  /* 0x000000ff14147210 */ /* 0x000fe20007ffe1ff */
[----:B------:R-:W-:Y:S01]  /*ae50*/  @!P4 IMAD.IADD R212, R212, 0x1, -R232 ;  /* 0x00000001d4d4c824 */ /* 0x000fe200078e0ae8 */
[----:B------:R-:W-:Y:S01]  /*ae60*/  ISETP.GE.AND P5, PT, R18, RZ, PT ;  /* 0x000000ff1200720c */ /* 0x000fe20003fa6270 */
[----:B------:R-:W-:Y:S01]  /*ae70*/  @!P6 IMAD.MOV R208, RZ, RZ, -R208 ;  /* 0x000000ffffd0e224 */ /* 0x000fe200078e0ad0 */
[C---:B------:R-:W-:Y:S01]  /*ae80*/  ISETP.GT.U32.AND P2, PT, R232.reuse, R213, PT ;  /* 0x000000d5e800720c */ /* 0x040fe20003f44070 */
[C---:B------:R-:W-:Y:S01]  /*ae90*/  IMAD R18, R232.reuse, R20, R219 ;  /* 0x00000014e8127224 */ /* 0x040fe200078e02db */
[----:B------:R-:W-:Y:S01]  /*aea0*/  ISETP.GT.U32.AND P4, PT, R232, R212, PT ;  /* 0x000000d4e800720c */ /* 0x000fe20003f84070 */
[----:B------:R-:W-:Y:S01]  /*aeb0*/  IMAD.HI.U32 R219, R230, R218, RZ ;  /* 0x000000dae6db7227 */ /* 0x000fe200078e00ff */
[----:B------:R-:W-:-:S02]  /*aec0*/  @!P0 IADD3 R214, R214, -R232, RZ ;  /* 0x800000e8d6d68210 */ /* 0x000fc40007ffe0ff */
[----:B------:R-:W-:Y:S01]  /*aed0*/  ISETP.GE.AND P6, PT, R217, RZ, PT ;  /* 0x000000ffd900720c */ /* 0x000fe20003fc6270 */
[----:B------:R-:W-:Y:S01]  /*aee0*/  @!P1 IMAD.MOV R211, RZ, RZ, -R211 ;  /* 0x000000ffffd39224 */ /* 0x000fe200078e0ad3 */
[----:B------:R-:W-:Y:S01]  /*aef0*/  ISETP.GT.U32.AND P0, PT, R232, R214, PT ;  /* 0x000000d6e800720c */ /* 0x000fe20003f04070 */
[----:B------:R-:W-:Y:S01]  /*af00*/  VIADD R217, R252, 0xec ;  /* 0x000000ecfcd97836 */ /* 0x000fe20000000000 */
[----:B------:R-:W-:Y:S02]  /*af10*/  ISETP.GT.U32.AND P1, PT, R232, R18, PT ;  /* 0x00000012e800720c */ /* 0x000fe40003f24070 */
[----:B------:R-:W-:Y:S01]  /*af20*/  IADD3 R219, -R219, RZ, RZ ;  /* 0x000000ffdbdb7210 */ /* 0x000fe20007ffe1ff */
[--C-:B------:R-:W-:Y:S01]  /*af30*/  @!P2 IMAD.IADD R213, R213, 0x1, -R232.reuse ;  /* 0x00000001d5d5a824 */ /* 0x100fe200078e0ae8 */
[----:B------:R-:W-:Y:S01]  /*af40*/  IABS R216, R217 ;  /* 0x000000d900d87213 */ /* 0x000fe20000000000 */
[----:B------:R-:W-:Y:S01]  /*af50*/  @!P4 IMAD.IADD R212, R212, 0x1, -R232 ;  /* 0x00000001d4d4c824 */ /* 0x000fe200078e0ae8 */
[----:B------:R-:W-:Y:S01]  /*af60*/  ISETP.GE.AND P2, PT, R215, RZ, PT ;  /* 0x000000ffd700720c */ /* 0x000fe20003f46270 */
[----:B------:R-:W-:Y:S01]  /*af70*/  IMAD R215, R232, R219, R218 ;  /* 0x000000dbe8d77224 */ /* 0x000fe200078e02da */
[----:B------:R-:W-:Y:S01]  /*af80*/  ISETP.GE.AND P4, PT, R19, RZ, PT ;  /* 0x000000ff1300720c */ /* 0x000fe20003f86270 */
[----:B------:R-:W-:Y:S01]  /*af90*/  VIADD R19, R252, 0xed ;  /* 0x000000edfc137836 */ /* 0x000fe20000000000 */
[----:B------:R-:W-:Y:S01]  /*afa0*/  @!P6 IADD3 R212, -R212, RZ, RZ ;  /* 0x000000ffd4d4e210 */ /* 0x000fe20007ffe1ff */
[----:B------:R-:W-:-:S03]  /*afb0*/  IMAD.HI.U32 R20, R230, R216, RZ ;  /* 0x000000d8e6147227 */ /* 0x000fc600078e00ff */
[----:B------:R-:W-:Y:S01]  /*afc0*/  IABS R218, R19 ;  /* 0x0000001300da7213 */ /* 0x000fe20000000000 */
[--C-:B------:R-:W-:Y:S01]  /*afd0*/  @!P0 IMAD.IADD R214, R214, 0x1, -R232.reuse ;  /* 0x00000001d6d68824 */ /* 0x100fe200078e0ae8 */
[----:B------:R-:W-:Y:S01]  /*afe0*/  ISETP.GT.U32.AND P0, PT, R232, R215, PT ;  /* 0x000000d7e800720c */ /* 0x000fe20003f04070 */
[----:B------:R-:W-:Y:S01]  /*aff0*/  @!P1 IMAD.IADD R18, R18, 0x1, -R232 ;  /* 0x0000000112129824 */ /* 0x000fe200078e0ae8 */
[----:B------:R-:W-:Y:S01]  /*b000*/  IADD3 R20, -R20, RZ, RZ ;  /* 0x000000ff14147210 */ /* 0x000fe20007ffe1ff */
[----:B------:R-:W-:Y:S01]  /*b010*/  @!P3 IMAD.MOV R213, RZ, RZ, -R213 ;  /* 0x000000ffffd5b224 */ /* 0x000fe200078e0ad5 */
[----:B------:R-:W-:Y:S01]  /*b020*/  ISETP.GE.AND P1, PT, R217, RZ, PT ;  /* 0x000000ffd900720c */ /* 0x000fe20003f26270 */
[----:B------:R-:W-:Y:S01]  /*b030*/  IMAD.MOV.U32 R217, RZ, RZ, R218 ;  /* 0x000000ffffd97224 */ /* 0x000fe200078e00da */
[C---:B------:R-:W-:Y:S01]  /*b040*/  ISETP.GT.U32.AND P6, PT, R232.reuse, R18, PT ;  /* 0x00000012e800720c */ /* 0x040fe20003fc4070 */
[----:B------:R-:W-:Y:S01]  /*b050*/  IMAD R216, R232, R20, R216 ;  /* 0x00000014e8d87224 */ /* 0x000fe200078e02d8 */
[----:B------:R-:W-:Y:S01]  /*b060*/  @!P5 IADD3 R214, -R214, RZ, RZ ;  /* 0x000000ffd6d6d210 */ /* 0x000fe20007ffe1ff */
[----:B------:R-:W-:Y:S01]  /*b070*/  IMAD.HI.U32 R219, R230, R217, RZ ;  /* 0x000000d9e6db7227 */ /* 0x000fe200078e00ff */
[----:B------:R-:W-:-:S02]  /*b080*/  IADD3 R20, R252, 0xef, RZ ;  /* 0x000000effc147810 */ /* 0x000fc40007ffe0ff */
[----:B------:R-:W-:Y:S01]  /*b090*/  ISETP.GT.U32.AND P5, PT, R232, R216, PT ;  /* 0x000000d8e800720c */ /* 0x000fe20003fa4070 */
[--C-:B------:R-:W-:Y:S01]  /*b0a0*/  @!P0 IMAD.IADD R215, R215, 0x1, -R232.reuse ;  /* 0x00000001d7d78824 */ /* 0x100fe200078e0ae8 */
[----:B------:R-:W-:Y:S01]  /*b0b0*/  ISETP.GE.AND P3, PT, R19, RZ, PT ;  /* 0x000000ff1300720c */ /* 0x000fe20003f66270 */
[----:B------:R-:W-:Y:S01]  /*b0c0*/  IMAD.MOV R219, RZ, RZ, -R219 ;  /* 0x000000ffffdb7224 */ /* 0x000fe200078e0adb */
[C---:B------:R-:W-:Y:S01]  /*b0d0*/  IADD3 R19, R252.reuse, 0xf0, RZ ;  /* 0x000000f0fc137810 */ /* 0x040fe20007ffe0ff */
[----:B------:R-:W-:Y:S01]  /*b0e0*/  VIADD R218, R252, 0xee ;  /* 0x000000eefcda7836 */ /* 0x000fe20000000000 */
[----:B------:R-:W-:Y:S01]  /*b0f0*/  ISETP.GT.U32.AND P0, PT, R232, R215, PT ;  /* 0x000000d7e800720c */ /* 0x000fe20003f04070 */
[----:B------:R-:W-:Y:S01]  /*b100*/  @!P6 IMAD.IADD R18, R18, 0x1, -R232 ;  /* 0x000000011212e824 */ /* 0x000fe200078e0ae8 */
[----:B------:R-:W-:Y:S01]  /*b110*/  IABS R220, R19 ;  /* 0x0000001300dc7213 */ /* 0x000fe20000000000 */
[----:B------:R-:W-:Y:S01]  /*b120*/  IMAD R217, R232, R219, R217 ;  /* 0x000000dbe8d97224 */ /* 0x000fe200078e02d9 */
[----:B------:R-:W-:-:S02]  /*b130*/  ISETP.GE.AND P6, PT, R218, RZ, PT ;  /* 0x000000ffda00720c */ /* 0x000fc40003fc6270 */
[----:B------:R-:W-:Y:S01]  /*b140*/  @!P4 IADD3 R18, -R18, RZ, RZ ;  /* 0x000000ff1212c210 */ /* 0x000fe20007ffe1ff */
[--C-:B------:R-:W-:Y:S01]  /*b150*/  @!P5 IMAD.IADD R216, R216, 0x1, -R232.reuse ;  /* 0x00000001d8d8d824 */ /* 0x100fe200078e0ae8 */
[C---:B------:R-:W-:Y:S02]  /*b160*/  ISETP.GT.U32.AND P4, PT, R232.reuse, R217, PT ;  /* 0x000000d9e800720c */ /* 0x040fe40003f84070 */
[----:B------:R-:W-:Y:S02]  /*b170*/  IABS R218, R218 ;  /* 0x000000da00da7213 */ /* 0x000fe40000000000 */
[----:B------:R-:W-:Y:S01]  /*b180*/  IABS R219, R20 ;  /* 0x0000001400db7213 */ /* 0x000fe20000000000 */
[----:B------:R-:W-:Y:S01]  /*b190*/  @!P0 IMAD.IADD R215, R215, 0x1, -R232 ;  /* 0x00000001d7d78824 */ /* 0x000fe200078e0ae8 */
[----:B------:R-:W-:Y:S01]  /*b1a0*/  ISETP.GT.U32.AND P5, PT, R232, R216, PT ;  /* 0x000000d8e800720c */ /* 0x000fe20003fa4070 */
[----:B------:R-:W-:Y:S01]  /*b1b0*/  IMAD.HI.U32 R221, R230, R218, RZ ;  /* 0x000000dae6dd7227 */ /* 0x000fe200078e00ff */
[----:B------:R-:W-:-:S03]  /*b1c0*/  ISETP.GE.AND P0, PT, R20, RZ, PT ;  /* 0x000000ff1400720c */ /* 0x000fc60003f06270 */
[----:B------:R-:W-:-:S04]  /*b1d0*/  IMAD.HI.U32 R20, R230, R219, RZ ;  /* 0x000000dbe6147227 */ /* 0x000fc800078e00ff */
[----:B------:R-:W-:Y:S01]  /*b1e0*/  IMAD.MOV R221, RZ, RZ, -R221 ;  /* 0x000000ffffdd7224 */ /* 0x000fe200078e0add */
[----:B------:R-:W-:Y:S01]  /*b1f0*/  IADD3 R20, -R20, RZ, RZ ;  /* 0x000000ff14147210 */ /* 0x000fe20007ffe1ff */
[----:B------:R-:W-:Y:S02]  /*b200*/  @!P4 IMAD.IADD R217, R217, 0x1, -R232 ;  /* 0x00000001d9d9c824 */ /* 0x000fe400078e0ae8 */
[----:B------:R-:W-:Y:S01]  /*b210*/  IMAD R218, R232, R221, R218 ;  /* 0x000000dde8da7224 */ /* 0x000fe200078e02da */
[----:B------:R-:W-:Y:S01]  /*b220*/  IABS R221, R222 ;  /* 0x000000de00dd7213 */ /* 0x000fe20000000000 */
[----:B------:R-:W-:Y:S01]  /*b230*/  @!P2 IMAD.MOV R215, RZ, RZ, -R215 ;  /* 0x000000ffffd7a224 */ /* 0x000fe200078e0ad7 */
[----:B------:R-:W-:Y:S01]  /*b240*/  ISETP.GE.AND P2, PT, R19, RZ, PT ;  /* 0x000000ff1300720c */ /* 0x000fe20003f46270 */
[----:B------:R-:W-:Y:S01]  /*b250*/  IMAD.HI.U32 R19, R230, R220, RZ ;  /* 0x000000dce6137227 */ /* 0x000fe200078e00ff */
[----:B------:R-:W-:-:S03]  /*b260*/  ISETP.GT.U32.AND P4, PT, R232, R217, PT ;  /* 0x000000d9e800720c */ /* 0x000fc60003f84070 */
[----:B------:R-:W-:Y:S01]  /*b270*/  @!P5 IMAD.IADD R216, R216, 0x1, -R232 ;  /* 0x00000001d8d8d824 */ /* 0x000fe200078e0ae8 */
[C---:B------:R-:W-:Y:S01]  /*b280*/  ISETP.GT.U32.AND P5, PT, R232.reuse, R218, PT ;  /* 0x000000dae800720c */ /* 0x040fe20003fa4070 */
[----:B------:R-:W-:Y:S01]  /*b290*/  IMAD R219, R232, R20, R219 ;  /* 0x00000014e8db7224 */ /* 0x000fe200078e02db */
[----:B------:R-:W-:Y:S01]  /*b2a0*/  IADD3 R19, -R19, RZ, RZ ;  /* 0x000000ff13137210 */ /* 0x000fe20007ffe1ff */
[----:B------:R-:W-:Y:S01]  /*b2b0*/  @!P1 IMAD.MOV R216, RZ, RZ, -R216 ;  /* 0x000000ffffd89224 */ /* 0x000fe200078e0ad8 */
[----:B------:R-:W-:Y:S01]  /*b2c0*/  IADD3 R20, R252, 0xf2, RZ ;  /* 0x000000f2fc147810 */ /* 0x000fe20007ffe0ff */
[----:B------:R-:W-:Y:S01]  /*b2d0*/  IMAD.HI.U32 R224, R230, R221, RZ ;  /* 0x000000dde6e07227 */ /* 0x000fe200078e00ff */
[----:B------:R-:W-:-:S03]  /*b2e0*/  ISETP.GT.U32.AND P1, PT, R232, R219, PT ;  /* 0x000000dbe800720c */ /* 0x000fc60003f24070 */
[----:B------:R-:W-:Y:S01]  /*b2f0*/  IMAD R220, R232, R19, R220 ;  /* 0x00000013e8dc7224 */ /* 0x000fe200078e02dc */
[----:B------:R-:W-:Y:S01]  /*b300*/  @!P4 IADD3 R217, R217, -R232, RZ ;  /* 0x800000e8d9d9c210 */ /* 0x000fe20007ffe0ff */
[----:B------:R-:W-:Y:S01]  /*b310*/  IMAD.MOV R224, RZ, RZ, -R224 ;  /* 0x000000ffffe07224 */ /* 0x000fe200078e0ae0 */
[----:B------:R-:W-:Y:S01]  /*b320*/  IABS R19, R20 ;  /* 0x0000001400137213 */ /* 0x000fe20000000000 */
[--C-:B------:R-:W-:Y:S01]  /*b330*/  @!P5 IMAD.IADD R218, R218, 0x1, -R232.reuse ;  /* 0x00000001dadad824 */ /* 0x100fe200078e0ae8 */
[----:B------:R-:W-:Y:S01]  /*b340*/  ISETP.GT.U32.AND P4, PT, R232, R220, PT ;  /* 0x000000dce800720c */ /* 0x000fe20003f84070 */
[----:B------:R-:W-:Y:S01]  /*b350*/  @!P3 IMAD.MOV R217, RZ, RZ, -R217 ;  /* 0x000000ffffd9b224 */ /* 0x000fe200078e0ad9 */
[----:B------:R-:W-:Y:S01]  /*b360*/  ISETP.GE.AND P3, PT, R222, RZ, PT ;  /* 0x000000ffde00720c */ /* 0x000fe20003f66270 */
[----:B------:R-:W-:Y:S01]  /*b370*/  IMAD.HI.U32 R225, R230, R19, RZ ;  /* 0x00000013e6e17227 */ /* 0x000fe200078e00ff */
[----:B------:R-:W-:Y:S02]  /*b380*/  ISETP.GT.U32.AND P5, PT, R232, R218, PT ;  /* 0x000000dae800720c */ /* 0x000fe40003fa4070 */
[----:B------:R-:W-:Y:S01]  /*b390*/  MOV R222, R226 ;  /* 0x000000e200de7202 */ /* 0x000fe20000000f00 */
[----:B------:R-:W-:-:S02]  /*b3a0*/  @!P1 IMAD.IADD R219, R219, 0x1, -R232 ;  /* 0x00000001dbdb9824 */ /* 0x000fc400078e0ae8 */
[C---:B------:R-:W-:Y:S02]  /*b3b0*/  IMAD R221, R232.reuse, R224, R221 ;  /* 0x000000e0e8dd7224 */ /* 0x040fe400078e02dd */
[----:B------:R-:W-:Y:S01]  /*b3c0*/  IMAD.MOV R225, RZ, RZ, -R225 ;  /* 0x000000ffffe17224 */ /* 0x000fe200078e0ae1 */
[----:B------:R-:W-:Y:S01]  /*b3d0*/  ISETP.GT.U32.AND P1, PT, R232, R219, PT ;  /* 0x000000dbe800720c */ /* 0x000fe20003f24070 */
[----:B------:R-:W-:Y:S02]  /*b3e0*/  @!P4 IMAD.IADD R220, R220, 0x1, -R232 ;  /* 0x00000001dcdcc824 */ /* 0x000fe400078e0ae8 */
[----:B------:R-:W-:Y:S02]  /*b3f0*/  IMAD R19, R232, R225, R19 ;  /* 0x000000e1e8137224 */ /* 0x000fe400078e0213 */
[----:B------:R-:W-:Y:S01]  /*b400*/  @!P5 IADD3 R218, R218, -R232, RZ ;  /* 0x800000e8dadad210 */ /* 0x000fe20007ffe0ff */
[----:B------:R-:W-:Y:S01]  /*b410*/  VIADD R224, R252, 0xf5 ;  /* 0x000000f5fce07836 */ /* 0x000fe20000000000 */
[----:B------:R-:W-:-:S02]  /*b420*/  ISETP.GT.U32.AND P4, PT, R232, R220, PT ;  /* 0x000000dce800720c */ /* 0x000fc40003f84070 */
[----:B------:R-:W-:Y:S01]  /*b430*/  ISETP.GE.AND P5, PT, R20, RZ, PT ;  /* 0x000000ff1400720c */ /* 0x000fe20003fa6270 */
[----:B------:R-:W-:Y:S01]  /*b440*/  IMAD.HI.U32 R20, R230, R222, RZ ;  /* 0x000000dee6147227 */ /* 0x000fe200078e00ff */
[----:B------:R-:W-:-:S03]  /*b450*/  IABS R225, R224 ;  /* 0x000000e000e17213 */ /* 0x000fc60000000000 */
[----:B------:R-:W-:Y:S01]  /*b460*/  @!P1 IMAD.IADD R219, R219, 0x1, -R232 ;  /* 0x00000001dbdb9824 */ /* 0x000fe200078e0ae8 */
[----:B------:R-:W-:Y:S01]  /*b470*/  ISETP.GT.U32.AND P1, PT, R232, R221, PT ;  /* 0x000000dde800720c */ /* 0x000fe20003f24070 */
[----:B------:R-:W-:Y:S01]  /*b480*/  @!P6 IMAD.MOV R218, RZ, RZ, -R218 ;  /* 0x000000ffffdae224 */ /* 0x000fe200078e0ada */
[----:B------:R-:W-:Y:S01]  /*b490*/  IADD3 R20, -R20, RZ, RZ ;  /* 0x000000ff14147210 */ /* 0x000fe20007ffe1ff */
[----:B------:R-:W-:Y:S01]  /*b4a0*/  @!P0 IMAD.MOV R219, RZ, RZ, -R219 ;  /* 0x000000ffffdb8224 */ /* 0x000fe200078e0adb */
[----:B------:R-:W-:Y:S01]  /*b4b0*/  ISETP.GT.U32.AND P0, PT, R232, R19, PT ;  /* 0x00000013e800720c */ /* 0x000fe20003f04070 */
[----:B------:R-:W-:Y:S01]  /*b4c0*/  IMAD.HI.U32 R229, R230, R225, RZ ;  /* 0x000000e1e6e57227 */ /* 0x000fe200078e00ff */
[----:B------:R-:W-:Y:S02]  /*b4d0*/  @!P4 IADD3 R220, R220, -R232, RZ ;  /* 0x800000e8dcdcc210 */ /* 0x000fe40007ffe0ff */
[----:B------:R-:W-:Y:S01]  /*b4e0*/  ISETP.GE.AND P6, PT, R223, RZ, PT ;  /* 0x000000ffdf00720c */ /* 0x000fe20003fc6270 */
[----:B------:R-:W-:Y:S01]  /*b4f0*/  IMAD R222, R232, R20, R222 ;  /* 0x00000014e8de7224 */ /* 0x000fe200078e02de */
[----:B------:R-:W-:Y:S01]  /*b500*/  @!P2 IADD3 R220, -R220, RZ, RZ ;  /* 0x000000ffdcdca210 */ /* 0x000fe20007ffe1ff */
[C---:B------:R-:W-:Y:S01]  /*b510*/  VIADD R223, R252.reuse, 0xf6 ;  /* 0x000000f6fcdf7836 */ /* 0x040fe20000000000 */
[----:B------:R-:W-:Y:S01]  /*b520*/  IADD3 R20, R252, 0xf4, RZ ;  /* 0x000000f4fc147810 */ /* 0x000fe20007ffe0ff */
[--C-:B------:R-:W-:Y:S01]  /*b530*/  @!P1 IMAD.IADD R221, R221, 0x1, -R232.reuse ;  /* 0x00000001dddd9824 */ /* 0x100fe200078e0ae8 */
[----:B------:R-:W-:Y:S01]  /*b540*/  ISETP.GT.U32.AND P2, PT, R232, R222, PT ;  /* 0x000000dee800720c */ /* 0x000fe20003f44070 */
[----:B------:R-:W-:Y:S01]  /*b550*/  IMAD.MOV R229, RZ, RZ, -R229 ;  /* 0x000000ffffe57224 */ /* 0x000fe200078e0ae5 */
[----:B------:R-:W-:Y:S01]  /*b560*/  ISETP.GE.AND P4, PT, R20, RZ, PT ;  /* 0x000000ff1400720c */ /* 0x000fe20003f86270 */
[----:B------:R-:W-:Y:S01]  /*b570*/  @!P0 IMAD.IADD R19, R19, 0x1, -R232 ;  /* 0x0000000113138824 */ /* 0x000fe200078e0ae8 */
[----:B------:R-:W-:-:S02]  /*b580*/  ISETP.GT.U32.AND P1, PT, R232, R221, PT ;  /* 0x000000dde800720c */ /* 0x000fc40003f24070 */
[----:B------:R-:W-:Y:S02]  /*b590*/  IABS R20, R20 ;  /* 0x0000001400147213 */ /* 0x000fe40000000000 */
[----:B------:R-:W-:Y:S02]  /*b5a0*/  ISETP.GT.U32.AND P0, PT, R232, R19, PT ;  /* 0x00000013e800720c */ /* 0x000fe40003f04070 */
[----:B------:R-:W-:Y:S01]  /*b5b0*/  IABS R226, R223 ;  /* 0x000000df00e27213 */ /* 0x000fe20000000000 */
[----:B------:R-:W-:-:S04]  /*b5c0*/  IMAD.HI.U32 R228, R230, R20, RZ ;  /* 0x00000014e6e47227 */ /* 0x000fc800078e00ff */
[--C-:B------:R-:W-:Y:S01]  /*b5d0*/  @!P2 IMAD.IADD R222, R222, 0x1, -R232.reuse ;  /* 0x00000001dedea824 */ /* 0x100fe200078e0ae8 */
[----:B------:R-:W-:Y:S01]  /*b5e0*/  IADD3 R228, -R228, RZ, RZ ;  /* 0x000000ffe4e47210 */ /* 0x000fe20007ffe1ff */
[----:B------:R-:W-:Y:S01]  /*b5f0*/  @!P1 IMAD.IADD R221, R221, 0x1, -R232 ;  /* 0x00000001dddd9824 */ /* 0x000fe200078e0ae8 */
[----:B------:R-:W-:Y:S01]  /*b600*/  ISETP.GE.AND P1, PT, R224, RZ, PT ;  /* 0x000000ffe000720c */ /* 0x000fe20003f26270 */
[----:B------:R-:W-:Y:S01]  /*b610*/  IMAD.MOV R224, RZ, RZ, -R227 ;  /* 0x000000ffffe07224 */ /* 0x000fe200078e0ae3 */
[----:B------:R-:W-:Y:S01]  /*b620*/  ISETP.GT.U32.AND P2, PT, R232, R222, PT ;  /* 0x000000dee800720c */ /* 0x000fe20003f44070 */
[----:B------:R-:W-:Y:S01]  /*b630*/  IMAD.HI.U32 R227, R230, R226, RZ ;  /* 0x000000e2e6e37227 */ /* 0x000fe200078e00ff */
[----:B------:R-:W-:-:S03]  /*b640*/  @!P3 IADD3 R221, -R221, RZ, RZ ;  /* 0x000000ffddddb210 */ /* 0x000fc60007ffe1ff */
[----:B------:R-:W-:Y:S01]  /*b650*/  @!P0 IMAD.IADD R19, R19, 0x1, -R232 ;  /* 0x0000000113138824 */ /* 0x000fe200078e0ae8 */
[----:B------:R-:W-:Y:S01]  /*b660*/  ISETP.GE.AND P0, PT, R223, RZ, PT ;  /* 0x000000ffdf00720c */ /* 0x000fe20003f06270 */
[C---:B------:R-:W-:Y:S01]  /*b670*/  IMAD R223, R232.reuse, R228, R20 ;  /* 0x000000e4e8df7224 */ /* 0x040fe200078e0214 */
[----:B------:R-:W-:Y:S01]  /*b680*/  IADD3 R227, -R227, RZ, RZ ;  /* 0x000000ffe3e37210 */ /* 0x000fe20007ffe1ff */
[C---:B------:R-:W-:Y:S01]  /*b690*/  IMAD R246, R232.reuse, R224, R246 ;  /* 0x000000e0e8f67224 */ /* 0x040fe200078e02f6 */
[----:B------:R-:W-:Y:S01]  /*b6a0*/  IABS R228, R251 ;  /* 0x000000fb00e47213 */ /* 0x000fe20000000000 */
[----:B------:R-:W-:Y:S01]  /*b6b0*/  IMAD R224, R232, R229, R225 ;  /* 0x000000e5e8e07224 */ /* 0x000fe200078e02e1 */
[----:B------:R-:W-:Y:S01]  /*b6c0*/  IABS R229, R242 ;  /* 0x000000f200e57213 */ /* 0x000fe20000000000 */
[----:B------:R-:W-:Y:S01]  /*b6d0*/  @!P2 IMAD.IADD R222, R222, 0x1, -R232 ;  /* 0x00000001dedea824 */ /* 0x000fe200078e0ae8 */
[C---:B------:R-:W-:Y:S01]  /*b6e0*/  ISETP.GT.U32.AND P2, PT, R232.reuse, R223, PT ;  /* 0x000000dfe800720c */ /* 0x040fe20003f44070 */
[----:B------:R-:W-:Y:S01]  /*b6f0*/  IMAD R225, R232, R227, R226 ;  /* 0x000000e3e8e17224 */ /* 0x000fe200078e02e2 */
[----:B------:R-:W-:Y:S01]  /*b700*/  IABS R226, R250 ;  /* 0x000000fa00e27213 */ /* 0x000fe20000000000 */
[----:B------:R-:W-:Y:S01]  /*b710*/  IMAD.HI.U32 R249, R230, R228, RZ ;  /* 0x000000e4e6f97227 */ /* 0x000fe200078e00ff */
[----:B------:R-:W-:-:S02]  /*b720*/  IABS R227, R239 ;  /* 0x000000ef00e37213 */ /* 0x000fc40000000000 */
[----:B------:R-:W-:Y:S01]  /*b730*/  IABS R20, R247 ;  /* 0x000000f700147213 */ /* 0x000fe20000000000 */
[----:B------:R-:W-:-:S04]  /*b740*/  IMAD.HI.U32 R233, R230, R226, RZ ;  /* 0x000000e2e6e97227 */ /* 0x000fc800078e00ff */
[----:B------:R-:W-:Y:S02]  /*b750*/  IMAD.MOV R233, RZ, RZ, -R233 ;  /* 0x000000ffffe97224 */ /* 0x000fe400078e0ae9 */
[----:B------:R-:W-:Y:S01]  /*b760*/  @!P2 IADD3 R223, R223, -R232, RZ ;  /* 0x800000e8dfdfa210 */ /* 0x000fe20007ffe0ff */
[----:B------:R-:W-:Y:S01]  /*b770*/  @!P6 IMAD.MOV R222, RZ, RZ, -R222 ;  /* 0x000000ffffdee224 */ /* 0x000fe200078e0ade */
[C---:B------:R-:W-:Y:S01]  /*b780*/  ISETP.GT.U32.AND P2, PT, R232.reuse, R224, PT ;  /* 0x000000e0e800720c */ /* 0x040fe20003f44070 */
[----:B------:R-:W-:Y:S02]  /*b790*/  IMAD R226, R232, R233, R226 ;  /* 0x000000e9e8e27224 */ /* 0x000fe400078e02e2 */
[----:B------:R-:W-:Y:S02]  /*b7a0*/  IMAD.MOV R233, RZ, RZ, -R249 ;  /* 0x000000ffffe97224 */ /* 0x000fe400078e0af9 */
[----:B------:R-:W-:Y:S01]  /*b7b0*/  IMAD.HI.U32 R249, R230, R229, RZ ;  /* 0x000000e5e6f97227 */ /* 0x000fe200078e00ff */
[----:B------:R-:W-:-:S03]  /*b7c0*/  ISETP.GT.U32.AND P6, PT, R232, R226, PT ;  /* 0x000000e2e800720c */ /* 0x000fc60003fc4070 */
[----:B------:R-:W-:Y:S02]  /*b7d0*/  IMAD.MOV R249, RZ, RZ, -R249 ;  /* 0x000000fffff97224 */ /* 0x000fe400078e0af9 */
[----:B------:R-:W-:-:S04]  /*b7e0*/  IMAD.HI.U32 R248, R230, R227, RZ ;  /* 0x000000e3e6f87227 */ /* 0x000fc800078e00ff */
[----:B------:R-:W-:Y:S01]  /*b7f0*/  @!P2 IMAD.IADD R224, R224, 0x1, -R232 ;  /* 0x00000001e0e0a824 */ /* 0x000fe200078e0ae8 */
[C---:B------:R-:W-:Y:S01]  /*b800*/  ISETP.GT.U32.AND P2, PT, R232.reuse, R223, PT ;  /* 0x000000dfe800720c */ /* 0x040fe20003f44070 */
[----:B------:R-:W-:Y:S01]  /*b810*/  IMAD R229, R232, R249, R229 ;  /* 0x000000f9e8e57224 */ /* 0x000fe200078e02e5 */
[----:B------:R-:W-:Y:S01]  /*b820*/  IADD3 R248, -R248, RZ, RZ ;  /* 0x000000fff8f87210 */ /* 0x000fe20007ffe1ff */
[----:B------:R-:W-:Y:S01]  /*b830*/  @!P5 IMAD.MOV R19, RZ, RZ, -R19 ;  /* 0x000000ffff13d224 */ /* 0x000fe200078e0a13 */
[----:B------:R-:W-:Y:S01]  /*b840*/  ISETP.GT.U32.AND P3, PT, R232, R224, PT ;  /* 0x000000e0e800720c */ /* 0x000fe20003f64070 */
[----:B------:R-:W-:Y:S01]  /*b850*/  IMAD.HI.U32 R235, R230, R20, RZ ;  /* 0x00000014e6eb7227 */ /* 0x000fe200078e00ff */
[----:B------:R-:W-:Y:S02]  /*b860*/  @!P6 IADD3 R226, R226, -R232, RZ ;  /* 0x800000e8e2e2e210 */ /* 0x000fe40007ffe0ff */
[C---:B------:R-:W-:Y:S01]  /*b870*/  ISETP.GT.U32.AND P6, PT, R232.reuse, R229, PT ;  /* 0x000000e5e800720c */ /* 0x040fe20003fc4070 */
[C---:B------:R-:W-:Y:S01]  /*b880*/  IMAD R227, R232.reuse, R248, R227 ;  /* 0x000000f8e8e37224 */ /* 0x040fe200078e02e3 */
[C---:B------:R-:W-:Y:S01]  /*b890*/  ISETP.GT.U32.AND P5, PT, R232.reuse, R225, PT ;  /* 0x000000e1e800720c */ /* 0x040fe20003fa4070 */
[----:B------:R-:W-:Y:S01]  /*b8a0*/  IMAD.MOV R248, RZ, RZ, -R235 ;  /* 0x000000fffff87224 */ /* 0x000fe200078e0aeb */
[----:B------:R-:W-:Y:S01]  /*b8b0*/  IABS R249, R21 ;  /* 0x0000001500f97213 */ /* 0x000fe20000000000 */
[----:B------:R-:W-:-:S02]  /*b8c0*/  IMAD R228, R232, R233, R228 ;  /* 0x000000e9e8e47224 */ /* 0x000fc400078e02e4 */
[----:B------:R-:W-:Y:S01]  /*b8d0*/  IMAD R20, R232, R248, R20 ;  /* 0x000000f8e8147224 */ /* 0x000fe200078e0214 */
[----:B------:R-:W-:Y:S01]  /*b8e0*/  IABS R248, R22 ;  /* 0x0000001600f87213 */ /* 0x000fe20000000000 */
[--C-:B------:R-:W-:Y:S02]  /*b8f0*/  @!P3 IMAD.IADD R224, R224, 0x1, -R232.reuse ;  /* 0x00000001e0e0b824 */ /* 0x100fe400078e0ae8 */
[--C-:B------:R-:W-:Y:S02]  /*b900*/  @!P2 IMAD.IADD R223, R223, 0x1, -R232.reuse ;  /* 0x00000001dfdfa824 */ /* 0x100fe400078e0ae8 */
[--C-:B------:R-:W-:Y:S01]  /*b910*/  @!P6 IMAD.IADD R229, R229, 0x1, -R232.reuse ;  /* 0x00000001e5e5e824 */ /* 0x100fe200078e0ae8 */
[----:B------:R-:W-:Y:S01]  /*b920*/  @!P1 IADD3 R224, -R224, RZ, RZ ;  /* 0x000000ffe0e09210 */ /* 0x000fe20007ffe1ff */
[----:B------:R-:W-:Y:S02]  /*b930*/  @!P5 IMAD.IADD R225, R225, 0x1, -R232 ;  /* 0x00000001e1e1d824 */ /* 0x000fe400078e0ae8 */
[----:B------:R-:W-:Y:S01]  /*b940*/  VIADD R235, R252, 0xfc ;  /* 0x000000fcfceb7836 */ /* 0x000fe20000000000 */
[----:B------:R-:W-:Y:S01]  /*b950*/  ISETP.GT.U32.AND P1, PT, R232, R229, PT ;  /* 0x000000e5e800720c */ /* 0x000fe20003f24070 */
[----:B----4-:R-:W-:Y:S01]  /*b960*/  IMAD.HI.U32 R23, R230, R249, RZ ;  /* 0x000000f9e6177227 */ /* 0x010fe200078e00ff */
[----:B------:R-:W-:-:S02]  /*b970*/  ISETP.GT.U32.AND P2, PT, R232, R227, PT ;  /* 0x000000e3e800720c */ /* 0x000fc40003f44070 */
[----:B------:R-:W-:Y:S01]  /*b980*/  ISETP.GT.U32.AND P3, PT, R232, R228, PT ;  /* 0x000000e4e800720c */ /* 0x000fe20003f64070 */
[----:B------:R-:W-:Y:S01]  /*b990*/  IMAD.HI.U32 R21, R230, R248, RZ ;  /* 0x000000f8e6157227 */ /* 0x000fe200078e00ff */
[----:B------:R-:W-:Y:S02]  /*b9a0*/  ISETP.GT.U32.AND P5, PT, R232, R20, PT ;  /* 0x00000014e800720c */ /* 0x000fe40003fa4070 */
[----:B------:R-:W-:-:S05]  /*b9b0*/  IABS R233, R235 ;  /* 0x000000eb00e97213 */ /* 0x000fca0000000000 */
[----:B------:R-:W-:Y:S01]  /*b9c0*/  @!P1 IADD3 R229, R229, -R232, RZ ;  /* 0x800000e8e5e59210 */ /* 0x000fe20007ffe0ff */
[----:B-1----:R-:W-:Y:S01]  /*b9d0*/  IMAD.HI.U32 R24, R230, R233, RZ ;  /* 0x000000e9e6187227 */ /* 0x002fe200078e00ff */
[----:B------:R-:W-:Y:S02]  /*b9e0*/  ISETP.GE.AND P1, PT, R239, RZ, PT ;  /* 0x000000ffef00720c */ /* 0x000fe40003f26270 */
[----:B------:R-:W1:Y:S01]  /*b9f0*/  S2R R239, SR_TID.X ;  /* 0x0000000000ef7919 */ /* 0x000e620000002100 */
[--C-:B------:R-:W-:Y:S01]  /*ba00*/  @!P2 IMAD.IADD R227, R227, 0x1, -R232.reuse ;  /* 0x00000001e3e3a824 */ /* 0x100fe200078e0ae8 */
[----:B------:R-:W-:Y:S01]  /*ba10*/  IADD3 R230, -R24, RZ, RZ ;  /* 0x000000ff18e67210 */ /* 0x000fe20007ffe1ff */
[--C-:B------:R-:W-:Y:S01]  /*ba20*/  @!P3 IMAD.IADD R228, R228, 0x1, -R232.reuse ;  /* 0x00000001e4e4b824 */ /* 0x100fe200078e0ae8 */
[----:B------:R-:W-:Y:S01]  /*ba30*/  @!P4 IADD3 R223, -R223, RZ, RZ ;  /* 0x000000ffdfdfc210 */ /* 0x000fe20007ffe1ff */
[----:B------:R-:W-:Y:S01]  /*ba40*/  @!P5 IMAD.IADD R20, R20, 0x1, -R232 ;  /* 0x000000011414d824 */ /* 0x000fe200078e0ae8 */
[C---:B------:R-:W-:Y:S01]  /*ba50*/  ISETP.GT.U32.AND P3, PT, R232.reuse, R227, PT ;  /* 0x000000e3e800720c */ /* 0x040fe20003f64070 */
[----:B------:R-:W-:Y:S01]  /*ba60*/  IMAD.MOV R21, RZ, RZ, -R21 ;  /* 0x000000ffff157224 */ /* 0x000fe200078e0a15 */
[C---:B------:R-:W-:Y:S01]  /*ba70*/  ISETP.GT.U32.AND P4, PT, R232.reuse, R226, PT ;  /* 0x000000e2e800720c */ /* 0x040fe20003f84070 */
[----:B------:R-:W-:Y:S01]  /*ba80*/  UIADD3 UR8, UR8, 0x3f, URZ ;  /* 0x0000003f08087890 */ /* 0x000fe2000fffe03f */
[C---:B------:R-:W-:Y:S01]  /*ba90*/  ISETP.GT.U32.AND P6, PT, R232.reuse, R20, PT ;  /* 0x00000014e800720c */ /* 0x040fe20003fc4070 */
[C---:B------:R-:W-:Y:S01]  /*baa0*/  IMAD R230, R232.reuse, R230, R233 ;  /* 0x000000e6e8e67224 */ /* 0x040fe200078e02e9 */
[----:B------:R-:W-:Y:S01]  /*bab0*/  IADD3 R233, -R23, RZ, RZ ;  /* 0x000000ff17e97210 */ /* 0x000fe20007ffe1ff */
[C---:B------:R-:W-:Y:S01]  /*bac0*/  IMAD R248, R232.reuse, R21, R248 ;  /* 0x00000015e8f87224 */ /* 0x040fe200078e02f8 */
[----:B------:R-:W2:Y:S03]  /*bad0*/  LDL.LU R24, [R1+0x232c] ;  /* 0x00232c0001187983 */ /* 0x000ea60000300800 */
[----:B------:R-:W-:-:S02]  /*bae0*/  IMAD R249, R232, R233, R249 ;  /* 0x000000e9e8f97224 */ /* 0x000fc400078e02f9 */
[----:B------:R-:W-:Y:S01]  /*baf0*/  @!P3 IADD3 R227, R227, -R232, RZ ;  /* 0x800000e8e3e3b210 */ /* 0x000fe20007ffe0ff */
[----:B------:R-:W-:Y:S01]  /*bb00*/  UISETP.GT.AND UP0, UPT, UR8, 0x3f, UPT ;  /* 0x0000003f0800788c */ /* 0x000fe2000bf04270 */
[----:B------:R-:W-:Y:S01]  /*bb10*/  ISETP.GT.U32.AND P3, PT, R232, R248, PT ;  /* 0x000000f8e800720c */ /* 0x000fe20003f64070 */
[--C-:B------:R-:W-:Y:S01]  /*bb20*/  @!P4 IMAD.IADD R226, R226, 0x1, -R232.reuse ;  /* 0x00000001e2e2c824 */ /* 0x100fe200078e0ae8 */
[----:B------:R-:W-:Y:S01]  /*bb30*/  ISETP.GT.U32.AND P4, PT, R232, R249, PT ;  /* 0x000000f9e800720c */ /* 0x000fe20003f84070 */
[----:B------:R-:W-:Y:S01]  /*bb40*/  @!P6 IMAD.IADD R20, R20, 0x1, -R232 ;  /* 0x000000011414e824 */ /* 0x000fe200078e0ae8 */
[C---:B------:R-:W-:Y:S01]  /*bb50*/  ISETP.GT.U32.AND P6, PT, R232.reuse, R246, PT ;  /* 0x000000f6e800720c */ /* 0x040fe20003fc4070 */
[----:B------:R-:W-:Y:S01]  /*bb60*/  USEL UR4, URZ, 0x4, !UP0 ;  /* 0x000000043f047887 */ /* 0x000fe2000c000000 */
[----:B------:R-:W3:Y:S01]  /*bb70*/  LDL.LU R23, [R1+0x2328] ;  /* 0x0023280001177983 */ /* 0x000ee20000300800 */
[C---:B------:R-:W-:Y:S02]  /*bb80*/  ISETP.GT.U32.AND P2, PT, R232.reuse, R225, PT ;  /* 0x000000e1e800720c */ /* 0x040fe40003f44070 */
[----:B------:R-:W-:-:S02]  /*bb90*/  ISETP.GT.U32.AND P5, PT, R232, R228, PT ;  /* 0x000000e4e800720c */ /* 0x000fc40003fa4070 */
[----:B-1----:R-:W-:Y:S01]  /*bba0*/  LOP3.LUT R239, R239, 0x1f, RZ, 0xc0, !PT ;  /* 0x0000001fefef7812 */ /* 0x002fe200078ec0ff */
[----:B------:R-:W-:Y:S01]  /*bbb0*/  IMAD.U32 R233, RZ, RZ, UR4 ;  /* 0x00000004ffe97e24 */ /* 0x000fe2000f8e00ff */
[----:B------:R-:W-:Y:S01]  /*bbc0*/  @!P3 IADD3 R248, R248, -R232, RZ ;  /* 0x800000e8f8f8b210 */ /* 0x000fe20007ffe0ff */
[----:B------:R-:W-:Y:S01]  /*bbd0*/  ULDC UR4, c[0x0][0x230] ;  /* 0x00008c0000047ab9 */ /* 0x000fe20000000800 */
[----:B------:R-:W-:Y:S01]  /*bbe0*/  LOP3.LUT R21, R239, 0x20, RZ, 0xfc, !PT ;  /* 0x00000020ef157812 */ /* 0x000fe200078efcff */
[--C-:B------:R-:W-:Y:S01]  /*bbf0*/  @!P4 IMAD.IADD R249, R249, 0x1, -R232.reuse ;  /* 0x00000001f9f9c824 */ /* 0x100fe200078e0ae8 */
[----:B------:R-:W-:Y:S01]  /*bc00*/  ISETP.GE.AND P3, PT, R239, UR5, PT ;  /* 0x00000005ef007c0c */ /* 0x000fe2000bf66270 */
[--C-:B------:R-:W-:Y:S01]  /*bc10*/  @!P6 IMAD.IADD R246, R246, 0x1, -R232.reuse ;  /* 0x00000001f6f6e824 */ /* 0x100fe200078e0ae8 */
[----:B------:R-:W-:Y:S01]  /*bc20*/  ISETP.GE.AND P4, PT, R247, RZ, PT ;  /* 0x000000fff700720c */ /* 0x000fe20003f86270 */
[--C-:B------:R-:W-:Y:S01]  /*bc30*/  @!P2 IMAD.IADD R225, R225, 0x1, -R232.reuse ;  /* 0x00000001e1e1a824 */ /* 0x100fe200078e0ae8 */
[----:B------:R-:W-:Y:S01]  /*bc40*/  ISETP.GE.AND P6, PT, R21, UR4, PT ;  /* 0x0000000415007c0c */ /* 0x000fe2000bfc6270 */
[--C-:B------:R-:W-:Y:S01]  /*bc50*/  @!P5 IMAD.IADD R228, R228, 0x1, -R232.reuse ;  /* 0x00000001e4e4d824 */ /* 0x100fe200078e0ae8 */
[----:B------:R-:W-:Y:S01]  /*bc60*/  SEL R247, R233, RZ, !P3 ;  /* 0x000000ffe9f77207 */ /* 0x000fe20005800000 */
[----:B------:R-:W4:Y:S01]  /*bc70*/  LDL R21, [R1+0xa40] ;  /* 0x000a400001157983 */ /* 0x000f220000100800 */
[----:B------:R-:W-:Y:S01]  /*bc80*/  ISETP.GE.AND P3, PT, R242, RZ, PT ;  /* 0x000000fff200720c */ /* 0x000fe20003f66270 */
[----:B------:R-:W-:Y:S01]  /*bc90*/  @!P1 IMAD.MOV R227, RZ, RZ, -R227 ;  /* 0x000000ffffe39224 */ /* 0x000fe200078e0ae3 */
[----:B------:R-:W-:Y:S01]  /*bca0*/  ISETP.GT.U32.AND P2, PT, R232, R230, PT ;  /* 0x000000e6e800720c */ /* 0x000fe20003f44070 */
[----:B------:R-:W2:Y:S01]  /*bcb0*/  LDL R242, [R1+0xa44] ;  /* 0x000a440001f27983 */ /* 0x000ea20000100800 */
[----:B------:R-:W-:Y:S01]  /*bcc0*/  ISETP.GE.AND P5, PT, R250, RZ, PT ;  /* 0x000000fffa00720c */ /* 0x000fe20003fa6270 */
[----:B------:R-:W-:Y:S01]  /*bcd0*/  ULDC.64 UR4, c[0x0][0x218] ;  /* 0x0000860000047ab9 */ /* 0x000fe20000000a00 */
[----:B------:R-:W-:Y:S01]  /*bce0*/  @!P0 IADD3 R225, -R225, RZ, RZ ;  /* 0x000000ffe1e18210 */ /* 0x000fe20007ffe1ff */
[----:B------:R-:W3:Y:S08]  /*bcf0*/  LDL.LU R250, [R1+0x24] ;  /* 0x0000240001fa7983 */ /* 0x000ef00000300800 */
[----:B------:R-:W-:Y:S01]  /*bd00*/  @!P2 IMAD.IADD R230, R230, 0x1, -R232 ;  /* 0x00000001e6e6a824 */ /* 0x000fe200078e0ae8 */
[----:B------:R-:W-:Y:S01]  /*bd10*/  ISETP.GE.AND P2, PT, R251, RZ, PT ;  /* 0x000000fffb00720c */ /* 0x000fe20003f46270 */
[----:B------:R-:W-:Y:S01]  /*bd20*/  @!P5 IMAD.MOV R226, RZ, RZ, -R226 ;  /* 0x000000ffffe2d224 */ /* 0x000fe200078e0ae2 */
[C---:B------:R-:W-:Y:S01]  /*bd30*/  ISETP.GT.U32.AND P5, PT, R232.reuse, R249, PT ;  /* 0x000000f9e800720c */ /* 0x040fe20003fa4070 */
[----:B------:R-:W-:Y:S01]  /*bd40*/  @!P4 IMAD.MOV R20, RZ, RZ, -R20 ;  /* 0x000000ffff14c224 */ /* 0x000fe200078e0a14 */
[C---:B------:R-:W-:Y:S01]  /*bd50*/  ISETP.GT.U32.AND P0, PT, R232.reuse, R230, PT ;  /* 0x000000e6e800720c */ /* 0x040fe20003f04070 */
[----:B------:R-:W3:Y:S01]  /*bd60*/  LDL.LU R251, [R1+0x20] ;  /* 0x0000200001fb7983 */ /* 0x000ee20000300800 */
[----:B------:R-:W-:-:S02]  /*bd70*/  ISETP.GT.U32.AND P1, PT, R232, R248, PT ;  /* 0x000000f8e800720c */ /* 0x000fc40003f24070 */
[----:B------:R-:W-:Y:S01]  /*bd80*/  SEL R233, R233, RZ, !P6 ;  /* 0x000000ffe9e97207 */ /* 0x000fe20007000000 */
[----:B------:R-:W3:Y:S04]  /*bd90*/  LDL.LU R239, [R1+0x1c] ;  /* 0x00001c0001ef7983 */ /* 0x000ee80000300800 */
[----:B------:R-:W-:Y:S02]  /*bda0*/  @!P2 IADD3 R228, -R228, RZ, RZ ;  /* 0x000000ffe4e4a210 */ /* 0x000fe40007ffe1ff */
[----:B------:R-:W-:Y:S02]  /*bdb0*/  ISETP.GT.U32.AND P2, PT, R232, R246, PT ;  /* 0x000000f6e800720c */ /* 0x000fe40003f44070 */
[----:B------:R-:W-:Y:S02]  /*bdc0*/  ISETP.NE.U32.AND P6, PT, R233, RZ, PT ;  /* 0x000000ffe900720c */ /* 0x000fe40003fc5070 */
[----:B------:R-:W-:Y:S01]  /*bdd0*/  IADD3 R233, R252, 0xfd, RZ ;  /* 0x000000fdfce97810 */ /* 0x000fe20007ffe0ff */
[--C-:B------:R-:W-:Y:S01]  /*bde0*/  @!P0 IMAD.IADD R230, R230, 0x1, -R232.reuse ;  /* 0x00000001e6e68824 */ /* 0x100fe200078e0ae8 */
[----:B------:R-:W-:Y:S01]  /*bdf0*/  @!P1 IADD3 R248, R248, -R232, RZ ;  /* 0x800000e8f8f89210 */ /* 0x000fe20007ffe0ff */
[----:B------:R-:W-:Y:S01]  /*be00*/  @!P5 IMAD.IADD R249, R249, 0x1, -R232 ;  /* 0x00000001f9f9d824 */ /* 0x000fe200078e0ae8 */
[----:B------:R-:W-:-:S05]  /*be10*/  ISETP.GE.AND P0, PT, R233, RZ, PT ;  /* 0x000000ffe900720c */ /* 0x000fca0003f06270 */
[----:B------:R-:W-:Y:S02]  /*be20*/  @!P2 IMAD.IADD R246, R246, 0x1, -R232 ;  /* 0x00000001f6f6a824 */ /* 0x000fe400078e0ae8 */
[----:B------:R-:W1:Y:S01]  /*be30*/  LDC.64 R232, c[0x0][0x238] ;  /* 0x00008e00ffe87b82 */ /* 0x000e620000000a00 */
[----:B------:R-:W-:Y:S01]  /*be40*/  ISETP.GE.AND P5, PT, R252, RZ, PT ;  /* 0x000000fffc00720c */ /* 0x000fe20003fa6270 */
[----:B------:R-:W-:Y:S01]  /*be50*/  @!P3 IMAD.MOV R229, RZ, RZ, -R229 ;  /* 0x000000ffffe5b224 */ /* 0x000fe200078e0ae5 */
[----:B------:R-:W-:Y:S02]  /*be60*/  ISETP.GE.AND P4, PT, R235, RZ, PT ;  /* 0x000000ffeb00720c */ /* 0x000fe40003f86270 */
[----:B------:R-:W3:Y:S01]  /*be70*/  LDL.LU R235, [R1+0x18] ;  /* 0x0000180001eb7983 */ /* 0x000ee20000300800 */
[----:B------:R-:W-:-:S03]  /*be80*/  ISETP.NE.U32.AND P3, PT, R247, RZ, PT ;  /* 0x000000fff700720c */ /* 0x000fc60003f65070 */
[----:B------:R-:W3:Y:S01]  /*be90*/  LDL R247, [R1+0x1e6c] ;  /* 0x001e6c0001f77983 */ /* 0x000ee20000100800 */
[----:B------:R-:W-:-:S03]  /*bea0*/  ISETP.GE.AND P1, PT, R22, RZ, PT ;  /* 0x000000ff1600720c */ /* 0x000fc60003f26270 */
[----:B------:R1:W-:Y:S01]  /*beb0*/  STL [R1+0x2290], R252 ;  /* 0x002290fc01007387 */ /* 0x0003e20000100800 */
[----:B------:R-:W-:-:S03]  /*bec0*/  @!P5 IADD3 R246, -R246, RZ, RZ ;  /* 0x000000fff6f6d210 */ /* 0x000fc60007ffe1ff */
[----:B-1----:R-:W3:Y:S04]  /*bed0*/  LDL.LU R252, [R1+0x8] ;  /* 0x0000080001fc7983 */ /* 0x002ee80000300800 */
[----:B------:R-:W3:Y:S04]  /*bee0*/  LDL.LU R22, [R1+0x2324] ;  /* 0x0023240001167983 */ /* 0x000ee80000300800 */
[----:B------:R1:W-:Y:S04]  /*bef0*/  STL [R1+0x2294], R232 ;  /* 0x002294e801007387 */ /* 0x0003e80000100800 */
[----:B-1----:R-:W3:Y:S01]  /*bf00*/  LDL.LU R232, [R1+0xc] ;  /* 0x00000c0001e87983 */ /* 0x002ee20000300800 */
[----:B----4-:R-:W-:-:S03]  /*bf10*/  ISETP.GE.AND P2, PT, R21, RZ, PT ;  /* 0x000000ff1500720c */ /* 0x010fc60003f46270 */
[----:B------:R-:W4:Y:S01]  /*bf20*/  LDL.LU R21, [R1+0x2320] ;  /* 0x0023200001157983 */ /* 0x000f220000300800 */
[----:B--2---:R-:W-:-:S03]  /*bf30*/  ISETP.GE.AND P5, PT, R242, RZ, PT ;  /* 0x000000fff200720c */ /* 0x004fc60003fa6270 */
[----:B------:R-:W2:Y:S01]  /*bf40*/  LDL.LU R242, [R1+0x231c] ;  /* 0x00231c0001f27983 */ /* 0x000ea20000300800 */
[----:B------:R-:W-:Y:S01]  /*bf50*/  @!P4 IMAD.MOV R230, RZ, RZ, -R230 ;  /* 0x000000ffffe6c224 */ /* 0x000fe200078e0ae6 */
[----:B---3--:R-:W-:Y:S02]  /*bf60*/  ISETP.NE.AND P4, PT, R247, RZ, PT ;  /* 0x000000fff700720c */ /* 0x008fe40003f85270 */
[----:B------:R-:W-:-:S04]  /*bf70*/  LOP3.LUT R247, RZ, R247, RZ, 0x33, !PT ;  /* 0x000000f7fff77212 */ /* 0x000fc800078e33ff */
[----:B------:R-:W-:-:S05]  /*bf80*/  SEL R246, R247, R246, !P4 ;  /* 0x000000f6f7f67207 */ /* 0x000fca0006000000 */
[----:B------:R1:W-:Y:S01]  /*bf90*/  STL [R1+0x30], R246 ;  /* 0x000030f601007387 */ /* 0x0003e20000100800 */
[C---:B------:R-:W-:Y:S02]  /*bfa0*/  SEL R250, R247.reuse, R250, !P4 ;  /* 0x000000faf7fa7207 */ /* 0x040fe40006000000 */
[C---:B------:R-:W-:Y:S01]  /*bfb0*/  SEL R251, R247.reuse, R251, !P4 ;  /* 0x000000fbf7fb7207 */ /* 0x040fe20006000000 */
[----:B-1----:R-:W3:Y:S01]  /*bfc0*/  LDL.LU R246, [R1+0x10] ;  /* 0x0000100001f67983 */ /* 0x002ee20000300800 */
[C---:B------:R-:W-:Y:S02]  /*bfd0*/  SEL R239, R247.reuse, R239, !P4 ;  /* 0x000000eff7ef7207 */ /* 0x040fe40006000000 */
[C---:B------:R-:W-:Y:S02]  /*bfe0*/  SEL R235, R247.reuse, R235, !P4 ;  /* 0x000000ebf7eb7207 */ /* 0x040fe40006000000 */
[----:B--2---:R-:W-:-:S05]  /*bff0*/  SEL R242, R247, R242, !P4 ;  /* 0x000000f2f7f27207 */ /* 0x004fca0006000000 */
[----:B------:R1:W-:Y:S04]  /*c000*/  STL [R1+0x34], R242 ;  /* 0x000034f201007387 */ /* 0x0003e80000100800 */
[----:B-1----:R-:W2:Y:S04]  /*c010*/  LDL.LU R242, [R1+0x14] ;  /* 0x0000140001f27983 */ /* 0x002ea80000300800 */
[----:B------:R1:W-:Y:S04]  /*c020*/  STL [R1+0x2c], R250 ;  /* 0x00002cfa01007387 */ /* 0x0003e80000100800 */
[----:B-1----:R-:W4:Y:S04]  /*c030*/  LDL.LU R250, [R1+0x2318] ;  /* 0x0023180001fa7983 */ /* 0x002f280000300800 */
[----:B------:R1:W-:Y:S04]  /*c040*/  STL [R1+0x28], R251 ;  /* 0x000028fb01007387 */ /* 0x0003e80000100800 */
[----:B-1----:R-:W4:Y:S04]  /*c050*/  LDL.LU R251, [R1+0x2314] ;  /* 0x0023140001fb7983 */ /* 0x002f280000300800 */
[----:B------:R1:W-:Y:S04]  /*c060*/  STL [R1+0x24], R239 ;  /* 0x000024ef01007387 */ /* 0x0003e80000100800 */
[----:B-1----:R-:W4:Y:S04]  /*c070*/  LDL.LU R239, [R1+0x2310] ;  /* 0x0023100001ef7983 */ /* 0x002f280000300800 */
[----:B------:R1:W-:Y:S04]  /*c080*/  STL [R1+0x20], R235 ;  /* 0x000020eb01007387 */ /* 0x0003e80000100800 */
[----:B-1----:R-:W4:Y:S01]  /*c090*/  LDL.LU R235, [R1+0x230c] ;  /* 0x00230c0001eb7983 */ /* 0x002f220000300800 */
[C---:B------:R-:W-:Y:S01]  /*c0a0*/  SEL R25, R247.reuse, R25, !P4 ;  /* 0x00000019f7197207 */ /* 0x040fe20006000000 */
[----:B------:R-:W-:Y:S01]  /*c0b0*/  @!P0 IMAD.MOV R249, RZ, RZ, -R249 ;  /* 0x000000fffff98224 */ /* 0x000fe200078e0af9 */
[C---:B------:R-:W-:Y:S01]  /*c0c0*/  SEL R243, R247.reuse, R243, !P4 ;  /* 0x000000f3f7f37207 */ /* 0x040fe20006000000 */
[----:B------:R-:W-:Y:S01]  /*c0d0*/  @!P1 IMAD.MOV R248, RZ, RZ, -R248 ;  /* 0x000000fffff89224 */ /* 0x000fe200078e0af8 */
[----:B------:R-:W-:-:S02]  /*c0e0*/  SEL R26, R247, R26, !P4 ;  /* 0x0000001af71a7207 */ /* 0x000fc40006000000 */
[C---:B------:R-:W-:Y:S02]  /*c0f0*/  SEL R27, R247.reuse, R27, !P4 ;  /* 0x0000001bf71b7207 */ /* 0x040fe40006000000 */
[C---:B------:R-:W-:Y:S02]  /*c100*/  SEL R28, R247.reuse, R28, !P4 ;  /* 0x0000001cf71c7207 */ /* 0x040fe40006000000 */
[C---:B------:R-:W-:Y:S02]  /*c110*/  SEL R29, R247.reuse, R29, !P4 ;  /* 0x0000001df71d7207 */ /* 0x040fe40006000000 */
[C---:B------:R-:W-:Y:S02]  /*c120*/  SEL R30, R247.reuse, R30, !P4 ;  /* 0x0000001ef71e7207 */ /* 0x040fe40006000000 */
[C---:B------:R-:W-:Y:S02]  /*c130*/  SEL R31, R247.reuse, R31, !P4 ;  /* 0x0000001ff71f7207 */ /* 0x040fe40006000000 */
        /* <DEDUP_REMOVED lines=99> */
[----:B--2---:R-:W-:-:S05]  /*c770*/  SEL R242, R247, R242, !P4 ;  /* 0x000000f2f7f27207 */ /* 0x004fca0006000000 */
[----:B------:R3:W-:Y:S02]  /*c780*/  STL [R1+0x1c], R242 ;  /* 0x00001cf201007387 */ /* 0x0007e40000100800 */
[C---:B---3--:R-:W-:Y:S02]  /*c790*/  SEL R242, R247.reuse, R246, !P4 ;  /* 0x000000f6f7f27207 */ /* 0x048fe40006000000 */
[----:B------:R-:W-:-:S03]  /*c7a0*/  SEL R246, R247, R232, !P4 ;  /* 0x000000e8f7f67207 */ /* 0x000fc60006000000 */
[----:B------:R1:W-:Y:S04]  /*c7b0*/  STL [R1+0x18], R242 ;  /* 0x000018f201007387 */ /* 0x0003e80000100800 */
[----:B------:R4:W-:Y:S01]  /*c7c0*/  STL [R1+0x14], R246 ;  /* 0x000014f601007387 */ /* 0x0009e20000100800 */
[C---:B-1----:R-:W-:Y:S02]  /*c7d0*/  SEL R242, R247.reuse, R252, !P4 ;  /* 0x000000fcf7f27207 */ /* 0x042fe40006000000 */
[C---:B----4-:R-:W-:Y:S02]  /*c7e0*/  SEL R246, R247.reuse, R239, !P4 ;  /* 0x000000eff7f67207 */ /* 0x050fe40006000000 */
[C---:B------:R-:W-:Y:S02]  /*c7f0*/  SEL R232, R247.reuse, R235, !P4 ;  /* 0x000000ebf7e87207 */ /* 0x040fe40006000000 */
[----:B------:R-:W2:Y:S04]  /*c800*/  LDL.LU R235, [R1+0x2308] ;  /* 0x0023080001eb7983 */ /* 0x000ea80000300800 */
[----:B------:R1:W-:Y:S04]  /*c810*/  STL [R1+0x10], R242 ;  /* 0x000010f201007387 */ /* 0x0003e80000100800 */
[----:B------:R-:W3:Y:S04]  /*c820*/  LDL.LU R239, [R1+0x2304] ;  /* 0x0023040001ef7983 */ /* 0x000ee80000300800 */
[----:B------:R4:W-:Y:S01]  /*c830*/  STL [R1+0xc], R232 ;  /* 0x00000ce801007387 */ /* 0x0009e20000100800 */
[----:B-1----:R-:W-:-:S03]  /*c840*/  SEL R242, R247, R251, !P4 ;  /* 0x000000fbf7f27207 */ /* 0x002fc60006000000 */
[----:B------:R1:W-:Y:S01]  /*c850*/  STL [R1+0x8], R246 ;  /* 0x000008f601007387 */ /* 0x0003e20000100800 */
[----:B------:R-:W-:-:S03]  /*c860*/  SEL R251, R247, R21, !P4 ;  /* 0x00000015f7fb7207 */ /* 0x000fc60006000000 */
[----:B------:R-:W2:Y:S01]  /*c870*/  LDL R252, [R1+0x1e68] ;  /* 0x001e680001fc7983 */ /* 0x000ea20000100800 */
[C---:B----4-:R-:W-:Y:S02]  /*c880*/  SEL R232, R247.reuse, R250, !P4 ;  /* 0x000000faf7e87207 */ /* 0x050fe40006000000 */
[C---:B------:R-:W-:Y:S01]  /*c890*/  SEL R250, R247.reuse, R22, !P4 ;  /* 0x00000016f7fa7207 */ /* 0x040fe20006000000 */
[----:B------:R4:W-:Y:S01]  /*c8a0*/  STL [R1+0x4], R242 ;  /* 0x000004f201007387 */ /* 0x0009e20000100800 */
[----:B-1----:R-:W-:-:S03]  /*c8b0*/  SEL R246, R247, R23, !P4 ;  /* 0x00000017f7f67207 */ /* 0x002fc60006000000 */
[----:B------:R-:W-:Y:S04]  /*c8c0*/  STL [R1], R232 ;  /* 0x000000e801007387 */ /* 0x000fe80000100800 */
[----:B------:R-:W-:Y:S01]  /*c8d0*/  STL [R1+0x22e8], R251 ;  /* 0x0022e8fb01007387 */ /* 0x000fe20000100800 */
[----:B----4-:R-:W-:-:S03]  /*c8e0*/  SEL R242, R247, R24, !P4 ;  /* 0x00000018f7f27207 */ /* 0x010fc60006000000 */
[----:B------:R-:W-:Y:S01]  /*c8f0*/  STL [R1+0x22ec], R250 ;  /* 0x0022ecfa01007387 */ /* 0x000fe20000100800 */
[----:B------:R-:W-:-:S03]  /*c900*/  SEL R21, R247, R2, !P4 ;  /* 0x00000002f7157207 */ /* 0x000fc60006000000 */
[----:B------:R-:W-:Y:S01]  /*c910*/  STL [R1+0x22f0], R246 ;  /* 0x0022f0f601007387 */ /* 0x000fe20000100800 */
[----:B------:R-:W-:-:S03]  /*c920*/  SEL R22, R247, R3, !P4 ;  /* 0x00000003f7167207 */ /* 0x000fc60006000000 */
[----:B------:R-:W-:Y:S01]  /*c930*/  STL [R1+0x22f4], R242 ;  /* 0x0022f4f201007387 */ /* 0x000fe20000100800 */
[C---:B------:R-:W-:Y:S02]  /*c940*/  SEL R23, R247.reuse, R4, !P4 ;  /* 0x00000004f7177207 */ /* 0x040fe40006000000 */
[C---:B------:R-:W-:Y:S01]  /*c950*/  SEL R121, R247.reuse, R121, !P4 ;  /* 0x00000079f7797207 */ /* 0x040fe20006000000 */
[----:B------:R-:W-:Y:S01]  /*c960*/  STL [R1+0x22f8], R25 ;  /* 0x0022f81901007387 */ /* 0x000fe20000100800 */
[C---:B------:R-:W-:Y:S02]  /*c970*/  SEL R122, R247.reuse, R122, !P4 ;  /* 0x0000007af77a7207 */ /* 0x040fe40006000000 */
[C---:B------:R-:W-:Y:S01]  /*c980*/  SEL R123, R247.reuse, R123, !P4 ;  /* 0x0000007bf77b7207 */ /* 0x040fe20006000000 */
[----:B------:R-:W-:Y:S01]  /*c990*/  STL [R1+0x22fc], R243 ;  /* 0x0022fcf301007387 */ /* 0x000fe20000100800 */
[C---:B------:R-:W-:Y:S02]  /*c9a0*/  SEL R24, R247.reuse, R5, !P4 ;  /* 0x00000005f7187207 */ /* 0x040fe40006000000 */
[C---:B------:R-:W-:Y:S01]  /*c9b0*/  SEL R124, R247.reuse, R124, !P4 ;  /* 0x0000007cf77c7207 */ /* 0x040fe20006000000 */
[----:B------:R1:W-:Y:S01]  /*c9c0*/  STL [R1+0x2300], R26 ;  /* 0x0023001a01007387 */ /* 0x0003e20000100800 */
        /* <DEDUP_REMOVED lines=122> */
[----:B------:R-:W-:Y:S02]  /*d170*/  SEL R247, R247, R248, !P4 ;  /* 0x000000f8f7f77207 */ /* 0x000fe40006000000 */
[----:B------:R-:W4:Y:S04]  /*d180*/  LDL.LU R248, [R1+0x28] ;  /* 0x0000280001f87983 */ /* 0x000f280000300800 */
[----:B-1----:R-:W4:Y:S04]  /*d190*/  LDL.LU R26, [R1+0x24] ;  /* 0x00002400011a7983 */ /* 0x002f280000300800 */
[----:B------:R-:W4:Y:S04]  /*d1a0*/  LDL.LU R243, [R1+0x20] ;  /* 0x0000200001f37983 */ /* 0x000f280000300800 */
[----:B------:R-:W4:Y:S04]  /*d1b0*/  LDL.LU R25, [R1+0x1c] ;  /* 0x00001c0001197983 */ /* 0x000f280000300800 */
[----:B------:R-:W4:Y:S04]  /*d1c0*/  LDL.LU R242, [R1+0x18] ;  /* 0x0000180001f27983 */ /* 0x000f280000300800 */
[----:B------:R-:W4:Y:S04]  /*d1d0*/  LDL.LU R246, [R1+0x14] ;  /* 0x0000140001f67983 */ /* 0x000f280000300800 */
[----:B------:R-:W4:Y:S04]  /*d1e0*/  LDL.LU R250, [R1+0xc] ;  /* 0x00000c0001fa7983 */ /* 0x000f280000300800 */
[----:B------:R-:W4:Y:S01]  /*d1f0*/  LDL.LU R251, [R1+0x8] ;  /* 0x0000080001fb7983 */ /* 0x000f220000300800 */
[----:B------:R-:W1:Y:S01]  /*d200*/  S2R R232, SR_TID.X ;  /* 0x0000000000e87919 */ /* 0x000e620000002100 */
[----:B---3--:R-:W-:Y:S01]  /*d210*/  @!P2 IMAD.MOV R239, RZ, RZ, -R239 ;  /* 0x000000ffffefa224 */ /* 0x008fe200078e0aef */
[----:B--2---:R-:W-:-:S02]  /*d220*/  ISETP.NE.AND P0, PT, R252, RZ, PT ;  /* 0x000000fffc00720c */ /* 0x004fc40003f05270 */
[----:B------:R-:W-:Y:S01]  /*d230*/  LOP3.LUT R5, RZ, R252, RZ, 0x33, !PT ;  /* 0x000000fcff057212 */ /* 0x000fe200078e33ff */
[----:B------:R-:W-:-:S05]  /*d240*/  @!P5 IMAD.MOV R235, RZ, RZ, -R235 ;  /* 0x000000ffffebd224 */ /* 0x000fca00078e0aeb */
[----:B------:R-:W-:Y:S02]  /*d250*/  SEL R252, R5, R235, !P0 ;  /* 0x000000eb05fc7207 */ /* 0x000fe40004000000 */
[----:B-1----:R-:W-:-:S05]  /*d260*/  LOP3.LUT R232, R232, 0x1f, RZ, 0xc0, !PT ;  /* 0x0000001fe8e87812 */ /* 0x002fca00078ec0ff */
[----:B------:R-:W-:Y:S01]  /*d270*/  IMAD R3, R232, R233, RZ ;  /* 0x000000e9e8037224 */ /* 0x000fe200078e02ff */
[----:B------:R-:W-:Y:S02]  /*d280*/  SEL R232, R5, R239, !P0 ;  /* 0x000000ef05e87207 */ /* 0x000fe40004000000 */
[----:B------:R-:W2:Y:S02]  /*d290*/  LDL.LU R239, [R1+0x2c] ;  /* 0x00002c0001ef7983 */ /* 0x000ea40000300800 */
[----:B------:R-:W-:Y:S02]  /*d2a0*/  LEA R233, R233, R3, 0x5 ;  /* 0x00000003e9e97211 */ /* 0x000fe400078e28ff */
[----:B------:R-:W-:Y:S01]  /*d2b0*/  LEA R4, P1, R3, UR4, 0x2 ;  /* 0x0000000403047c11 */ /* 0x000fe2000f8210ff */
[----:B------:R1:W-:Y:S01]  /*d2c0*/  STL [R1+0x229c], R232 ;  /* 0x00229ce801007387 */ /* 0x0003e20000100800 */
[----:B------:R-:W-:Y:S01]  /*d2d0*/  LEA R2, P2, R233, UR4, 0x2 ;  /* 0x00000004e9027c11 */ /* 0x000fe2000f8410ff */
[----:B------:R-:W-:Y:S01]  /*d2e0*/  IMAD R27, R27, UR59, RZ ;  /* 0x0000003b1b1b7c24 */ /* 0x000fe2000f8e02ff */
[----:B------:R-:W-:Y:S01]  /*d2f0*/  LEA.HI.X.SX32 R5, R3, UR5, 0x2, P1 ;  /* 0x0000000503057c11 */ /* 0x000fe200088f16ff */
[----:B------:R-:W-:Y:S01]  /*d300*/  IMAD R28, R28, UR59, RZ ;  /* 0x0000003b1c1c7c24 */ /* 0x000fe2000f8e02ff */
[----:B------:R-:W-:Y:S01]  /*d310*/  LEA.HI.X.SX32 R3, R233, UR5, 0x2, P2 ;  /* 0x00000005e9037c11 */ /* 0x000fe200090f16ff */
[----:B------:R-:W-:Y:S01]  /*d320*/  IMAD R29, R29, UR59, RZ ;  /* 0x0000003b1d1d7c24 */ /* 0x000fe2000f8e02ff */
[----:B------:R-:W-:Y:S01]  /*d330*/  ULDC UR5, c[0x0][0x240] ;  /* 0x0000900000057ab9 */ /* 0x000fe20000000800 */
[----:B------:R-:W-:Y:S01]  /*d340*/  IMAD R32, R32, UR59, RZ ;  /* 0x0000003b20207c24 */ /* 0x000fe2000f8e02ff */
[----:B------:R-:W-:Y:S01]  /*d350*/  ULDC UR4, c[0x0][0x240] ;  /* 0x0000900000047ab9 */ /* 0x000fe20000000800 */
[----:B-1----:R-:W3:Y:S04]  /*d360*/  LDL.LU R232, [R1] ;  /* 0x0000000001e87983 */ /* 0x002ee80000300800 */
[----:B------:R-:W2:Y:S04]  /*d370*/  LDL.LU R235, [R1+0x10] ;  /* 0x0000100001eb7983 */ /* 0x000ea80000300800 */
[----:B------:R1:W-:Y:S04]  /*d380*/  STL [R1+0x2298], R252 ;  /* 0x002298fc01007387 */ /* 0x0003e80000100800 */
[----:B-1----:R-:W3:Y:S04]  /*d390*/  LDL.LU R252, [R1+0x4] ;  /* 0x0000040001fc7983 */ /* 0x002ee80000300800 */
[----:B------:R-:W2:Y:S01]  /*d3a0*/  LDL.LU R233, [R1+0x30] ;  /* 0x0000300001e97983 */ /* 0x000ea20000300800 */
[----:B----4-:R-:W-:-:S02]  /*d3b0*/  IMAD R26, R26, UR59, RZ ;  /* 0x0000003b1a1a7c24 */ /* 0x010fc4000f8e02ff */
[----:B------:R-:W-:-:S03]  /*d3c0*/  IMAD R243, R243, UR59, RZ ;  /* 0x0000003bf3f37c24 */ /* 0x000fc6000f8e02ff */
[----:B------:R1:W-:Y:S01]  /*d3d0*/  STL [R1+0x24], R26 ;  /* 0x0000241a01007387 */ /* 0x0003e20000100800 */
[----:B------:R-:W-:Y:S02]  /*d3e0*/  IMAD R25, R25, UR59, RZ ;  /* 0x0000003b19197c24 */ /* 0x000fe4000f8e02ff */
[----:B------:R-:W-:Y:S01]  /*d3f0*/  IMAD R242, R242, UR59, RZ ;  /* 0x0000003bf2f27c24 */ /* 0x000fe2000f8e02ff */
[----:B-1----:R-:W4:Y:S01]  /*d400*/  LDL.LU R26, [R1+0x2300] ;  /* 0x00230000011a7983 */ /* 0x002f220000300800 */
[----:B------:R-:W-:-:S03]  /*d410*/  IMAD R246, R246, UR59, RZ ;  /* 0x0000003bf6f67c24 */ /* 0x000fc6000f8e02ff */
[----:B------:R1:W-:Y:S01]  /*d420*/  STL [R1+0x20], R243 ;  /* 0x000020f301007387 */ /* 0x0003e20000100800 */
[----:B------:R-:W-:Y:S02]  /*d430*/  IMAD R250, R250, UR59, RZ ;  /* 0x0000003bfafa7c24 */ /* 0x000fe4000f8e02ff */
[----:B------:R-:W-:Y:S01]  /*d440*/  IMAD R251, R251, UR59, RZ ;  /* 0x0000003bfbfb7c24 */ /* 0x000fe2000f8e02ff */
[----:B-1----:R-:W2:Y:S04]  /*d450*/  LDL.LU R243, [R1+0x22fc] ;  /* 0x0022fc0001f37983 */ /* 0x002ea80000300800 */
[----:B------:R1:W-:Y:S04]  /*d460*/  STL [R1+0x1c], R25 ;  /* 0x00001c1901007387 */ /* 0x0003e80000100800 */
        /* <DEDUP_REMOVED lines=8> */
[----:B-1----:R-:W2:Y:S01]  /*d4f0*/  LDL.LU R251, [R1+0x22e8] ;  /* 0x0022e80001fb7983 */ /* 0x002ea20000300800 */
[----:B---3--:R-:W-:-:S02]  /*d500*/  IMAD R252, R252, UR59, RZ ;  /* 0x0000003bfcfc7c24 */ /* 0x008fc4000f8e02ff */
[----:B------:R-:W-:Y:S02]  /*d510*/  IMAD R33, R33, UR59, RZ ;  /* 0x0000003b21217c24 */ /* 0x000fe4000f8e02ff */
[----:B------:R-:W-:Y:S01]  /*d520*/  IMAD R34, R34, UR59, RZ ;  /* 0x0000003b22227c24 */ /* 0x000fe2000f8e02ff */
[----:B------:R-:W-:Y:S01]  /*d530*/  STL [R1+0x4], R252 ;  /* 0x000004fc01007387 */ /* 0x000fe20000100800 */
[----:B------:R-:W-:Y:S02]  /*d540*/  IMAD R35, R35, UR59, RZ ;  /* 0x0000003b23237c24 */ /* 0x000fe4000f8e02ff */
[----:B----4-:R-:W-:Y:S02]  /*d550*/  IMAD R26, R26, UR59, RZ ;  /* 0x0000003b1a1a7c24 */ /* 0x010fe4000f8e02ff */
[----:B--2---:R-:W-:Y:S02]  /*d560*/  IMAD R250, R250, UR59, RZ ;  /* 0x0000003bfafa7c24 */ /* 0x004fe4000f8e02ff */
[----:B------:R-:W-:-:S05]  /*d570*/  IMAD R251, R251, UR59, RZ ;  /* 0x0000003bfbfb7c24 */ /* 0x000fca000f8e02ff */
[----:B------:R1:W-:Y:S04]  /*d580*/  STL.64 [R1+0x22c0], R250 ;  /* 0x0022c0fa01007387 */ /* 0x0003e80000100a00 */
[----:B------:R-:W-:Y:S04]  /*d590*/  STL.64 [R1+0x22c8], R26 ;  /* 0x0022c81a01007387 */ /* 0x000fe80000100a00 */
[----:B------:R-:W-:Y:S04]  /*d5a0*/  STL.64 [R1+0x22d0], R28 ;  /* 0x0022d01c01007387 */ /* 0x000fe80000100a00 */
[----:B------:R2:W-:Y:S04]  /*d5b0*/  STL.64 [R1+0x22d8], R32 ;  /* 0x0022d82001007387 */ /* 0x0005e80000100a00 */
[----:B------:R-:W-:Y:S04]  /*d5c0*/  STL.64 [R1+0x22e0], R34 ;  /* 0x0022e02201007387 */ /* 0x000fe80000100a00 */
[----:B-1----:R-:W3:Y:S01]  /*d5d0*/  LDL.LU R251, [R1+0x34] ;  /* 0x0000340001fb7983 */ /* 0x002ee20000300800 */
[----:B------:R-:W-:-:S02]  /*d5e0*/  IMAD R233, R233, UR59, RZ ;  /* 0x0000003be9e97c24 */ /* 0x000fc4000f8e02ff */
[----:B------:R-:W-:Y:S02]  /*d5f0*/  IMAD R235, R235, UR59, RZ ;  /* 0x0000003bebeb7c24 */ /* 0x000fe4000f8e02ff */
[----:B--2---:R-:W-:-:S04]  /*d600*/  IMAD.WIDE R32, R233, 0x4, R4 ;  /* 0x00000004e9207825 */ /* 0x004fc800078e0204 */
[----:B------:R-:W-:Y:S01]  /*d610*/  IMAD R242, R242, UR59, RZ ;  /* 0x0000003bf2f27c24 */ /* 0x000fe2000f8e02ff */
[----:B------:R1:W-:Y:S01]  /*d620*/  STL.64 [R1+0x1040], R32 ;  /* 0x0010402001007387 */ /* 0x0003e20000100a00 */
[----:B------:R-:W-:-:S04]  /*d630*/  IMAD.WIDE R28, R233, 0x4, R2 ;  /* 0x00000004e91c7825 */ /* 0x000fc800078e0202 */
[--C-:B------:R-:W-:Y:S01]  /*d640*/  IMAD.WIDE R26, R235, 0x4, R4.reuse ;  /* 0x00000004eb1a7825 */ /* 0x100fe200078e0204 */
[----:B------:R2:W-:Y:S03]  /*d650*/  STL.64 [R1+0x1038], R28 ;  /* 0x0010381c01007387 */ /* 0x0005e60000100a00 */
[----:B------:R-:W-:Y:S02]  /*d660*/  IMAD R31, R31, UR59, RZ ;  /* 0x0000003b1f1f7c24 */ /* 0x000fe4000f8e02ff */
[----:B------:R-:W-:Y:S02]  /*d670*/  IMAD R38, R38, UR59, RZ ;  /* 0x0000003b26267c24 */ /* 0x000fe4000f8e02ff */
[--C-:B-1----:R-:W-:Y:S01]  /*d680*/  IMAD.WIDE R32, R242, 0x4, R4.reuse ;  /* 0x00000004f2207825 */ /* 0x102fe200078e0204 */
[----:B------:R1:W-:Y:S03]  /*d690*/  STL.64 [R1+0xff8], R26 ;  /* 0x000ff81a01007387 */ /* 0x0003e60000100a00 */
[----:B------:R-:W-:Y:S01]  /*d6a0*/  IMAD R45, R45, UR59, RZ ;  /* 0x0000003b2d2d7c24 */ /* 0x000fe2000f8e02ff */
[----:B------:R4:W-:Y:S01]  /*d6b0*/  STL.64 [R1+0xfb8], R32 ;  /* 0x000fb82001007387 */ /* 0x0009e20000100a00 */
[----:B--2---:R-:W-:-:S04]  /*d6c0*/  IMAD.WIDE R28, R31, 0x4, R4 ;  /* 0x000000041f1c7825 */ /* 0x004fc800078e0204 */
[----:B------:R-:W-:Y:S02]  /*d6d0*/  IMAD R52, R52, UR59, RZ ;  /* 0x0000003b34347c24 */ /* 0x000fe4000f8e02ff */
[--C-:B-1----:R-:W-:Y:S01]  /*d6e0*/  IMAD.WIDE R26, R38, 0x4, R4.reuse ;  /* 0x00000004261a7825 */ /* 0x102fe200078e0204 */
[----:B------:R1:W-:Y:S03]  /*d6f0*/  STL.64 [R1+0xf78], R28 ;  /* 0x000f781c01007387 */ /* 0x0003e60000100a00 */
[----:B----4-:R-:W-:Y:S01]  /*d700*/  IMAD.WIDE R32, R45, 0x4, R4 ;  /* 0x000000042d207825 */ /* 0x010fe200078e0204 */
[----:B------:R2:W-:Y:S03]  /*d710*/  STL.64 [R1+0xf38], R26 ;  /* 0x000f381a01007387 */ /* 0x0005e60000100a00 */
[----:B------:R-:W-:-:S02]  /*d720*/  IMAD R59, R59, UR59, RZ ;  /* 0x0000003b3b3b7c24 */ /* 0x000fc4000f8e02ff */
[----:B------:R-:W-:Y:S01]  /*d730*/  IMAD R66, R66, UR59, RZ ;  /* 0x0000003b42427c24 */ /* 0x000fe2000f8e02ff */
[----:B------:R4:W-:Y:S01]  /*d740*/  STL.64 [R1+0xef0], R32 ;  /* 0x000ef02001007387 */ /* 0x0009e20000100a00 */
[----:B-1----:R-:W-:-:S04]  /*d750*/  IMAD.WIDE R28, R52, 0x4, R4 ;  /* 0x00000004341c7825 */ /* 0x002fc800078e0204 */
[--C-:B--2---:R-:W-:Y:S01]  /*d760*/  IMAD.WIDE R26, R59, 0x4, R4.reuse ;  /* 0x000000043b1a7825 */ /* 0x104fe200078e0204 */
[----:B------:R1:W-:Y:S03]  /*d770*/  STL.64 [R1+0xeb0], R28 ;  /* 0x000eb01c01007387 */ /* 0x0003e60000100a00 */
[----:B------:R-:W-:Y:S02]  /*d780*/  IMAD R73, R73, UR59, RZ ;  /* 0x0000003b49497c24 */ /* 0x000fe4000f8e02ff */
[--C-:B----4-:R-:W-:Y:S01]  /*d790*/  IMAD.WIDE R32, R66, 0x4, R4.reuse ;  /* 0x0000000442207825 */ /* 0x110fe200078e0204 */
[----:B------:R2:W-:Y:S03]  /*d7a0*/  STL.64 [R1+0xe70], R26 ;  /* 0x000e701a01007387 */ /* 0x0005e60000100a00 */
[----:B------:R-:W-:Y:S01]  /*d7b0*/  IMAD R80, R80, UR59, RZ ;  /* 0x0000003b50507c24 */ /* 0x000fe2000f8e02ff */
[----:B------:R4:W-:Y:S01]  /*d7c0*/  STL.64 [R1+0xe30], R32 ;  /* 0x000e302001007387 */ /* 0x0009e20000100a00 */
[----:B-1----:R-:W-:-:S04]  /*d7d0*/  IMAD.WIDE R28, R73, 0x4, R4 ;  /* 0x00000004491c7825 */ /* 0x002fc800078e0204 */
[----:B--2---:R-:W-:Y:S01]  /*d7e0*/  IMAD.WIDE R26, R80, 0x4, R4 ;  /* 0x00000004501a7825 */ /* 0x004fe200078e0204 */
[----:B----4-:R-:W2:Y:S04]  /*d7f0*/  LDL R33, [R1+0x24] ;  /* 0x0000240001217983 */ /* 0x010ea80000100800 */
[----:B------:R1:W-:Y:S01]  /*d800*/  STL.64 [R1+0xdf0], R28 ;  /* 0x000df01c01007387 */ /* 0x0003e20000100a00 */
[----:B------:R-:W-:Y:S01]  /*d810*/  IMAD R134, R134, UR60, RZ ;  /* 0x0000003c86867c24 */ /* 0x000fe2000f8e02ff */
[----:B------:R-:W-:Y:S02]  /*d820*/  ULDC UR60, c[0x0][0x240] ;  /* 0x00009000003c7ab9 */ /* 0x000fe40000000800 */
[----:B-1----:R-:W4:Y:S04]  /*d830*/  LDL R28, [R1+0x20] ;  /* 0x00002000011c7983 */ /* 0x002f280000100800 */
[----:B------:R1:W-:Y:S04]  /*d840*/  STL.64 [R1+0xdb0], R26 ;  /* 0x000db01a01007387 */ /* 0x0003e80000100a00 */
[----:B------:R-:W4:Y:S01]  /*d850*/  LDL R29, [R1+0x1c] ;  /* 0x00001c00011d7983 */ /* 0x000f220000100800 */
[----:B------:R-:W-:Y:S01]  /*d860*/  IMAD R183, R183, UR60, RZ ;  /* 0x0000003cb7b77c24 */ /* 0x000fe2000f8e02ff */
[----:B------:R-:W-:Y:S01]  /*d870*/  ULDC UR60, c[0x0][0x240] ;  /* 0x00009000003c7ab9 */ /* 0x000fe20000000800 */
[----:B------:R-:W-:Y:S01]  /*d880*/  IMAD R184, R184, UR61, RZ ;  /* 0x0000003db8b87c24 */ /* 0x000fe2000f8e02ff */
[----:B------:R-:W-:Y:S01]  /*d890*/  ULDC UR61, c[0x0][0x240] ;  /* 0x00009000003d7ab9 */ /* 0x000fe20000000800 */
[----:B------:R-:W4:Y:S04]  /*d8a0*/  LDL R250, [R1+0xc] ;  /* 0x00000c0001fa7983 */ /* 0x000f280000100800 */
[----:B-1----:R-:W4:Y:S04]  /*d8b0*/  LDL R26, [R1+0x18] ;  /* 0x00001800011a7983 */ /* 0x002f280000100800 */
[----:B------:R-:W4:Y:S01]  /*d8c0*/  LDL R27, [R1+0x14] ;  /* 0x00001400011b7983 */ /* 0x000f220000100800 */
[----:B------:R-:W-:-:S02]  /*d8d0*/  IMAD R252, R247, UR60, RZ ;  /* 0x0000003cf7fc7c24 */ /* 0x000fc4000f8e02ff */
[----:B------:R-:W-:Y:S02]  /*d8e0*/  IMAD R87, R87, UR59, RZ ;  /* 0x0000003b57577c24 */ /* 0x000fe4000f8e02ff */
[----:B------:R-:W-:Y:S02]  /*d8f0*/  IMAD R94, R94, UR59, RZ ;  /* 0x0000003b5e5e7c24 */ /* 0x000fe4000f8e02ff */
[----:B------:R-:W-:-:S04]  /*d900*/  IMAD.WIDE R34, R87, 0x4, R4 ;  /* 0x0000000457227825 */ /* 0x000fc800078e0204 */
[----:B------:R-:W-:Y:S02]  /*d910*/  IMAD R101, R101, UR59, RZ ;  /* 0x0000003b65657c24 */ /* 0x000fe4000f8e02ff */
[----:B------:R-:W-:Y:S02]  /*d920*/  IMAD R108, R108, UR59, RZ ;  /* 0x0000003b6c6c7c24 */ /* 0x000fe4000f8e02ff */
[----:B------:R-:W-:Y:S02]  /*d930*/  IMAD R115, R115, UR59, RZ ;  /* 0x0000003b73737c24 */ /* 0x000fe4000f8e02ff */
[----:B------:R-:W-:Y:S02]  /*d940*/  IMAD R122, R122, UR59, RZ ;  /* 0x0000003b7a7a7c24 */ /* 0x000fe4000f8e02ff */
[----:B---3--:R-:W-:Y:S02]  /*d950*/  IMAD R247, R251, UR61, RZ ;  /* 0x0000003dfbf77c24 */ /* 0x008fe4000f8e02ff */
[----:B------:R-:W3:Y:S04]  /*d960*/  LDL R251, [R1+0x8] ;  /* 0x0000080001fb7983 */ /* 0x000ee80000100800 */
[----:B------:R-:W3:Y:S04]  /*d970*/  LDL.LU R233, [R1+0x4] ;  /* 0x0000040001e97983 */ /* 0x000ee80000300800 */
[----:B------:R1:W-:Y:S02]  /*d980*/  STL.64 [R1+0xd70], R34 ;  /* 0x000d702201007387 */ /* 0x0003e40000100a00 */
[----:B-1----:R-:W-:-:S05]  /*d990*/  IMAD.WIDE R34, R94, 0x4, R4 ;  /* 0x000000045e227825 */ /* 0x002fca00078e0204 */
[----:B------:R1:W-:Y:S02]  /*d9a0*/  STL.64 [R1+0xd30], R34 ;  /* 0x000d302201007387 */ /* 0x0003e40000100a00 */
[----:B-1----:R-:W-:-:S05]  /*d9b0*/  IMAD.WIDE R34, R101, 0x4, R4 ;  /* 0x0000000465227825 */ /* 0x002fca00078e0204 */
[----:B------:R1:W-:Y:S02]  /*d9c0*/  STL.64 [R1+0xcf0], R34 ;  /* 0x000cf02201007387 */ /* 0x0003e40000100a00 */
[----:B-1----:R-:W-:-:S05]  /*d9d0*/  IMAD.WIDE R34, R108, 0x4, R4 ;  /* 0x000000046c227825 */ /* 0x002fca00078e0204 */
[----:B------:R1:W-:Y:S01]  /*d9e0*/  STL.64 [R1+0xcb0], R34 ;  /* 0x000cb02201007387 */ /* 0x0003e20000100a00 */
[----:B------:R-:W-:Y:S02]  /*d9f0*/  IMAD R129, R129, UR59, RZ ;  /* 0x0000003b81817c24 */ /* 0x000fe4000f8e02ff */
[----:B-1----:R-:W-:-:S05]  /*da00*/  IMAD.WIDE R34, R115, 0x4, R4 ;  /* 0x0000000473227825 */ /* 0x002fca00078e0204 */
[----:B------:R1:W-:Y:S01]  /*da10*/  STL.64 [R1+0xc70], R34 ;  /* 0x000c702201007387 */ /* 0x0003e20000100a00 */
[----:B------:R-:W-:Y:S01]  /*da20*/  IMAD R136, R136, UR5, RZ ;  /* 0x0000000588887c24 */ /* 0x000fe2000f8e02ff */
[----:B------:R-:W-:Y:S01]  /*da30*/  ULDC UR5, c[0x0][0x240] ;  /* 0x0000900000057ab9 */ /* 0x000fe20000000800 */
        /* <DEDUP_REMOVED lines=26> */
[----:B------:R-:W-:Y:S02]  /*dbe0*/  IMAD R185, R185, UR5, RZ ;  /* 0x00000005b9b97c24 */ /* 0x000fe4000f8e02ff */
        /* <DEDUP_REMOVED lines=26> */
[----:B--2---:R-:W-:-:S04]  /*dd90*/  IMAD.WIDE R32, R33, 0x4, R4 ;  /* 0x0000000421207825 */ /* 0x004fc800078e0204 */
[----:B-1----:R-:W-:-:S05]  /*dda0*/  IMAD.WIDE R34, R239, 0x4, R4 ;  /* 0x00000004ef227825 */ /* 0x002fca00078e0204 */
[----:B------:R1:W-:Y:S02]  /*ddb0*/  STL.64 [R1+0x1030], R34 ;  /* 0x0010302201007387 */ /* 0x0003e40000100a00 */
[----:B-1----:R-:W-:-:S05]  /*ddc0*/  IMAD.WIDE R34, R248, 0x4, R4 ;  /* 0x00000004f8227825 */ /* 0x002fca00078e0204 */
[----:B------:R1:W-:Y:S04]  /*ddd0*/  STL.64 [R1+0x1028], R34 ;  /* 0x0010282201007387 */ /* 0x0003e80000100a00 */
[----:B-1----:R-:W2:Y:S04]  /*dde0*/  LDL.LU.64 R34, [R1+0x22e0] ;  /* 0x0022e00001227983 */ /* 0x002ea80000300a00 */
[----:B------:R4:W-:Y:S02]  /*ddf0*/  STL.64 [R1+0x1020], R32 ;  /* 0x0010202001007387 */ /* 0x0009e40000100a00 */
[----:B----4-:R-:W-:-:S04]  /*de00*/  IMAD.WIDE R32, R28, 0x4, R4 ;  /* 0x000000041c207825 */ /* 0x010fc800078e0204 */
[--C-:B------:R-:W-:Y:S01]  /*de10*/  IMAD.WIDE R28, R29, 0x4, R4.reuse ;  /* 0x000000041d1c7825 */ /* 0x100fe200078e0204 */
[----:B------:R1:W-:Y:S04]  /*de20*/  STL.64 [R1+0x1018], R32 ;  /* 0x0010182001007387 */ /* 0x0003e80000100a00 */
[----:B-1----:R-:W4:Y:S04]  /*de30*/  LDL.LU.64 R32, [R1+0x22d8] ;  /* 0x0022d80001207983 */ /* 0x002f280000300a00 */
[----:B------:R1:W-:Y:S02]  /*de40*/  STL.64 [R1+0x1010], R28 ;  /* 0x0010101c01007387 */ /* 0x0003e40000100a00 */
[----:B-1----:R-:W-:-:S04]  /*de50*/  IMAD.WIDE R28, R26, 0x4, R4 ;  /* 0x000000041a1c7825 */ /* 0x002fc800078e0204 */
[----:B------:R-:W-:Y:S01]  /*de60*/  IMAD.WIDE R26, R27, 0x4, R4 ;  /* 0x000000041b1a7825 */ /* 0x000fe200078e0204 */
[----:B------:R1:W-:Y:S04]  /*de70*/  STL.64 [R1+0x1008], R28 ;  /* 0x0010081c01007387 */ /* 0x0003e80000100a00 */
[----:B-1----:R-:W2:Y:S04]  /*de80*/  LDL.LU.64 R28, [R1+0x22d0] ;  /* 0x0022d000011c7983 */ /* 0x002ea80000300a00 */
[----:B------:R1:W-:Y:S01]  /*de90*/  STL.64 [R1+0x1000], R26 ;  /* 0x0010001a01007387 */ /* 0x0003e20000100a00 */
[----:B------:R-:W-:-:S02]  /*dea0*/  IMAD R232, R232, UR59, RZ ;  /* 0x0000003be8e87c24 */ /* 0x000fc4000f8e02ff */
[----:B-1----:R-:W-:-:S04]  /*deb0*/  IMAD.WIDE R26, R250, 0x4, R4 ;  /* 0x00000004fa1a7825 */ /* 0x002fc800078e0204 */
[--C-:B---3--:R-:W-:Y:S01]  /*dec0*/  IMAD.WIDE R250, R251, 0x4, R4.reuse ;  /* 0x00000004fbfa7825 */ /* 0x108fe200078e0204 */
[----:B------:R1:W-:Y:S04]  /*ded0*/  STL.64 [R1+0xff0], R26 ;  /* 0x000ff01a01007387 */ /* 0x0003e80000100a00 */
[----:B-1----:R-:W3:Y:S04]  /*dee0*/  LDL.LU.64 R26, [R1+0x22c8] ;  /* 0x0022c800011a7983 */ /* 0x002ee80000300a00 */
[----:B------:R1:W-:Y:S02]  /*def0*/  STL.64 [R1+0xfe8], R250 ;  /* 0x000fe8fa01007387 */ /* 0x0003e40000100a00 */
[----:B-1----:R-:W-:-:S05]  /*df00*/  IMAD.WIDE R250, R233, 0x4, R4 ;  /* 0x00000004e9fa7825 */ /* 0x002fca00078e0204 */
[----:B------:R1:W-:Y:S02]  /*df10*/  STL.64 [R1+0xfe0], R250 ;  /* 0x000fe0fa01007387 */ /* 0x0003e40000100a00 */
[----:B-1----:R-:W-:-:S05]  /*df20*/  IMAD.WIDE R250, R232, 0x4, R4 ;  /* 0x00000004e8fa7825 */ /* 0x002fca00078e0204 */
[----:B------:R1:W-:Y:S04]  /*df30*/  STL.64 [R1+0xfd8], R250 ;  /* 0x000fd8fa01007387 */ /* 0x0003e80000100a00 */
[----:B-1----:R-:W4:Y:S04]  /*df40*/  LDL.LU.64 R250, [R1+0x22c0] ;  /* 0x0022c00001fa7983 */ /* 0x002f280000300a00 */
[----:B------:R4:W-:Y:S01]  /*df50*/  STL.64 [R1+0x22a0], R232 ;  /* 0x0022a0e801007387 */ /* 0x0009e20000100a00 */
[----:B------:R-:W-:Y:S02]  /*df60*/  IMAD R246, R246, UR59, RZ ;  /* 0x0000003bf6f67c24 */ /* 0x000fe4000f8e02ff */
[----:B------:R-:W-:-:S02]  /*df70*/  IMAD R25, R25, UR59, RZ ;  /* 0x0000003b19197c24 */ /* 0x000fc4000f8e02ff */
[----:B------:R-:W-:Y:S02]  /*df80*/  IMAD R243, R243, UR59, RZ ;  /* 0x0000003bf3f37c24 */ /* 0x000fe4000f8e02ff */
[----:B------:R-:W-:Y:S02]  /*df90*/  IMAD R30, R30, UR59, RZ ;  /* 0x0000003b1e1e7c24 */ /* 0x000fe4000f8e02ff */
[----:B------:R-:W-:Y:S02]  /*dfa0*/  IMAD R244, R244, UR59, RZ ;  /* 0x0000003bf4f47c24 */ /* 0x000fe4000f8e02ff */
[----:B------:R-:W-:Y:S02]  /*dfb0*/  IMAD R36, R36, UR59, RZ ;  /* 0x0000003b24247c24 */ /* 0x000fe4000f8e02ff */
        /* <DEDUP_REMOVED lines=61> */
[----:B----4-:R-:W-:-:S05]  /*e390*/  IMAD.WIDE R232, R251, 0x4, R4 ;  /* 0x00000004fbe87825 */ /* 0x010fca00078e0204 */
[----:B------:R1:W-:Y:S04]  /*e3a0*/  STL.64 [R1+0xfd0], R232 ;  /* 0x000fd0e801007387 */ /* 0x0003e80000100a00 */
[----:B------:R4:W-:Y:S01]  /*e3b0*/  STL.64 [R1+0x22a8], R250 ;  /* 0x0022a8fa01007387 */ /* 0x0009e20000100a00 */
[----:B-1----:R-:W-:-:S05]  /*e3c0*/  IMAD.WIDE R232, R250, 0x4, R4 ;  /* 0x00000004fae87825 */ /* 0x002fca00078e0204 */
[----:B------:R1:W-:Y:S01]  /*e3d0*/  STL.64 [R1+0xfc8], R232 ;  /* 0x000fc8e801007387 */ /* 0x0003e20000100a00 */
[----:B----4-:R-:W-:-:S04]  /*e3e0*/  IMAD.WIDE R250, R25, 0x4, R4 ;  /* 0x0000000419fa7825 */ /* 0x010fc800078e0204 */
[----:B-1----:R-:W-:-:S05]  /*e3f0*/  IMAD.WIDE R232, R246, 0x4, R4 ;  /* 0x00000004f6e87825 */ /* 0x002fca00078e0204 */
[----:B------:R1:W-:Y:S04]  /*e400*/  STL.64 [R1+0xfc0], R232 ;  /* 0x000fc0e801007387 */ /* 0x0003e80000100a00 */
[----:B------:R3:W-:Y:S01]  /*e410*/  STL.64 [R1+0xfb0], R250 ;  /* 0x000fb0fa01007387 */ /* 0x0007e20000100a00 */
[----:B-1----:R-:W-:-:S04]  /*e420*/  IMAD.WIDE R232, R243, 0x4, R4 ;  /* 0x00000004f3e87825 */ /* 0x002fc800078e0204 */
[--C-:B---3--:R-:W-:Y:S01]  /*e430*/  IMAD.WIDE R250, R26, 0x4, R4.reuse ;  /* 0x000000041afa7825 */ /* 0x108fe200078e0204 */
[----:B------:R1:W-:Y:S04]  /*e440*/  STL.64 [R1+0xfa8], R232 ;  /* 0x000fa8e801007387 */ /* 0x0003e80000100a00 */
[----:B------:R2:W-:Y:S04]  /*e450*/  STL.64 [R1+0x22b0], R26 ;  /* 0x0022b01a01007387 */ /* 0x0005e80000100a00 */
[----:B------:R-:W-:Y:S01]  /*e460*/  STL.64 [R1+0xfa0], R250 ;  /* 0x000fa0fa01007387 */ /* 0x000fe20000100a00 */
[----:B-1----:R-:W-:-:S04]  /*e470*/  IMAD.WIDE R232, R27, 0x4, R4 ;  /* 0x000000041be87825 */ /* 0x002fc800078e0204 */
[--C-:B--2---:R-:W-:Y:S01]  /*e480*/  IMAD.WIDE R26, R28, 0x4, R4.reuse ;  /* 0x000000041c1a7825 */ /* 0x104fe200078e0204 */
[----:B------:R1:W-:Y:S04]  /*e490*/  STL.64 [R1+0xf98], R232 ;  /* 0x000f98e801007387 */ /* 0x0003e80000100a00 */
[----:B------:R2:W-:Y:S04]  /*e4a0*/  STL.64 [R1+0x22b8], R28 ;  /* 0x0022b81c01007387 */ /* 0x0005e80000100a00 */
[----:B------:R3:W-:Y:S01]  /*e4b0*/  STL.64 [R1+0xf90], R26 ;  /* 0x000f901a01007387 */ /* 0x0007e20000100a00 */
[----:B-1----:R-:W-:-:S04]  /*e4c0*/  IMAD.WIDE R232, R29, 0x4, R4 ;  /* 0x000000041de87825 */ /* 0x002fc800078e0204 */
[----:B--2---:R-:W-:-:S04]  /*e4d0*/  IMAD.WIDE R28, R32, 0x4, R4 ;  /* 0x00000004201c7825 */ /* 0x004fc800078e0204 */
[--C-:B---3--:R-:W-:Y:S01]  /*e4e0*/  IMAD.WIDE R26, R30, 0x4, R4.reuse ;  /* 0x000000041e1a7825 */ /* 0x108fe200078e0204 */
[----:B------:R1:W-:Y:S04]  /*e4f0*/  STL.64 [R1+0xf88], R232 ;  /* 0x000f88e801007387 */ /* 0x0003e80000100a00 */
[----:B------:R2:W-:Y:S04]  /*e500*/  STL.64 [R1+0xf80], R26 ;  /* 0x000f801a01007387 */ /* 0x0005e80000100a00 */
[----:B------:R3:W-:Y:S01]  /*e510*/  STL.64 [R1+0xf70], R28 ;  /* 0x000f701c01007387 */ /* 0x0007e20000100a00 */
[----:B-1----:R-:W-:-:S04]  /*e520*/  IMAD.WIDE R232, R244, 0x4, R4 ;  /* 0x00000004f4e87825 */ /* 0x002fc800078e0204 */
[--C-:B--2---:R-:W-:Y:S01]  /*e530*/  IMAD.WIDE R26, R33, 0x4, R4.reuse ;  /* 0x00000004211a7825 */ /* 0x104fe200078e0204 */
[----:B------:R1:W-:Y:S03]  /*e540*/  STL.64 [R1+0xf68], R232 ;  /* 0x000f68e801007387 */ /* 0x0003e60000100a00 */
[--C-:B---3--:R-:W-:Y:S01]  /*e550*/  IMAD.WIDE R28, R34, 0x4, R4.reuse ;  /* 0x00000004221c7825 */ /* 0x108fe200078e0204 */
        /* <DEDUP_REMOVED lines=119> */
[----:B---3--:R-:W-:Y:S01]  /*ecd0*/  IMAD.WIDE R28, R95, 0x4, R4 ;  /* 0x000000045f1c7825 */ /* 0x008fe200078e0204 */
[----:B------:R2:W-:Y:S03]  /*ece0*/  STL.64 [R1+0xd38], R26 ;  /* 0x000d381a01007387 */ /* 0x0005e60000100a00 */
[----:B------:R-:W-:Y:S01]  /*ecf0*/  IMAD R98, R98, UR59, RZ ;  /* 0x0000003b62627c24 */ /* 0x000fe2000f8e02ff */
[----:B------:R3:W-:Y:S01]  /*ed00*/  STL.64 [R1+0xd28], R28 ;  /* 0x000d281c01007387 */ /* 0x0007e20000100a00 */
[----:B------:R-:W-:-:S02]  /*ed10*/  IMAD R99, R99, UR59, RZ ;  /* 0x0000003b63637c24 */ /* 0x000fc4000f8e02ff */
        /* <DEDUP_REMOVED lines=11> */
[----:B------:R-:W-:Y:S02]  /*edd0*/  IMAD R21, R21, UR59, RZ ;  /* 0x0000003b15157c24 */ /* 0x000fe4000f8e02ff */
[--C-:B---3--:R-:W-:Y:S01]  /*ede0*/  IMAD.WIDE R28, R100, 0x4, R4.reuse ;  /* 0x00000004641c7825 */ /* 0x108fe200078e0204 */
[----:B------:R2:W-:Y:S03]  /*edf0*/  STL.64 [R1+0xd00], R26 ;  /* 0x000d001a01007387 */ /* 0x0005e60000100a00 */
[----:B------:R-:W-:Y:S01]  /*ee00*/  IMAD R103, R103, UR59, RZ ;  /* 0x0000003b67677c24 */ /* 0x000fe2000f8e02ff */
[----:B------:R3:W-:Y:S01]  /*ee10*/  STL.64 [R1+0xcf8], R28 ;  /* 0x000cf81c01007387 */ /* 0x0007e20000100a00 */
[----:B-1----:R-:W-:-:S04]  /*ee20*/  IMAD.WIDE R232, R102, 0x4, R4 ;  /* 0x0000000466e87825 */ /* 0x002fc800078e0204 */
[----:B------:R-:W-:Y:S02]  /*ee30*/  IMAD R104, R104, UR59, RZ ;  /* 0x0000003b68687c24 */ /* 0x000fe4000f8e02ff */
        /* <DEDUP_REMOVED lines=88> */
[----:B------:R-:W-:Y:S01]  /*f3c0*/  IMAD R135, R135, UR16, RZ ;  /* 0x0000001087877c24 */ /* 0x000fe2000f8e02ff */
[----:B------:R-:W-:Y:S01]  /*f3d0*/  ULDC UR59, c[0x0][0x240] ;  /* 0x00009000003b7ab9 */ /* 0x000fe20000000800 */
[----:B-1----:R-:W-:Y:S01]  /*f3e0*/  IMAD.WIDE R232, R131, 0x4, R4 ;  /* 0x0000000483e87825 */ /* 0x002fe200078e0204 */
[----:B------:R-:W-:-:S03]  /*f3f0*/  ULDC UR16, c[0x0][0x240] ;  /* 0x0000900000107ab9 */ /* 0x000fc60000000800 */
[--C-:B--2---:R-:W-:Y:S01]  /*f400*/  IMAD.WIDE R26, R132, 0x4, R4.reuse ;  /* 0x00000004841a7825 */ /* 0x104fe200078e0204 */
[----:B------:R1:W-:Y:S03]  /*f410*/  STL.64 [R1+0x780], R232 ;  /* 0x000780e801007387 */ /* 0x0003e60000100a00 */
[--C-:B---3--:R-:W-:Y:S01]  /*f420*/  IMAD.WIDE R28, R133, 0x4, R4.reuse ;  /* 0x00000004851c7825 */ /* 0x108fe200078e0204 */
[----:B------:R2:W-:Y:S03]  /*f430*/  STL.64 [R1+0x770], R26 ;  /* 0x0007701a01007387 */ /* 0x0005e60000100a00 */
[----:B------:R-:W-:Y:S01]  /*f440*/  IMAD R137, R137, UR6, RZ ;  /* 0x0000000689897c24 */ /* 0x000fe2000f8e02ff */
[----:B------:R3:W-:Y:S01]  /*f450*/  STL.64 [R1+0x760], R28 ;  /* 0x0007601c01007387 */ /* 0x0007e20000100a00 */
[----:B------:R-:W-:Y:S01]  /*f460*/  IMAD R7, R7, UR7, RZ ;  /* 0x0000000707077c24 */ /* 0x000fe2000f8e02ff */
[----:B------:R-:W-:Y:S01]  /*f470*/  ULDC UR6, c[0x0][0x240] ;  /* 0x0000900000067ab9 */ /* 0x000fe20000000800 */
        /* <DEDUP_REMOVED lines=182> */
[----:B-1----:R-:W-:-:S04]  /*ffe0*/  IMAD.WIDE R232, R13, 0x4, R4 ;  /* 0x000000040de87825 */ /* 0x002fc800078e0204 */
[--C-:B--2---:R-:W-:Y:S01]  /*fff0*/  IMAD.WIDE R26, R180, 0x4, R4.reuse ;  /* 0x00000004b41a7825 */ /* 0x104fe200078e0204 */
[----:B------:R1:W-:Y:S03]  /*10000*/  STL.64 [R1+0x410], R232 ;  /* 0x000410e801007387 */ /* 0x0003e60000100a00 */
[--C-:B---3--:R-:W-:Y:S01]  /*10010*/  IMAD.WIDE R28, R181, 0x4, R4.reuse ;  /* 0x00000004b51c7825 */ /* 0x108fe200078e0204 */
[----:B------:R2:W-:Y:S03]  /*10020*/  STL.64 [R1+0x400], R26 ;  /* 0x0004001a01007387 */ /* 0x0005e60000100a00 */
[----:B------:R-:W-:Y:S01]  /*10030*/  IMAD R240, R240, UR7, RZ ;  /* 0x00000007f0f07c24 */ /* 0x000fe2000f8e02ff */
[----:B------:R3:W-:Y:S01]  /*10040*/  STL.64 [R1+0x3f0], R28 ;  /* 0x0003f01c01007387 */ /* 0x0007e20000100a00 */
[----:B------:R-:W-:Y:S01]  /*10050*/  IMAD R187, R187, UR9, RZ ;  /* 0x00000009bbbb7c24 */ /* 0x000fe2000f8e02ff */
[----:B------:R-:W4:Y:S01]  /*10060*/  S2UR UR5, SR_CgaCtaId ;  /* 0x00000000000579c3 */ /* 0x000f220000008800 */
[----:B------:R-:W-:Y:S01]  /*10070*/  IMAD R188, R188, UR10, RZ ;  /* 0x0000000abcbc7c24 */ /* 0x000fe2000f8e02ff */
[----:B------:R-:W-:Y:S01]  /*10080*/  ULDC.64 UR6, c[0x0][0x210] ;  /* 0x0000840000067ab9 */ /* 0x000fe20000000a00 */
[----:B-1----:R-:W-:-:S04]  /*10090*/  IMAD.WIDE R232, R182, 0x4, R4 ;  /* 0x00000004b6e87825 */ /* 0x002fc800078e0204 */
[--C-:B--2---:R-:W-:Y:S01]  /*100a0*/  IMAD.WIDE R26, R183, 0x4, R4.reuse ;  /* 0x00000004b71a7825 */ /* 0x104fe200078e0204 */
[----:B------:R1:W-:Y:S03]  /*100b0*/  STL.64 [R1+0x3e0], R232 ;  /* 0x0003e0e801007387 */ /* 0x0003e60000100a00 */
[--C-:B---3--:R-:W-:Y:S01]  /*100c0*/  IMAD.WIDE R28, R184, 0x4, R4.reuse ;  /* 0x00000004b81c7825 */ /* 0x108fe200078e0204 */
[----:B------:R2:W-:Y:S03]  /*100d0*/  STL.64 [R1+0x3d0], R26 ;  /* 0x0003d01a01007387 */ /* 0x0005e60000100a00 */
[----:B------:R-:W-:Y:S01]  /*100e0*/  IMAD R189, R189, UR11, RZ ;  /* 0x0000000bbdbd7c24 */ /* 0x000fe2000f8e02ff */
        /* <DEDUP_REMOVED lines=134> */
[--C-:B--2---:R-:W-:Y:S01]  /*10950*/  IMAD.WIDE R26, R230, 0x4, R4.reuse ;  /* 0x00000004e61a7825 */ /* 0x104fe200078e0204 */
[----:B------:R-:W-:Y:S03]  /*10960*/  STL.64 [R1+0x80], R232 ;  /* 0x000080e801007387 */ /* 0x000fe60000100a00 */
[--C-:B---3--:R-:W-:Y:S01]  /*10970*/  IMAD.WIDE R28, R249, 0x4, R4.reuse ;  /* 0x00000004f91c7825 */ /* 0x108fe200078e0204 */
[----:B------:R1:W-:Y:S03]  /*10980*/  STL.64 [R1+0x70], R26 ;  /* 0x0000701a01007387 */ /* 0x0003e60000100a00 */
[----:B------:R-:W-:Y:S01]  /*10990*/  IMAD.WIDE R4, R252, 0x4, R4 ;  /* 0x00000004fc047825 */ /* 0x000fe200078e0204 */
        /* <DEDUP_REMOVED lines=18> */
[----:B-1----:R-:W2:Y:S04]  /*10ac0*/  LDL.LU R26, [R1+0x24] ;  /* 0x00002400011a7983 */ /* 0x002ea80000300800 */
[----:B------:R1:W-:Y:S04]  /*10ad0*/  STL.64 [R1+0x9e8], R28 ;  /* 0x0009e81c01007387 */ /* 0x0003e80000100a00 */
[----:B------:R-:W3:Y:S04]  /*10ae0*/  LDL.LU R27, [R1+0x20] ;  /* 0x00002000011b7983 */ /* 0x000ee80000300800 */
[----:B------:R4:W-:Y:S04]  /*10af0*/  STL.64 [R1+0x9a8], R4 ;  /* 0x0009a80401007387 */ /* 0x0009e80000100a00 */
[----:B------:R-:W3:Y:S04]  /*10b00*/  LDL.LU R250, [R1+0x1c] ;  /* 0x00001c0001fa7983 */ /* 0x000ee80000300800 */
[----:B------:R-:W3:Y:S04]  /*10b10*/  LDL.LU R251, [R1+0x18] ;  /* 0x0000180001fb7983 */ /* 0x000ee80000300800 */
[----:B------:R-:W3:Y:S04]  /*10b20*/  LDL.LU R232, [R1+0x14] ;  /* 0x0000140001e87983 */ /* 0x000ee80000300800 */
[----:B------:R-:W3:Y:S01]  /*10b30*/  LDL.LU R233, [R1+0xc] ;  /* 0x00000c0001e97983 */ /* 0x000ee20000300800 */
[----:B-1----:R-:W-:-:S03]  /*10b40*/  IMAD.WIDE R28, R80, 0x4, R2 ;  /* 0x00000004501c7825 */ /* 0x002fc600078e0202 */
[----:B----4-:R-:W4:Y:S04]  /*10b50*/  LDL.LU R5, [R1+0x8] ;  /* 0x0000080001057983 */ /* 0x010f280000300800 */
[----:B------:R1:W-:Y:S02]  /*10b60*/  STL.64 [R1+0x968], R28 ;  /* 0x0009681c01007387 */ /* 0x0003e40000100a00 */
[----:B-1----:R-:W-:-:S05]  /*10b70*/  IMAD.WIDE R28, R87, 0x4, R2 ;  /* 0x00000004571c7825 */ /* 0x002fca00078e0202 */
        /* <DEDUP_REMOVED lines=29> */
[--C-:B-1----:R-:W-:Y:S01]  /*10d50*/  IMAD.WIDE R28, R192, 0x4, R2.reuse ;  /* 0x00000004c01c7825 */ /* 0x102fe200078e0202 */
[----:B------:R-:W1:Y:S01]  /*10d60*/  S2R R235, SR_TID.X ;  /* 0x0000000000eb7919 */ /* 0x000e620000002100 */
[----:B------:R-:W-:Y:S01]  /*10d70*/  ULDC.64 UR14, c[0x0][0x208] ;  /* 0x00008200000e7ab9 */ /* 0x000fe20000000a00 */
[----:B------:R-:W3:Y:S02]  /*10d80*/  LDC R192, c[0x0][0x230] ;  /* 0x00008c00ffc07b82 */ /* 0x000ee40000000800 */
[----:B------:R2:W-:Y:S02]  /*10d90*/  STL.64 [R1+0x328], R28 ;  /* 0x0003281c01007387 */ /* 0x0005e40000100a00 */
[----:B--2---:R-:W-:-:S05]  /*10da0*/  IMAD.WIDE R28, R199, 0x4, R2 ;  /* 0x00000004c71c7825 */ /* 0x004fca00078e0202 */
[----:B------:R2:W-:Y:S02]  /*10db0*/  STL.64 [R1+0x2a8], R28 ;  /* 0x0002a81c01007387 */ /* 0x0005e40000100a00 */
[----:B--2---:R-:W-:-:S05]  /*10dc0*/  IMAD.WIDE R28, R206, 0x4, R2 ;  /* 0x00000004ce1c7825 */ /* 0x004fca00078e0202 */
[----:B------:R2:W-:Y:S02]  /*10dd0*/  STL.64 [R1+0x228], R28 ;  /* 0x0002281c01007387 */ /* 0x0005e40000100a00 */
[----:B--2---:R-:W-:-:S05]  /*10de0*/  IMAD.WIDE R28, R213, 0x4, R2 ;  /* 0x00000004d51c7825 */ /* 0x004fca00078e0202 */
[----:B------:R2:W-:Y:S02]  /*10df0*/  STL.64 [R1+0x1a8], R28 ;  /* 0x0001a81c01007387 */ /* 0x0005e40000100a00 */
[----:B--2---:R-:W-:-:S04]  /*10e00*/  IMAD.WIDE R28, R220, 0x4, R2 ;  /* 0x00000004dc1c7825 */ /* 0x004fc800078e0202 */
[--C-:B----4-:R-:W-:Y:S01]  /*10e10*/  IMAD.WIDE R4, R5, 0x4, R2.reuse ;  /* 0x0000000405047825 */ /* 0x110fe200078e0202 */
[----:B------:R2:W-:Y:S01]  /*10e20*/  STL.64 [R1+0x128], R28 ;  /* 0x0001281c01007387 */ /* 0x0005e20000100a00 */
[----:B-1----:R-:W-:Y:S01]  /*10e30*/  LOP3.LUT R235, R235, 0x1f, RZ, 0xc0, !PT ;  /* 0x0000001febeb7812 */ /* 0x002fe200078ec0ff */
[----:B------:R-:W1:Y:S01]  /*10e40*/  LDC R220, c[0x0][0x230] ;  /* 0x00008c00ffdc7b82 */ /* 0x000e620000000800 */
[----:B--2---:R-:W-:-:S05]  /*10e50*/  IMAD.WIDE R28, R227, 0x4, R2 ;  /* 0x00000004e31c7825 */ /* 0x004fca00078e0202 */
[----:B------:R2:W-:Y:S02]  /*10e60*/  STL.64 [R1+0xa8], R28 ;  /* 0x0000a81c01007387 */ /* 0x0005e40000100a00 */
[----:B--2---:R-:W-:-:S05]  /*10e70*/  IMAD.WIDE R28, R239, 0x4, R2 ;  /* 0x00000004ef1c7825 */ /* 0x004fca00078e0202 */
[----:B------:R2:W-:Y:S02]  /*10e80*/  STL.64 [R1+0xbe8], R28 ;  /* 0x000be81c01007387 */ /* 0x0005e40000100a00 */
[----:B--2---:R-:W-:-:S05]  /*10e90*/  IMAD.WIDE R28, R248, 0x4, R2 ;  /* 0x00000004f81c7825 */ /* 0x004fca00078e0202 */
[----:B------:R2:W-:Y:S02]  /*10ea0*/  STL.64 [R1+0xbe0], R28 ;  /* 0x000be01c01007387 */ /* 0x0005e40000100a00 */
[----:B--2---:R-:W-:-:S04]  /*10eb0*/  IMAD.WIDE R28, R26, 0x4, R2 ;  /* 0x000000041a1c7825 */ /* 0x004fc800078e0202 */
[--C-:B---3--:R-:W-:Y:S01]  /*10ec0*/  IMAD.WIDE R26, R27, 0x4, R2.reuse ;  /* 0x000000041b1a7825 */ /* 0x108fe200078e0202 */
[----:B------:R2:W-:Y:S04]  /*10ed0*/  STL.64 [R1+0xbd8], R28 ;  /* 0x000bd81c01007387 */ /* 0x0005e80000100a00 */
[----:B--2---:R-:W2:Y:S04]  /*10ee0*/  LDL.LU.64 R28, [R1+0x22b8] ;  /* 0x0022b800011c7983 */ /* 0x004ea80000300a00 */
[----:B------:R3:W-:Y:S02]  /*10ef0*/  STL.64 [R1+0xbd0], R26 ;  /* 0x000bd01a01007387 */ /* 0x0007e40000100a00 */
[----:B---3--:R-:W-:-:S04]  /*10f00*/  IMAD.WIDE R26, R250, 0x4, R2 ;  /* 0x00000004fa1a7825 */ /* 0x008fc800078e0202 */
[--C-:B------:R-:W-:Y:S01]  /*10f10*/  IMAD.WIDE R250, R251, 0x4, R2.reuse ;  /* 0x00000004fbfa7825 */ /* 0x100fe200078e0202 */
[----:B------:R3:W-:Y:S04]  /*10f20*/  STL.64 [R1+0xbc8], R26 ;  /* 0x000bc81a01007387 */ /* 0x0007e80000100a00 */
[----:B---3--:R-:W3:Y:S04]  /*10f30*/  LDL.LU.64 R26, [R1+0x22b0] ;  /* 0x0022b000011a7983 */ /* 0x008ee80000300a00 */
[----:B------:R4:W-:Y:S02]  /*10f40*/  STL.64 [R1+0xbc0], R250 ;  /* 0x000bc0fa01007387 */ /* 0x0009e40000100a00 */
[----:B----4-:R-:W-:-:S04]  /*10f50*/  IMAD.WIDE R250, R232, 0x4, R2 ;  /* 0x00000004e8fa7825 */ /* 0x010fc800078e0202 */
[--C-:B------:R-:W-:Y:S01]  /*10f60*/  IMAD.WIDE R232, R233, 0x4, R2.reuse ;  /* 0x00000004e9e87825 */ /* 0x100fe200078e0202 */
[----:B------:R4:W-:Y:S04]  /*10f70*/  STL.64 [R1+0xbb8], R250 ;  /* 0x000bb8fa01007387 */ /* 0x0009e80000100a00 */
[----:B----4-:R-:W4:Y:S04]  /*10f80*/  LDL.LU.64 R250, [R1+0x22a8] ;  /* 0x0022a80001fa7983 */ /* 0x010f280000300a00 */
[----:B------:R1:W-:Y:S04]  /*10f90*/  STL.64 [R1+0xba8], R232 ;  /* 0x000ba8e801007387 */ /* 0x0003e80000100a00 */
[----:B-1----:R-:W2:Y:S04]  /*10fa0*/  LDL.LU.64 R232, [R1+0x22a0] ;  /* 0x0022a00001e87983 */ /* 0x002ea80000300a00 */
[----:B------:R2:W-:Y:S02]  /*10fb0*/  STL.64 [R1+0xba0], R4 ;  /* 0x000ba00401007387 */ /* 0x0005e40000100a00 */
[----:B--2---:R-:W-:-:S02]  /*10fc0*/  IMAD.WIDE R4, R233, 0x4, R2 ;  /* 0x00000004e9047825 */ /* 0x004fc400078e0202 */
[----:B------:R-:W1:Y:S03]  /*10fd0*/  LDC R233, c[0x0][0x230] ;  /* 0x00008c00ffe97b82 */ /* 0x000e660000000800 */
[----:B------:R2:W-:Y:S02]  /*10fe0*/  STL.64 [R1+0xb98], R4 ;  /* 0x000b980401007387 */ /* 0x0005e40000100a00 */
[--C-:B--2---:R-:W-:Y:S02]  /*10ff0*/  IMAD.WIDE R4, R232, 0x4, R2.reuse ;  /* 0x00000004e8047825 */ /* 0x104fe400078e0202 */
[----:B------:R-:W2:Y:S04]  /*11000*/  LDL.LU R232, [R1+0x229c] ;  /* 0x00229c0001e87983 */ /* 0x000ea80000300800 */
[----:B------:R4:W-:Y:S02]  /*11010*/  STL.64 [R1+0xb90], R4 ;  /* 0x000b900401007387 */ /* 0x0009e40000100a00 */
[----:B----4-:R-:W-:-:S04]  /*11020*/  IMAD.WIDE R4, R251, 0x4, R2 ;  /* 0x00000004fb047825 */ /* 0x010fc800078e0202 */
[--C-:B------:R-:W-:Y:S01]  /*11030*/  IMAD.WIDE R250, R250, 0x4, R2.reuse ;  /* 0x00000004fafa7825 */ /* 0x100fe200078e0202 */
[----:B------:R4:W-:Y:S04]  /*11040*/  STL.64 [R1+0xb88], R4 ;  /* 0x000b880401007387 */ /* 0x0009e80000100a00 */
[----:B------:R3:W-:Y:S01]  /*11050*/  STL.64 [R1+0xb80], R250 ;  /* 0x000b80fa01007387 */ /* 0x0007e20000100a00 */
[----:B----4-:R-:W-:-:S04]  /*11060*/  IMAD.WIDE R4, R246, 0x4, R2 ;  /* 0x00000004f6047825 */ /* 0x010fc800078e0202 */
[--C-:B---3--:R-:W-:Y:S01]  /*11070*/  IMAD.WIDE R250, R25, 0x4, R2.reuse ;  /* 0x0000000419fa7825 */ /* 0x108fe200078e0202 */
[----:B------:R3:W-:Y:S04]  /*11080*/  STL.64 [R1+0xb78], R4 ;  /* 0x000b780401007387 */ /* 0x0007e80000100a00 */
[----:B------:R-:W-:Y:S01]  /*11090*/  STL.64 [R1+0xb68], R250 ;  /* 0x000b68fa01007387 */ /* 0x000fe20000100a00 */
[----:B---3--:R-:W-:-:S04]  /*110a0*/  IMAD.WIDE R4, R243, 0x4, R2 ;  /* 0x00000004f3047825 */ /* 0x008fc800078e0202 */
[--C-:B------:R-:W-:Y:S01]  /*110b0*/  IMAD.WIDE R242, R26, 0x4, R2.reuse ;  /* 0x000000041af27825 */ /* 0x100fe200078e0202 */
[----:B------:R3:W-:Y:S03]  /*110c0*/  STL.64 [R1+0xb60], R4 ;  /* 0x000b600401007387 */ /* 0x0007e60000100a00 */
[--C-:B------:R-:W-:Y:S01]  /*110d0*/  IMAD.WIDE R26, R27, 0x4, R2.reuse ;  /* 0x000000041b1a7825 */ /* 0x100fe200078e0202 */
[----:B------:R-:W-:Y:S04]  /*110e0*/  STL.64 [R1+0xb58], R242 ;  /* 0x000b58f201007387 */ /* 0x000fe80000100a00 */
[----:B------:R4:W-:Y:S01]  /*110f0*/  STL.64 [R1+0xb50], R26 ;  /* 0x000b501a01007387 */ /* 0x0009e20000100a00 */
[----:B---3--:R-:W-:-:S04]  /*11100*/  IMAD.WIDE R4, R28, 0x4, R2 ;  /* 0x000000041c047825 */ /* 0x008fc800078e0202 */
[--C-:B------:R-:W-:Y:S01]  /*11110*/  IMAD.WIDE R28, R29, 0x4, R2.reuse ;  /* 0x000000041d1c7825 */ /* 0x100fe200078e0202 */
[----:B------:R3:W-:Y:S03]  /*11120*/  STL.64 [R1+0xb48], R4 ;  /* 0x000b480401007387 */ /* 0x0007e60000100a00 */
[--C-:B----4-:R-:W-:Y:S01]  /*11130*/  IMAD.WIDE R26, R30, 0x4, R2.reuse ;  /* 0x000000041e1a7825 */ /* 0x110fe200078e0202 */
[----:B------:R4:W-:Y:S04]  /*11140*/  STL.64 [R1+0xb40], R28 ;  /* 0x000b401c01007387 */ /* 0x0009e80000100a00 */
[----:B------:R1:W-:Y:S01]  /*11150*/  STL.64 [R1+0xb38], R26 ;  /* 0x000b381a01007387 */ /* 0x0003e20000100a00 */
[----:B---3--:R-:W-:-:S04]  /*11160*/  IMAD.WIDE R4, R32, 0x4, R2 ;  /* 0x0000000420047825 */ /* 0x008fc800078e0202 */
[--C-:B----4-:R-:W-:Y:S01]  /*11170*/  IMAD.WIDE R28, R244, 0x4, R2.reuse ;  /* 0x00000004f41c7825 */ /* 0x110fe200078e0202 */
[----:B------:R3:W-:Y:S03]  /*11180*/  STL.64 [R1+0xb28], R4 ;  /* 0x000b280401007387 */ /* 0x0007e60000100a00 */
[--C-:B-1----:R-:W-:Y:S01]  /*11190*/  IMAD.WIDE R26, R33, 0x4, R2.reuse ;  /* 0x00000004211a7825 */ /* 0x102fe200078e0202 */
[----:B------:R1:W-:Y:S04]  /*111a0*/  STL.64 [R1+0xb20], R28 ;  /* 0x000b201c01007387 */ /* 0x0003e80000100a00 */
[----:B------:R4:W-:Y:S01]  /*111b0*/  STL.64 [R1+0xb18], R26 ;  /* 0x000b181a01007387 */ /* 0x0009e20000100a00 */
[----:B---3--:R-:W-:-:S04]  /*111c0*/  IMAD.WIDE R4, R34, 0x4, R2 ;  /* 0x0000000422047825 */ /* 0x008fc800078e0202 */
[--C-:B-1----:R-:W-:Y:S01]  /*111d0*/  IMAD.WIDE R28, R35, 0x4, R2.reuse ;  /* 0x00000004231c7825 */ /* 0x102fe200078e0202 */
[----:B------:R1:W-:Y:S03]  /*111e0*/  STL.64 [R1+0xb10], R4 ;  /* 0x000b100401007387 */ /* 0x0003e60000100a00 */
[--C-:B----4-:R-:W-:Y:S01]  /*111f0*/  IMAD.WIDE R26, R36, 0x4, R2.reuse ;  /* 0x00000004241a7825 */ /* 0x110fe200078e0202 */
[----:B------:R3:W-:Y:S04]  /*11200*/  STL.64 [R1+0xb08], R28 ;  /* 0x000b081c01007387 */ /* 0x0007e80000100a00 */
[----:B------:R4:W-:Y:S01]  /*11210*/  STL.64 [R1+0xb00], R26 ;  /* 0x000b001a01007387 */ /* 0x0009e20000100a00 */
[----:B-1----:R-:W-:-:S04]  /*11220*/  IMAD.WIDE R4, R37, 0x4, R2 ;  /* 0x0000000425047825 */ /* 0x002fc800078e0202 */
[--C-:B---3--:R-:W-:Y:S01]  /*11230*/  IMAD.WIDE R28, R39, 0x4, R2.reuse ;  /* 0x00000004271c7825 */ /* 0x108fe200078e0202 */
        /* <DEDUP_REMOVED lines=152> */
[----:B------:R-:W-:Y:S03]  /*11bc0*/  STL.64 [R1+0x838], R28 ;  /* 0x0008381c01007387 */ /* 0x000fe60000100a00 */
[--C-:B------:R-:W-:Y:S01]  /*11bd0*/  IMAD.WIDE R22, R23, 0x4, R2.reuse ;  /* 0x0000000417167825 */ /* 0x100fe200078e0202 */
[----:B------:R3:W-:Y:S03]  /*11be0*/  STL.64 [R1+0x830], R26 ;  /* 0x0008301a01007387 */ /* 0x0007e60000100a00 */
[----:B-1----:R-:W-:-:S05]  /*11bf0*/  IMAD.WIDE R4, R116, 0x4, R2 ;  /* 0x0000000474047825 */ /* 0x002fca00078e0202 */
[----:B------:R1:W-:Y:S01]  /*11c00*/  STL.64 [R1+0x820], R4 ;  /* 0x0008200401007387 */ /* 0x0003e20000100a00 */
[----:B---3--:R-:W-:-:S03]  /*11c10*/  IMAD.WIDE R26, R117, 0x4, R2 ;  /* 0x00000004751a7825 */ /* 0x008fc600078e0202 */
[----:B------:R3:W-:Y:S04]  /*11c20*/  STL.64 [R1+0x818], R22 ;  /* 0x0008181601007387 */ /* 0x0007e80000100a00 */
[----:B------:R4:W-:Y:S01]  /*11c30*/  STL.64 [R1+0x810], R26 ;  /* 0x0008101a01007387 */ /* 0x0009e20000100a00 */
[----:B-1----:R-:W-:-:S04]  /*11c40*/  IMAD.WIDE R4, R118, 0x4, R2 ;  /* 0x0000000476047825 */ /* 0x002fc800078e0202 */
[--C-:B---3--:R-:W-:Y:S01]  /*11c50*/  IMAD.WIDE R22, R119, 0x4, R2.reuse ;  /* 0x0000000477167825 */ /* 0x108fe200078e0202 */
[----:B------:R1:W-:Y:S03]  /*11c60*/  STL.64 [R1+0x808], R4 ;  /* 0x0008080401007387 */ /* 0x0003e60000100a00 */
[--C-:B----4-:R-:W-:Y:S01]  /*11c70*/  IMAD.WIDE R26, R120, 0x4, R2.reuse ;  /* 0x00000004781a7825 */ /* 0x110fe200078e0202 */
[----:B------:R3:W-:Y:S03]  /*11c80*/  STL.64 [R1+0x800], R22 ;  /* 0x0008001601007387 */ /* 0x0007e60000100a00 */
[--C-:B------:R-:W-:Y:S01]  /*11c90*/  IMAD.WIDE R24, R24, 0x4, R2.reuse ;  /* 0x0000000418187825 */ /* 0x100fe200078e0202 */
[----:B------:R-:W-:Y:S03]  /*11ca0*/  STL.64 [R1+0x7f8], R26 ;  /* 0x0007f81a01007387 */ /* 0x000fe60000100a00 */
[----:B-1----:R-:W-:-:S04]  /*11cb0*/  IMAD.WIDE R4, R121, 0x4, R2 ;  /* 0x0000000479047825 */ /* 0x002fc800078e0202 */
[--C-:B---3--:R-:W-:Y:S01]  /*11cc0*/  IMAD.WIDE R22, R123, 0x4, R2.reuse ;  /* 0x000000047b167825 */ /* 0x108fe200078e0202 */
[----:B------:R1:W-:Y:S04]  /*11cd0*/  STL.64 [R1+0x7f0], R4 ;  /* 0x0007f00401007387 */ /* 0x0003e80000100a00 */
        /* <DEDUP_REMOVED lines=25> */
[----:B------:R-:W-:Y:S01]  /*11e70*/  STL.64 [R1+0x738], R24 ;  /* 0x0007381801007387 */ /* 0x000fe20000100a00 */
[----:B-1----:R-:W-:-:S04]  /*11e80*/  IMAD.WIDE R4, R137, 0x4, R2 ;  /* 0x0000000489047825 */ /* 0x002fc800078e0202 */
[--C-:B---3--:R-:W-:Y:S01]  /*11e90*/  IMAD.WIDE R22, R7, 0x4, R2.reuse ;  /* 0x0000000407167825 */ /* 0x108fe200078e0202 */
[----:B------:R1:W-:Y:S03]  /*11ea0*/  STL.64 [R1+0x718], R4 ;  /* 0x0007180401007387 */ /* 0x0003e60000100a00 */
[--C-:B------:R-:W-:Y:S01]  /*11eb0*/  IMAD.WIDE R6, R138, 0x4, R2.reuse ;  /* 0x000000048a067825 */ /* 0x100fe200078e0202 */
        /* <DEDUP_REMOVED lines=14> */
[--C-:B-1----:R-:W-:Y:S01]  /*11fa0*/  IMAD.WIDE R4, R234, 0x4, R2.reuse ;  /* 0x00000004ea047825 */ /* 0x102fe200078e0202 */
[----:B------:R-:W-:Y:S01]  /*11fb0*/  IADD3 R233, R233, -0x1, RZ ;  /* 0xffffffffe9e97810 */ /* 0x000fe20007ffe0ff */
[----:B------:R-:W1:Y:S02]  /*11fc0*/  LDC R234, c[0x0][0x230] ;  /* 0x00008c00ffea7b82 */ /* 0x000e640000000800 */
[--C-:B---3--:R-:W-:Y:S01]  /*11fd0*/  IMAD.WIDE R22, R145, 0x4, R2.reuse ;  /* 0x0000000491167825 */ /* 0x108fe200078e0202 */
[----:B------:R3:W-:Y:S03]  /*11fe0*/  STL.64 [R1+0x678], R4 ;  /* 0x0006780401007387 */ /* 0x0007e60000100a00 */
[--C-:B----4-:R-:W-:Y:S01]  /*11ff0*/  IMAD.WIDE R6, R147, 0x4, R2.reuse ;  /* 0x0000000493067825 */ /* 0x110fe200078e0202 */
[----:B------:R4:W-:Y:S04]  /*12000*/  STL.64 [R1+0x668], R22 ;  /* 0x0006681601007387 */ /* 0x0009e80000100a00 */
[----:B------:R2:W-:Y:S01]  /*12010*/  STL.64 [R1+0x658], R6 ;  /* 0x0006580601007387 */ /* 0x0005e20000100a00 */
[----:B---3--:R-:W-:-:S04]  /*12020*/  IMAD.WIDE R4, R148, 0x4, R2 ;  /* 0x0000000494047825 */ /* 0x008fc800078e0202 */
[--C-:B----4-:R-:W-:Y:S01]  /*12030*/  IMAD.WIDE R22, R149, 0x4, R2.reuse ;  /* 0x0000000495167825 */ /* 0x110fe200078e0202 */
[----:B------:R3:W-:Y:S03]  /*12040*/  STL.64 [R1+0x648], R4 ;  /* 0x0006480401007387 */ /* 0x0007e60000100a00 */
[--C-:B--2---:R-:W-:Y:S01]  /*12050*/  IMAD.WIDE R6, R151, 0x4, R2.reuse ;  /* 0x0000000497067825 */ /* 0x104fe200078e0202 */
[----:B------:R-:W-:Y:S04]  /*12060*/  STL.64 [R1+0x638], R22 ;  /* 0x0006381601007387 */ /* 0x000fe80000100a00 */
[----:B------:R2:W-:Y:S01]  /*12070*/  STL.64 [R1+0x618], R6 ;  /* 0x0006180601007387 */ /* 0x0005e20000100a00 */
[----:B---3--:R-:W-:-:S04]  /*12080*/  IMAD.WIDE R4, R9, 0x4, R2 ;  /* 0x0000000409047825 */ /* 0x008fc800078e0202 */
[--C-:B------:R-:W-:Y:S01]  /*12090*/  IMAD.WIDE R8, R152, 0x4, R2.reuse ;  /* 0x0000000498087825 */ /* 0x100fe200078e0202 */
[----:B------:R3:W-:Y:S03]  /*120a0*/  STL.64 [R1+0x608], R4 ;  /* 0x0006080401007387 */ /* 0x0007e60000100a00 */
[--C-:B--2---:R-:W-:Y:S01]  /*120b0*/  IMAD.WIDE R6, R153, 0x4, R2.reuse ;  /* 0x0000000499067825 */ /* 0x104fe200078e0202 */
[----:B------:R2:W-:Y:S04]  /*120c0*/  STL.64 [R1+0x5f8], R8 ;  /* 0x0005f80801007387 */ /* 0x0005e80000100a00 */
[----:B------:R4:W-:Y:S01]  /*120d0*/  STL.64 [R1+0x5e8], R6 ;  /* 0x0005e80601007387 */ /* 0x0009e20000100a00 */
[----:B---3--:R-:W-:-:S04]  /*120e0*/  IMAD.WIDE R4, R154, 0x4, R2 ;  /* 0x000000049a047825 */ /* 0x008fc800078e0202 */
[--C-:B--2---:R-:W-:Y:S01]  /*120f0*/  IMAD.WIDE R8, R155, 0x4, R2.reuse ;  /* 0x000000049b087825 */ /* 0x104fe200078e0202 */
[----:B------:R2:W-:Y:S03]  /*12100*/  STL.64 [R1+0x5d8], R4 ;  /* 0x0005d80401007387 */ /* 0x0005e60000100a00 */
[--C-:B----4-:R-:W-:Y:S01]  /*12110*/  IMAD.WIDE R6, R156, 0x4, R2.reuse ;  /* 0x000000049c067825 */ /* 0x110fe200078e0202 */
[----:B------:R3:W-:Y:S04]  /*12120*/  STL.64 [R1+0x5c8], R8 ;  /* 0x0005c80801007387 */ /* 0x0007e80000100a00 */
[----:B------:R4:W-:Y:S01]  /*12130*/  STL.64 [R1+0x5b8], R6 ;  /* 0x0005b80601007387 */ /* 0x0009e20000100a00 */
[----:B--2---:R-:W-:-:S04]  /*12140*/  IMAD.WIDE R4, R158, 0x4, R2 ;  /* 0x000000049e047825 */ /* 0x004fc800078e0202 */
[--C-:B---3--:R-:W-:Y:S01]  /*12150*/  IMAD.WIDE R8, R10, 0x4, R2.reuse ;  /* 0x000000040a087825 */ /* 0x108fe200078e0202 */
        /* <DEDUP_REMOVED lines=52> */
[--C-:B--2---:R-:W-:Y:S01]  /*124a0*/  IMAD.WIDE R4, R184, 0x4, R2.reuse ;  /* 0x00000004b8047825 */ /* 0x104fe200078e0202 */
[----:B------:R-:W-:Y:S01]  /*124b0*/  ISETP.GE.U32.AND P4, PT, R233, 0x7fffffc0, PT ;  /* 0x7fffffc0e900780c */ /* 0x000fe20003f86070 */
[----:B------:R-:W2:Y:S02]  /*124c0*/  LDC R184, c[0x0][0x230] ;  /* 0x00008c00ffb87b82 */ /* 0x000ea40000000800 */
[--C-:B---3--:R-:W-:Y:S01]  /*124d0*/  IMAD.WIDE R8, R186, 0x4, R2.reuse ;  /* 0x00000004ba087825 */ /* 0x108fe200078e0202 */
[----:B------:R3:W-:Y:S03]  /*124e0*/  STL.64 [R1+0x3b8], R4 ;  /* 0x0003b80401007387 */ /* 0x0007e60000100a00 */
[--C-:B----4-:R-:W-:Y:S01]  /*124f0*/  IMAD.WIDE R6, R240, 0x4, R2.reuse ;  /* 0x00000004f0067825 */ /* 0x110fe200078e0202 */
[----:B------:R4:W-:Y:S01]  /*12500*/  STL.64 [R1+0x398], R8 ;  /* 0x0003980801007387 */ /* 0x0009e20000100a00 */
[----:B------:R-:W1:Y:S03]  /*12510*/  LDC R233, c[0x0][0x230] ;  /* 0x00008c00ffe97b82 */ /* 0x000e660000000800 */
[----:B------:R4:W-:Y:S01]  /*12520*/  STL.64 [R1+0x388], R6 ;  /* 0x0003880601007387 */ /* 0x0009e20000100a00 */
[----:B---3--:R-:W-:-:S04]  /*12530*/  IMAD.WIDE R4, R187, 0x4, R2 ;  /* 0x00000004bb047825 */ /* 0x008fc800078e0202 */
[--C-:B----4-:R-:W-:Y:S01]  /*12540*/  IMAD.WIDE R8, R188, 0x4, R2.reuse ;  /* 0x00000004bc087825 */ /* 0x110fe200078e0202 */
[----:B------:R3:W-:Y:S01]  /*12550*/  STL.64 [R1+0x378], R4 ;  /* 0x0003780401007387 */ /* 0x0007e20000100a00 */
[----:B------:R-:W4:Y:S02]  /*12560*/  LDC R188, c[0x0][0x230] ;  /* 0x00008c00ffbc7b82 */ /* 0x000f240000000800 */
[--C-:B------:R-:W-:Y:S01]  /*12570*/  IMAD.WIDE R6, R189, 0x4, R2.reuse ;  /* 0x00000004bd067825 */ /* 0x100fe200078e0202 */
[----:B------:R3:W-:Y:S04]  /*12580*/  STL.64 [R1+0x368], R8 ;  /* 0x0003680801007387 */ /* 0x0007e80000100a00 */
        /* <DEDUP_REMOVED lines=10> */
[--C-:B-1----:R-:W-:Y:S01]  /*12630*/  IMAD.WIDE R6, R195, 0x4, R2.reuse ;  /* 0x00000004c3067825 */ /* 0x102fe200078e0202 */
[----:B------:R1:W-:Y:S04]  /*12640*/  STL.64 [R1+0x2f8], R8 ;  /* 0x0002f80801007387 */ /* 0x0003e80000100a00 */
[----:B------:R3:W-:Y:S01]  /*12650*/  STL.64 [R1+0x2e8], R6 ;  /* 0x0002e80601007387 */ /* 0x0007e20000100a00 */
[----:B--2---:R-:W-:-:S02]  /*12660*/  IMAD.WIDE R4, R196, 0x4, R2 ;  /* 0x00000004c4047825 */ /* 0x004fc400078e0202 */
[----:B------:R-:W2:Y:S02]  /*12670*/  LDC R196, c[0x0][0x230] ;  /* 0x00008c00ffc47b82 */ /* 0x000ea40000000800 */
[--C-:B-1----:R-:W-:Y:S01]  /*12680*/  IMAD.WIDE R8, R197, 0x4, R2.reuse ;  /* 0x00000004c5087825 */ /* 0x102fe200078e0202 */
[----:B------:R1:W-:Y:S03]  /*12690*/  STL.64 [R1+0x2d8], R4 ;  /* 0x0002d80401007387 */ /* 0x0003e60000100a00 */
[--C-:B---3--:R-:W-:Y:S01]  /*126a0*/  IMAD.WIDE R6, R198, 0x4, R2.reuse ;  /* 0x00000004c6067825 */ /* 0x108fe200078e0202 */
[----:B------:R3:W-:Y:S04]  /*126b0*/  STL.64 [R1+0x2c8], R8 ;  /* 0x0002c80801007387 */ /* 0x0007e80000100a00 */
[----:B------:R4:W-:Y:S01]  /*126c0*/  STL.64 [R1+0x2b8], R6 ;  /* 0x0002b80601007387 */ /* 0x0009e20000100a00 */
[----:B-1----:R-:W-:-:S02]  /*126d0*/  IMAD.WIDE R4, R200, 0x4, R2 ;  /* 0x00000004c8047825 */ /* 0x002fc400078e0202 */
        /* <DEDUP_REMOVED lines=9> */
[--C-:B------:R-:W-:Y:S01]  /*12770*/  IMAD.WIDE R6, R204, 0x4, R2.reuse ;  /* 0x00000004cc067825 */ /* 0x100fe200078e0202 */
[----:B------:R4:W-:Y:S01]  /*12780*/  STL.64 [R1+0x258], R8 ;  /* 0x0002580801007387 */ /* 0x0009e20000100a00 */
[----:B------:R-:W1:Y:S03]  /*12790*/  LDC R204, c[0x0][0x230] ;  /* 0x00008c00ffcc7b82 */ /* 0x000e660000000800 */
[----:B------:R2:W-:Y:S01]  /*127a0*/  STL.64 [R1+0x248], R6 ;  /* 0x0002480601007387 */ /* 0x0005e20000100a00 */
[----:B---3--:R-:W-:-:S04]  /*127b0*/  IMAD.WIDE R4, R205, 0x4, R2 ;  /* 0x00000004cd047825 */ /* 0x008fc800078e0202 */
[--C-:B----4-:R-:W-:Y:S01]  /*127c0*/  IMAD.WIDE R8, R207, 0x4, R2.reuse ;  /* 0x00000004cf087825 */ /* 0x110fe200078e0202 */
[----:B------:R3:W-:Y:S03]  /*127d0*/  STL.64 [R1+0x238], R4 ;  /* 0x0002380401007387 */ /* 0x0007e60000100a00 */
[--C-:B--2---:R-:W-:Y:S01]  /*127e0*/  IMAD.WIDE R6, R17, 0x4, R2.reuse ;  /* 0x0000000411067825 */ /* 0x104fe200078e0202 */
[----:B------:R2:W-:Y:S04]  /*127f0*/  STL.64 [R1+0x218], R8 ;  /* 0x0002180801007387 */ /* 0x0005e80000100a00 */
[----:B------:R4:W-:Y:S01]  /*12800*/  STL.64 [R1+0x208], R6 ;  /* 0x0002080601007387 */ /* 0x0009e20000100a00 */
[----:B---3--:R-:W-:-:S02]  /*12810*/  IMAD.WIDE R4, R208, 0x4, R2 ;  /* 0x00000004d0047825 */ /* 0x008fc400078e0202 */
[----:B------:R-:W3:Y:S02]  /*12820*/  LDC R208, c[0x0][0x230] ;  /* 0x00008c00ffd07b82 */ /* 0x000ee40000000800 */
[--C-:B--2---:R-:W-:Y:S01]  /*12830*/  IMAD.WIDE R8, R209, 0x4, R2.reuse ;  /* 0x00000004d1087825 */ /* 0x104fe200078e0202 */
[----:B------:R2:W-:Y:S03]  /*12840*/  STL.64 [R1+0x1f8], R4 ;  /* 0x0001f80401007387 */ /* 0x0005e60000100a00 */
[--C-:B----4-:R-:W-:Y:S01]  /*12850*/  IMAD.WIDE R6, R210, 0x4, R2.reuse ;  /* 0x00000004d2067825 */ /* 0x110fe200078e0202 */
[----:B------:R4:W-:Y:S04]  /*12860*/  STL.64 [R1+0x1e8], R8 ;  /* 0x0001e80801007387 */ /* 0x0009e80000100a00 */
[----:B------:R1:W-:Y:S01]  /*12870*/  STL.64 [R1+0x1d8], R6 ;  /* 0x0001d80601007387 */ /* 0x0003e20000100a00 */
[----:B--2---:R-:W-:-:S04]  /*12880*/  IMAD.WIDE R4, R211, 0x4, R2 ;  /* 0x00000004d3047825 */ /* 0x004fc800078e0202 */
[--C-:B----4-:R-:W-:Y:S01]  /*12890*/  IMAD.WIDE R8, R212, 0x4, R2.reuse ;  /* 0x00000004d4087825 */ /* 0x110fe200078e0202 */
[----:B------:R2:W-:Y:S01]  /*128a0*/  STL.64 [R1+0x1c8], R4 ;  /* 0x0001c80401007387 */ /* 0x0005e20000100a00 */
[----:B------:R-:W4:Y:S02]  /*128b0*/  LDC R212, c[0x0][0x230] ;  /* 0x00008c00ffd47b82 */ /* 0x000f240000000800 */
[--C-:B-1----:R-:W-:Y:S01]  /*128c0*/  IMAD.WIDE R6, R214, 0x4, R2.reuse ;  /* 0x00000004d6067825 */ /* 0x102fe200078e0202 */
[----:B------:R1:W-:Y:S04]  /*128d0*/  STL.64 [R1+0x1b8], R8 ;  /* 0x0001b80801007387 */ /* 0x0003e80000100a00 */
[----:B------:R1:W-:Y:S01]  /*128e0*/  STL.64 [R1+0x198], R6 ;  /* 0x0001980601007387 */ /* 0x0003e20000100a00 */
[----:B--2---:R-:W-:-:S04]  /*128f0*/  IMAD.WIDE R4, R18, 0x4, R2 ;  /* 0x0000000412047825 */ /* 0x004fc800078e0202 */
[--C-:B-1----:R-:W-:Y:S01]  /*12900*/  IMAD.WIDE R8, R215, 0x4, R2.reuse ;  /* 0x00000004d7087825 */ /* 0x102fe200078e0202 */
[----:B------:R1:W-:Y:S03]  /*12910*/  STL.64 [R1+0x188], R4 ;  /* 0x0001880401007387 */ /* 0x0003e60000100a00 */
[--C-:B------:R-:W-:Y:S01]  /*12920*/  IMAD.WIDE R6, R216, 0x4, R2.reuse ;  /* 0x00000004d8067825 */ /* 0x100fe200078e0202 */
[----:B------:R2:W-:Y:S01]  /*12930*/  STL.64 [R1+0x178], R8 ;  /* 0x0001780801007387 */ /* 0x0005e20000100a00 */
[----:B------:R-:W4:Y:S03]  /*12940*/  LDC R216, c[0x0][0x230] ;  /* 0x00008c00ffd87b82 */ /* 0x000f260000000800 */
        /* <DEDUP_REMOVED lines=29> */
[----:B------:R-:W-:Y:S04]  /*12b20*/  STL.64 [R1+0x68], R8 ;  /* 0x0000680801007387 */ /* 0x000fe80000100a00 */
[----:B------:R2:W-:Y:S01]  /*12b30*/  STL.64 [R1+0x58], R6 ;  /* 0x0000580601007387 */ /* 0x0005e20000100a00 */
[----:B-1----:R-:W1:Y:S01]  /*12b40*/  LDC R5, c[0x0][0x230] ;  /* 0x00008c00ff057b82 */ /* 0x002e620000000800 */
[----:B--2---:R-:W-:-:S07]  /*12b50*/  IMAD.WIDE R6, R247, 0x4, R2 ;  /* 0x00000004f7067825 */ /* 0x004fce00078e0202 */
[----:B------:R-:W2:Y:S01]  /*12b60*/  LDC R4, c[0x0][0x230] ;  /* 0x00008c00ff047b82 */ /* 0x000ea20000000800 */
[----:B------:R-:W-:Y:S02]  /*12b70*/  IMAD.WIDE R2, R252, 0x4, R2 ;  /* 0x00000004fc027825 */ /* 0x000fe400078e0202 */
[----:B------:R-:W3:Y:S04]  /*12b80*/  LDL.LU R252, [R1+0x2298] ;  /* 0x0022980001fc7983 */ /* 0x000ee80000300800 */
[----:B------:R-:W-:Y:S04]  /*12b90*/  STL.64 [R1+0x38], R6 ;  /* 0x0000380601007387 */ /* 0x000fe80000100a00 */
[----:B------:R4:W-:Y:S01]  /*12ba0*/  STL.64 [R1+0x48], R2 ;  /* 0x0000480201007387 */ /* 0x0009e20000100a00 */
[----:B-1----:R-:W-:-:S02]  /*12bb0*/  VIADD R0, R5, 0xfffffffb ;  /* 0xfffffffb05007836 */ /* 0x002fc40000000000 */
[----:B------:R-:W1:Y:S01]  /*12bc0*/  LDC R5, c[0x0][0x230] ;  /* 0x00008c00ff057b82 */ /* 0x000e620000000800 */
[----:B----4-:R-:W-:-:S07]  /*12bd0*/  IMAD R2, R232, UR4, RZ ;  /* 0x00000004e8027c24 */ /* 0x010fce000f8e02ff */
[----:B------:R-:W4:Y:S01]  /*12be0*/  LDC R6, c[0x0][0x230] ;  /* 0x00008c00ff067b82 */ /* 0x000f220000000800 */
[----:B------:R-:W4:Y:S01]  /*12bf0*/  LDL.LU R232, [R1+0x2294] ;  /* 0x0022940001e87983 */ /* 0x000f220000300800 */
[----:B------:R-:W-:-:S06]  /*12c00*/  IADD3 R3, R233, -0xd, RZ ;  /* 0xfffffff3e9037810 */ /* 0x000fcc0007ffe0ff */
[----:B------:R-:W1:Y:S01]  /*12c10*/  LDC R233, c[0x0][0x230] ;  /* 0x00008c00ffe97b82 */ /* 0x000e620000000800 */
[----:B------:R-:W-:Y:S02]  /*12c20*/  LEA R182, P1, R2, UR6, 0x2 ;  /* 0x0000000602b67c11 */ /* 0x000fe4000f8210ff */
[----:B------:R-:W-:Y:S02]  /*12c30*/  ISETP.GE.U32.AND P5, PT, R0, 0x7fffffbc, PT ;  /* 0x7fffffbc0000780c */ /* 0x000fe40003fa6070 */
[----:B------:R-:W-:Y:S02]  /*12c40*/  LEA.HI.X.SX32 R183, R2, UR7, 0x2, P1 ;  /* 0x0000000702b77c11 */ /* 0x000fe400088f16ff */
[----:B------:R-:W-:Y:S01]  /*12c50*/  ISETP.GE.U32.AND P1, PT, R3, 0x7fffffb4, PT ;  /* 0x7fffffb40300780c */ /* 0x000fe20003f26070 */
[----:B------:R-:W-:Y:S01]  /*12c60*/  IMAD.SHL.U32 R236, R235, 0x4, RZ ;  /* 0x00000004ebec7824 */ /* 0x000fe200078e00ff */
[----:B------:R-:W4:Y:S01]  /*12c70*/  LDC R3, c[0x0][0x230] ;  /* 0x00008c00ff037b82 */ /* 0x000f220000000800 */
[----:B--2---:R-:W-:-:S05]  /*12c80*/  VIADD R4, R4, 0xfffffff7 ;  /* 0xfffffff704047836 */ /* 0x004fca0000000000 */
[----:B------:R-:W-:Y:S02]  /*12c90*/  ISETP.GE.U32.AND P0, PT, R4, 0x7fffffb8, PT ;  /* 0x7fffffb80400780c */ /* 0x000fe40003f06070 */
[----:B------:R-:W2:Y:S08]  /*12ca0*/  LDC R4, c[0x0][0x230] ;  /* 0x00008c00ff047b82 */ /* 0x000eb00000000800 */
[----:B------:R-:W2:Y:S01]  /*12cb0*/  LDC R7, c[0x0][0x230] ;  /* 0x00008c00ff077b82 */ /* 0x000ea20000000800 */
[----:B------:R-:W-:Y:S01]  /*12cc0*/  LOP3.LUT R247, R236, 0x20, RZ, 0x3c, !PT ;  /* 0x00000020ecf77812 */ /* 0x000fe200078e3cff */
[----:B---3--:R-:W-:Y:S01]  /*12cd0*/  IMAD R0, R252, UR4, RZ ;  /* 0x00000004fc007c24 */ /* 0x008fe2000f8e02ff */
[----:B------:R-:W-:Y:S01]  /*12ce0*/  UMOV UR4, 0x400 ;  /* 0x0000040000047882 */ /* 0x000fe20000000000 */
[----:B------:R-:W5:Y:S03]  /*12cf0*/  LDL.LU R252, [R1+0x2290] ;  /* 0x0022900001fc7983 */ /* 0x000f660000300800 */
[----:B------:R-:W-:Y:S01]  /*12d00*/  LEA R180, P2, R0, UR6, 0x2 ;  /* 0x0000000600b47c11 */ /* 0x000fe2000f8410ff */
[----:B------:R-:W-:-:S03]  /*12d10*/  ULEA UR5, UR5, UR4, 0x18 ;  /* 0x0000000405057291 */ /* 0x000fc6000f8ec03f */
[----:B------:R-:W-:Y:S01]  /*12d20*/  LEA.HI.X.SX32 R181, R0, UR7, 0x2, P2 ;  /* 0x0000000700b57c11 */ /* 0x000fe200090f16ff */
[----:B-1----:R-:W-:Y:S02]  /*12d30*/  VIADD R0, R233, 0xffffffef ;  /* 0xffffffefe9007836 */ /* 0x002fe40000000000 */
[----:B----4-:R-:W-:Y:S01]  /*12d40*/  IMAD.SHL.U32 R250, R232, 0x4, RZ ;  /* 0x00000004e8fa7824 */ /* 0x010fe200078e00ff */
[----:B------:R-:W-:Y:S02]  /*12d50*/  IADD3 R2, R236, UR5, RZ ;  /* 0x00000005ec027c10 */ /* 0x000fe4000fffe0ff */
[C---:B------:R-:W-:Y:S01]  /*12d60*/  SHF.L.U32 R176, R232.reuse, 0x3, RZ ;  /* 0x00000003e8b07819 */ /* 0x040fe200000006ff */
[----:B------:R-:W-:Y:S01]  /*12d70*/  IMAD R172, R232, 0xc, RZ ;  /* 0x0000000ce8ac7824 */ /* 0x000fe200078e02ff */
[----:B------:R-:W-:Y:S01]  /*12d80*/  ISETP.GE.U32.AND P2, PT, R0, 0x7fffffb0, PT ;  /* 0x7fffffb00000780c */ /* 0x000fe20003f46070 */
[----:B------:R-:W-:Y:S01]  /*12d90*/  VIADD R0, R5, 0xffffffeb ;  /* 0xffffffeb05007836 */ /* 0x000fe20000000000 */
[----:B------:R-:W-:Y:S01]  /*12da0*/  @!PT LDS RZ, [RZ] ;  /* 0x00000000fffff984 */ /* 0x000fe20000000800 */
[----:B------:R-:W-:Y:S01]  /*12db0*/  @!PT LDS RZ, [RZ] ;  /* 0x00000000fffff984 */ /* 0x000fe20000000800 */
[----:B------:R-:W-:Y:S01]  /*12dc0*/  @!PT LDS RZ, [RZ] ;  /* 0x00000000fffff984 */ /* 0x000fe20000000800 */
[----:B------:R-:W-:Y:S01]  /*12dd0*/  LDGSTS.E [R2+0x20000], desc[UR14][R182.64], !P4 ;  /* 0x20000000b6027fae */ /* 0x000fe2000e12184e */
[----:B------:R-:W-:Y:S01]  /*12de0*/  IMAD.WIDE R8, R250, 0x4, R182 ;  /* 0x00000004fa087825 */ /* 0x000fe200078e02b6 */
[----:B------:R-:W1:Y:S03]  /*12df0*/  LDC R5, c[0x0][0x230] ;  /* 0x00008c00ff057b82 */ /* 0x000e660000000800 */
[----:B------:R-:W-:Y:S01]  /*12e00*/  IMAD.SHL.U32 R168, R232, 0x10, RZ ;  /* 0x00000010e8a87824 */ /* 0x000fe200078e00ff */
[----:B------:R-:W-:Y:S01]  /*12e10*/  LDGSTS.E [R2+0x20080], desc[UR14][R180.64], !P4 ;  /* 0x20080000b4027fae */ /* 0x000fe2000e12184e */
[----:B------:R-:W-:Y:S01]  /*12e20*/  ISETP.GE.U32.AND P4, PT, R0, 0x7fffffac, PT ;  /* 0x7fffffac0000780c */ /* 0x000fe20003f86070 */
[----:B------:R-:W-:-:S04]  /*12e30*/  IMAD.WIDE R250, R250, 0x4, R180 ;  /* 0x00000004fafa7825 */ /* 0x000fc800078e02b4 */
[----:B------:R-:W-:Y:S01]  /*12e40*/  IMAD R164, R232, 0x14, RZ ;  /* 0x00000014e8a47824 */ /* 0x000fe200078e02ff */
[----:B------:R3:W-:Y:S01]  /*12e50*/  LDGSTS.E [R2+0x20400], desc[UR14][R8.64], !P5 ;  /* 0x2040000008027fae */ /* 0x0007e2000e92184e */
[----:B------:R-:W-:Y:S02]  /*12e60*/  VIADD R0, R6, 0xffffffe7 ;  /* 0xffffffe706007836 */ /* 0x000fe40000000000 */
[----:B------:R-:W-:Y:S01]  /*12e70*/  IMAD R160, R232, 0x18, RZ ;  /* 0x00000018e8a07824 */ /* 0x000fe200078e02ff */
[----:B------:R-:W-:Y:S01]  /*12e80*/  LDGSTS.E [R2+0x20480], desc[UR14][R250.64], !P5 ;  /* 0x20480000fa027fae */ /* 0x000fe2000e92184e */
[----:B------:R-:W4:Y:S01]  /*12e90*/  LDC R6, c[0x0][0x230] ;  /* 0x00008c00ff067b82 */ /* 0x000f220000000800 */
[----:B------:R-:W-:Y:S01]  /*12ea0*/  ISETP.GE.U32.AND P5, PT, R0, 0x7fffffa8, PT ;  /* 0x7fffffa80000780c */ /* 0x000fe20003fa6070 */
[----:B------:R-:W-:Y:S02]  /*12eb0*/  VIADD R0, R3, 0xffffffe3 ;  /* 0xffffffe303007836 */ /* 0x000fe40000000000 */
[----:B------:R-:W-:-:S02]  /*12ec0*/  IMAD R156, R232, 0x1c, RZ ;  /* 0x0000001ce89c7824 */ /* 0x000fc400078e02ff */
[C---:B------:R-:W-:Y:S02]  /*12ed0*/  IMAD.SHL.U32 R152, R232.reuse, 0x20, RZ ;  /* 0x00000020e8987824 */ /* 0x040fe400078e00ff */
[----:B------:R-:W-:Y:S01]  /*12ee0*/  IMAD R148, R232, 0x24, RZ ;  /* 0x00000024e8947824 */ /* 0x000fe200078e02ff */
[----:B------:R-:W3:Y:S01]  /*12ef0*/  LDC R3, c[0x0][0x230] ;  /* 0x00008c00ff037b82 */ /* 0x000ee20000000800 */
[----:B------:R-:W-:-:S04]  /*12f00*/  IMAD.WIDE R178, R176, 0x4, R182 ;  /* 0x00000004b0b27825 */ /* 0x000fc800078e02b6 */
[----:B------:R-:W-:Y:S01]  /*12f10*/  IMAD R144, R232, 0x28, RZ ;  /* 0x00000028e8907824 */ /* 0x000fe200078e02ff */
[----:B------:R-:W-:Y:S01]  /*12f20*/  LDGSTS.E [R2+0x20800], desc[UR14][R178.64], !P0 ;  /* 0x20800000b2027fae */ /* 0x000fe2000c12184e */
[----:B------:R-:W-:-:S04]  /*12f30*/  IMAD.WIDE R176, R176, 0x4, R180 ;  /* 0x00000004b0b07825 */ /* 0x000fc800078e02b4 */
[----:B------:R-:W-:Y:S01]  /*12f40*/  IMAD R140, R232, 0x2c, RZ ;  /* 0x0000002ce88c7824 */ /* 0x000fe200078e02ff */
[----:B------:R-:W-:Y:S01]  /*12f50*/  LDGSTS.E [R2+0x20880], desc[UR14][R176.64], !P0 ;  /* 0x20880000b0027fae */ /* 0x000fe2000c12184e */
[----:B------:R-:W-:Y:S01]  /*12f60*/  IMAD.WIDE R174, R172, 0x4, R182 ;  /* 0x00000004acae7825 */ /* 0x000fe200078e02b6 */
[----:B------:R-:W-:Y:S01]  /*12f70*/  ISETP.GE.U32.AND P0, PT, R0, 0x7fffffa4, PT ;  /* 0x7fffffa40000780c */ /* 0x000fe20003f06070 */
[----:B------:R-:W-:Y:S01]  /*12f80*/  UISETP.GT.AND UP0, UPT, UR8, 0x7f, UPT ;  /* 0x0000007f0800788c */ /* 0x000fe2000bf04270 */
[----:B--2---:R-:W-:Y:S01]  /*12f90*/  IADD3 R0, R4, -0x21, RZ ;  /* 0xffffffdf04007810 */ /* 0x004fe20007ffe0ff */
[----:B------:R-:W-:Y:S01]  /*12fa0*/  IMAD.WIDE R172, R172, 0x4, R180 ;  /* 0x00000004acac7825 */ /* 0x000fe200078e02b4 */
[----:B------:R-:W2:Y:S01]  /*12fb0*/  LDC R4, c[0x0][0x230] ;  /* 0x00008c00ff047b82 */ /* 0x000ea20000000800 */
[----:B------:R-:W-:Y:S02]  /*12fc0*/  LDGSTS.E [R2+0x20c00], desc[UR14][R174.64], !P1 ;  /* 0x20c00000ae027fae */ /* 0x000fe4000c92184e */
[----:B------:R-:W-:-:S02]  /*12fd0*/  IMAD R136, R232, 0x30, RZ ;  /* 0x00000030e8887824 */ /* 0x000fc400078e02ff */
[----:B------:R-:W-:Y:S01]  /*12fe0*/  IMAD R132, R232, 0x34, RZ ;  /* 0x00000034e8847824 */ /* 0x000fe200078e02ff */
[----:B------:R-:W-:Y:S01]  /*12ff0*/  LDGSTS.E [R2+0x20c80], desc[UR14][R172.64], !P1 ;  /* 0x20c80000ac027fae */ /* 0x000fe2000c92184e */
[----:B------:R-:W-:Y:S01]  /*13000*/  IMAD.WIDE R170, R168, 0x4, R182 ;  /* 0x00000004a8aa7825 */ /* 0x000fe200078e02b6 */
[----:B------:R-:W-:Y:S01]  /*13010*/  ISETP.GE.U32.AND P1, PT, R0, 0x7fffffa0, PT ;  /* 0x7fffffa00000780c */ /* 0x000fe20003f26070 */
[----:B------:R-:W-:Y:S02]  /*13020*/  ULDC.64 UR6, c[0x0][0x238] ;  /* 0x00008e0000067ab9 */ /* 0x000fe40000000a00 */
[----:B------:R-:W-:Y:S01]  /*13030*/  IMAD.WIDE R168, R168, 0x4, R180 ;  /* 0x00000004a8a87825 */ /* 0x000fe200078e02b4 */
[----:B------:R-:W-:Y:S03]  /*13040*/  LDGSTS.E [R2+0x21000], desc[UR14][R170.64], !P2 ;  /* 0x21000000aa027fae */ /* 0x000fe6000d12184e */
[----:B-1----:R-:W-:Y:S01]  /*13050*/  VIADD R0, R5, 0xffffffdb ;  /* 0xffffffdb05007836 */ /* 0x002fe20000000000 */
[----:B------:R-:W-:Y:S01]  /*13060*/  LDGSTS.E [R2+0x21080], desc[UR14][R168.64], !P2 ;  /* 0x21080000a8027fae */ /* 0x000fe2000d12184e */
[----:B------:R-:W1:Y:S01]  /*13070*/  LDC R5, c[0x0][0x230] ;  /* 0x00008c00ff057b82 */ /* 0x000e620000000800 */
[----:B------:R-:W-:-:S02]  /*13080*/  IMAD.WIDE R166, R164, 0x4, R182 ;  /* 0x00000004a4a67825 */ /* 0x000fc400078e02b6 */
[----:B------:R-:W-:Y:S02]  /*13090*/  ISETP.GE.U32.AND P2, PT, R0, 0x7fffff9c, PT ;  /* 0x7fffff9c0000780c */ /* 0x000fe40003f46070 */
[----:B------:R-:W-:Y:S01]  /*130a0*/  IMAD.WIDE R164, R164, 0x4, R180 ;  /* 0x00000004a4a47825 */ /* 0x000fe200078e02b4 */
[----:B----4-:R-:W-:Y:S01]  /*130b0*/  IADD3 R0, R6, -0x29, RZ ;  /* 0xffffffd706007810 */ /* 0x010fe20007ffe0ff */
[----:B------:R-:W-:Y:S01]  /*130c0*/  LDGSTS.E [R2+0x21400], desc[UR14][R166.64], !P4 ;  /* 0x21400000a6027fae */ /* 0x000fe2000e12184e */
[----:B------:R-:W4:Y:S01]  /*130d0*/  LDC R6, c[0x0][0x230] ;  /* 0x00008c00ff067b82 */ /* 0x000f220000000800 */
[C---:B------:R-:W-:Y:S02]  /*130e0*/  IMAD.WIDE R162, R160.reuse, 0x4, R182 ;  /* 0x00000004a0a27825 */ /* 0x040fe400078e02b6 */
[----:B------:R-:W-:Y:S02]  /*130f0*/  LDGSTS.E [R2+0x21480], desc[UR14][R164.64], !P4 ;  /* 0x21480000a4027fae */ /* 0x000fe4000e12184e */
[----:B------:R-:W-:-:S02]  /*13100*/  IMAD.WIDE R160, R160, 0x4, R180 ;  /* 0x00000004a0a07825 */ /* 0x000fc400078e02b4 */
[----:B------:R-:W-:Y:S02]  /*13110*/  LDGSTS.E [R2+0x21800], desc[UR14][R162.64], !P5 ;  /* 0x21800000a2027fae */ /* 0x000fe4000e92184e */
[----:B---3--:R-:W-:Y:S02]  /*13120*/  VIADD R3, R3, 0xffffffd3 ;  /* 0xffffffd303037836 */ /* 0x008fe40000000000 */
[----:B------:R-:W-:Y:S01]  /*13130*/  IMAD.WIDE R158, R156, 0x4, R182 ;  /* 0x000000049c9e7825 */ /* 0x000fe200078e02b6 */
[----:B------:R-:W-:Y:S01]  /*13140*/  LDGSTS.E [R2+0x21880], desc[UR14][R160.64], !P5 ;  /* 0x21880000a0027fae */ /* 0x000fe2000e92184e */
[----:B------:R-:W-:Y:S02]  /*13150*/  ISETP.GE.U32.AND P4, PT, R0, 0x7fffff98, PT ;  /* 0x7fffff980000780c */ /* 0x000fe40003f86070 */
[----:B------:R-:W-:Y:S01]  /*13160*/  IMAD.WIDE R156, R156, 0x4, R180 ;  /* 0x000000049c9c7825 */ /* 0x000fe200078e02b4 */
[----:B------:R-:W-:Y:S01]  /*13170*/  ISETP.GE.U32.AND P5, PT, R3, 0x7fffff94, PT ;  /* 0x7fffff940300780c */ /* 0x000fe20003fa6070 */
[----:B------:R-:W-:Y:S01]  /*13180*/  LDGSTS.E [R2+0x21c00], desc[UR14][R158.64], !P0 ;  /* 0x21c000009e027fae */ /* 0x000fe2000c12184e */
[----:B------:R-:W3:Y:S01]  /*13190*/  LDC R3, c[0x0][0x230] ;  /* 0x00008c00ff037b82 */ /* 0x000ee20000000800 */
[----:B------:R-:W-:Y:S01]  /*131a0*/  IADD3 R0, R7, -0x31, RZ ;  /* 0xffffffcf07007810 */ /* 0x000fe20007ffe0ff */
[----:B------:R-:W-:Y:S01]  /*131b0*/  IMAD.WIDE R154, R152, 0x4, R182 ;  /* 0x00000004989a7825 */ /* 0x000fe200078e02b6 */
[----:B------:R-:W-:Y:S02]  /*131c0*/  LDGSTS.E [R2+0x21c80], desc[UR14][R156.64], !P0 ;  /* 0x21c800009c027fae */ /* 0x000fe4000c12184e */
[----:B------:R-:W-:Y:S01]  /*131d0*/  ISETP.GE.U32.AND P0, PT, R0, 0x7fffff90, PT ;  /* 0x7fffff900000780c */ /* 0x000fe20003f06070 */
[----:B------:R-:W-:Y:S01]  /*131e0*/  IMAD.WIDE R152, R152, 0x4, R180 ;  /* 0x0000000498987825 */ /* 0x000fe200078e02b4 */
[----:B------:R-:W-:Y:S03]  /*131f0*/  LDGSTS.E [R2+0x22000], desc[UR14][R154.64], !P1 ;  /* 0x220000009a027fae */ /* 0x000fe6000c92184e */
[----:B--2---:R-:W-:Y:S01]  /*13200*/  VIADD R0, R4, 0xffffffcb ;  /* 0xffffffcb04007836 */ /* 0x004fe20000000000 */
[----:B------:R-:W-:Y:S01]  /*13210*/  LDGSTS.E [R2+0x22080], desc[UR14][R152.64], !P1 ;  /* 0x2208000098027fae */ /* 0x000fe2000c92184e */
[----:B------:R-:W2:Y:S01]  /*13220*/  LDC R4, c[0x0][0x230] ;  /* 0x00008c00ff047b82 */ /* 0x000ea20000000800 */
[----:B------:R-:W-:-:S02]  /*13230*/  IMAD.WIDE R150, R148, 0x4, R182 ;  /* 0x0000000494967825 */ /* 0x000fc400078e02b6 */
[----:B------:R-:W-:Y:S02]  /*13240*/  ISETP.GE.U32.AND P1, PT, R0, 0x7fffff8c, PT ;  /* 0x7fffff8c0000780c */ /* 0x000fe40003f26070 */
[----:B------:R-:W-:Y:S01]  /*13250*/  IMAD.WIDE R148, R148, 0x4, R180 ;  /* 0x0000000494947825 */ /* 0x000fe200078e02b4 */
[----:B------:R-:W-:Y:S03]  /*13260*/  LDGSTS.E [R2+0x22400], desc[UR14][R150.64], !P2 ;  /* 0x2240000096027fae */ /* 0x000fe6000d12184e */
[----:B-1----:R-:W-:Y:S01]  /*13270*/  VIADD R0, R5, 0xffffffc7 ;  /* 0xffffffc705007836 */ /* 0x002fe20000000000 */
[----:B------:R-:W-:Y:S01]  /*13280*/  LDGSTS.E [R2+0x22480], desc[UR14][R148.64], !P2 ;  /* 0x2248000094027fae */ /* 0x000fe2000d12184e */
[----:B------:R-:W1:Y:S01]  /*13290*/  LDC R5, c[0x0][0x230] ;  /* 0x00008c00ff057b82 */ /* 0x000e620000000800 */
[----:B------:R-:W-:Y:S02]  /*132a0*/  IMAD.WIDE R146, R144, 0x4, R182 ;  /* 0x0000000490927825 */ /* 0x000fe400078e02b6 */
[----:B------:R-:W-:-:S02]  /*132b0*/  ISETP.GE.U32.AND P2, PT, R0, 0x7fffff88, PT ;  /* 0x7fffff880000780c */ /* 0x000fc40003f46070 */
[----:B------:R-:W-:Y:S01]  /*132c0*/  IMAD.WIDE R144, R144, 0x4, R180 ;  /* 0x0000000490907825 */ /* 0x000fe200078e02b4 */
[----:B----4-:R-:W-:Y:S01]  /*132d0*/  IADD3 R0, R6, -0x3d, RZ ;  /* 0xffffffc306007810 */ /* 0x010fe20007ffe0ff */
[----:B------:R-:W-:Y:S01]  /*132e0*/  LDGSTS.E [R2+0x22800], desc[UR14][R146.64], !P4 ;  /* 0x2280000092027fae */ /* 0x000fe2000e12184e */
[----:B------:R-:W4:Y:S01]  /*132f0*/  LDC R6, c[0x0][0x230] ;  /* 0x00008c00ff067b82 */ /* 0x000f220000000800 */
[----:B------:R-:W-:Y:S02]  /*13300*/  IMAD.WIDE R142, R140, 0x4, R182 ;  /* 0x000000048c8e7825 */ /* 0x000fe400078e02b6 */
[----:B------:R-:W-:Y:S01]  /*13310*/  LDGSTS.E [R2+0x22880], desc[UR14][R144.64], !P4 ;  /* 0x2288000090027fae */ /* 0x000fe2000e12184e */
[----:B------:R-:W-:Y:S01]  /*13320*/  ISETP.GE.U32.AND P4, PT, R0, 0x7fffff84, PT ;  /* 0x7fffff840000780c */ /* 0x000fe20003f86070 */
[----:B------:R-:W-:Y:S02]  /*13330*/  IMAD.WIDE R140, R140, 0x4, R180 ;  /* 0x000000048c8c7825 */ /* 0x000fe400078e02b4 */
[----:B------:R-:W-:Y:S02]  /*13340*/  LDGSTS.E [R2+0x22c00], desc[UR14][R142.64], !P5 ;  /* 0x22c000008e027fae */ /* 0x000fe4000e92184e */
[----:B---3--:R-:W-:-:S02]  /*13350*/  VIADD R0, R3, 0xfffffffe ;  /* 0xfffffffe03007836 */ /* 0x008fc40000000000 */
[----:B------:R-:W3:Y:S01]  /*13360*/  LDC R3, c[0x0][0x230] ;  /* 0x00008c00ff037b82 */ /* 0x000ee20000000800 */
[----:B------:R-:W-:Y:S01]  /*13370*/  LDGSTS.E [R2+0x22c80], desc[UR14][R140.64], !P5 ;  /* 0x22c800008c027fae */ /* 0x000fe2000e92184e */
[----:B------:R-:W-:Y:S01]  /*13380*/  IMAD.WIDE R138, R136, 0x4, R182 ;  /* 0x00000004888a7825 */ /* 0x000fe200078e02b6 */
[----:B------:R-:W-:-:S03]  /*13390*/  ISETP.GE.U32.AND P5, PT, R0, 0x7fffffbf, PT ;  /* 0x7fffffbf0000780c */ /* 0x000fc60003fa6070 */
[----:B------:R-:W-:Y:S01]  /*133a0*/  IMAD.WIDE R136, R136, 0x4, R180 ;  /* 0x0000000488887825 */ /* 0x000fe200078e02b4 */
[----:B------:R-:W-:Y:S03]  /*133b0*/  LDGSTS.E [R2+0x23000], desc[UR14][R138.64], !P0 ;  /* 0x230000008a027fae */ /* 0x000fe6000c12184e */
[----:B--2---:R-:W-:Y:S01]  /*133c0*/  VIADD R0, R4, 0xfffffffa ;  /* 0xfffffffa04007836 */ /* 0x004fe20000000000 */
[----:B------:R-:W-:Y:S01]  /*133d0*/  LDGSTS.E [R2+0x23080], desc[UR14][R136.64], !P0 ;  /* 0x2308000088027fae */ /* 0x000fe2000c12184e */
[----:B------:R-:W2:Y:S01]  /*133e0*/  LDC R4, c[0x0][0x230] ;  /* 0x00008c00ff047b82 */ /* 0x000ea20000000800 */
[----:B------:R-:W-:Y:S02]  /*133f0*/  IMAD.WIDE R134, R132, 0x4, R182 ;  /* 0x0000000484867825 */ /* 0x000fe400078e02b6 */
[----:B------:R-:W-:Y:S02]  /*13400*/  ISETP.GE.U32.AND P0, PT, R0, 0x7fffffbb, PT ;  /* 0x7fffffbb0000780c */ /* 0x000fe40003f06070 */
[----:B------:R-:W-:Y:S01]  /*13410*/  IMAD.WIDE R132, R132, 0x4, R180 ;  /* 0x0000000484847825 */ /* 0x000fe200078e02b4 */
[----:B-1----:R-:W-:Y:S01]  /*13420*/  IADD3 R0, R5, -0xa, RZ ;  /* 0xfffffff605007810 */ /* 0x002fe20007ffe0ff */
[----:B------:R-:W-:Y:S01]  /*13430*/  LDGSTS.E [R2+0x23400], desc[UR14][R134.64], !P1 ;  /* 0x2340000086027fae */ /* 0x000fe2000c92184e */
[----:B------:R-:W1:Y:S01]  /*13440*/  LDC R5, c[0x0][0x230] ;  /* 0x00008c00ff057b82 */ /* 0x000e620000000800 */
[----:B------:R-:W-:-:S02]  /*13450*/  IMAD R128, R232, 0x38, RZ ;  /* 0x00000038e8807824 */ /* 0x000fc400078e02ff */
[----:B------:R-:W-:Y:S01]  /*13460*/  LDGSTS.E [R2+0x23480], desc[UR14][R132.64], !P1 ;  /* 0x2348000084027fae */ /* 0x000fe2000c92184e */
[----:B------:R-:W-:Y:S01]  /*13470*/  ISETP.GE.U32.AND P1, PT, R0, 0x7fffffb7, PT ;  /* 0x7fffffb70000780c */ /* 0x000fe20003f26070 */
[----:B------:R-:W-:-:S04]  /*13480*/  IMAD.WIDE R130, R128, 0x4, R182 ;  /* 0x0000000480827825 */ /* 0x000fc800078e02b6 */
[----:B------:R-:W-:Y:S01]  /*13490*/  IMAD.WIDE R128, R128, 0x4, R180 ;  /* 0x0000000480807825 */ /* 0x000fe200078e02b4 */
[----:B------:R-:W-:Y:S03]  /*134a0*/  LDGSTS.E [R2+0x23800], desc[UR14][R130.64], !P2 ;  /* 0x2380000082027fae */ /* 0x000fe6000d12184e */
[----:B----4-:R-:W-:Y:S01]  /*134b0*/  VIADD R0, R6, 0xfffffff2 ;  /* 0xfffffff206007836 */ /* 0x010fe20000000000 */
[----:B------:R-:W-:Y:S01]  /*134c0*/  LDGSTS.E [R2+0x23880], desc[UR14][R128.64], !P2 ;  /* 0x2388000080027fae */ /* 0x000fe2000d12184e */
[----:B------:R-:W-:Y:S01]  /*134d0*/  IMAD R124, R232, 0x3c, RZ ;  /* 0x0000003ce87c7824 */ /* 0x000fe200078e02ff */
[----:B------:R-:W4:Y:S02]  /*134e0*/  LDC R6, c[0x0][0x230] ;  /* 0x00008c00ff067b82 */ /* 0x000f240000000800 */
[----:B------:R-:W-:Y:S01]  /*134f0*/  ISETP.GE.U32.AND P2, PT, R0, 0x7fffffb3, PT ;  /* 0x7fffffb30000780c */ /* 0x000fe20003f46070 */
[----:B------:R-:W-:-:S04]  /*13500*/  IMAD.WIDE R126, R124, 0x4, R182 ;  /* 0x000000047c7e7825 */ /* 0x000fc800078e02b6 */
[----:B------:R-:W-:Y:S01]  /*13510*/  IMAD.WIDE R124, R124, 0x4, R180 ;  /* 0x000000047c7c7825 */ /* 0x000fe200078e02b4 */
[----:B------:R-:W-:Y:S03]  /*13520*/  LDGSTS.E [R2+0x23c00], desc[UR14][R126.64], !P4 ;  /* 0x23c000007e027fae */ /* 0x000fe6000e12184e */
[----:B---3--:R-:W-:Y:S01]  /*13530*/  VIADD R0, R3, 0xffffffee ;  /* 0xffffffee03007836 */ /* 0x008fe20000000000 */
[----:B------:R3:W-:Y:S01]  /*13540*/  STL.64 [R1], R8 ;  /* 0x0000000801007387 */ /* 0x0007e20000100a00 */
[----:B------:R-:W4:Y:S01]  /*13550*/  LDC R3, c[0x0][0x230] ;  /* 0x00008c00ff037b82 */ /* 0x000f220000000800 */
[----:B------:R-:W-:Y:S01]  /*13560*/  IADD3 R247, R247, UR5, RZ ;  /* 0x00000005f7f77c10 */ /* 0x000fe2000fffe0ff */
[----:B------:R-:W-:Y:S01]  /*13570*/  IMAD.WIDE R10, R232, 0x4, R182 ;  /* 0x00000004e80a7825 */ /* 0x000fe200078e02b6 */
[----:B------:R-:W-:Y:S01]  /*13580*/  LDGSTS.E [R2+0x23c80], desc[UR14][R124.64], !P4 ;  /* 0x23c800007c027fae */ /* 0x000fe2000e12184e */
[----:B------:R-:W-:-:S02]  /*13590*/  ISETP.GE.U32.AND P4, PT, R0, 0x7fffffaf, PT ;  /* 0x7fffffaf0000780c */ /* 0x000fc40003f86070 */
[----:B--2---:R-:W-:Y:S01]  /*135a0*/  VIADD R0, R4, 0xffffffea ;  /* 0xffffffea04007836 */ /* 0x004fe20000000000 */
[----:B------:R2:W-:Y:S01]  /*135b0*/  LDGSTS.E [R247+0x20100], desc[UR14][R10.64], !P5 ;  /* 0x201000000af77fae */ /* 0x0005e2000e92184e */
[C---:B------:R-:W-:Y:S01]  /*135c0*/  IMAD R120, R232.reuse, 0x5, RZ ;  /* 0x00000005e8787824 */ /* 0x040fe200078e02ff */
[----:B------:R-:W2:Y:S01]  /*135d0*/  LDC R4, c[0x0][0x230] ;  /* 0x00008c00ff047b82 */ /* 0x000ea20000000800 */
[----:B---3--:R-:W-:-:S04]  /*135e0*/  IMAD.WIDE R8, R232, 0x4, R180 ;  /* 0x00000004e8087825 */ /* 0x008fc800078e02b4 */
[----:B------:R-:W-:Y:S01]  /*135f0*/  IMAD.WIDE R122, R120, 0x4, R182 ;  /* 0x00000004787a7825 */ /* 0x000fe200078e02b6 */
[----:B------:R3:W-:Y:S01]  /*13600*/  LDGSTS.E [R247+0x20180], desc[UR14][R8.64], !P5 ;  /* 0x2018000008f77fae */ /* 0x0007e2000e92184e */
[----:B------:R-:W-:Y:S02]  /*13610*/  ISETP.GE.U32.AND P5, PT, R0, 0x7fffffab, PT ;  /* 0x7fffffab0000780c */ /* 0x000fe40003fa6070 */
[----:B------:R-:W-:Y:S01]  /*13620*/  IMAD.WIDE R120, R120, 0x4, R180 ;  /* 0x0000000478787825 */ /* 0x000fe200078e02b4 */
[----:B------:R-:W-:Y:S03]  /*13630*/  LDGSTS.E [R247+0x20500], desc[UR14][R122.64], !P0 ;  /* 0x205000007af77fae */ /* 0x000fe6000c12184e */
[----:B-1----:R-:W-:Y:S01]  /*13640*/  VIADD R0, R5, 0xffffffe6 ;  /* 0xffffffe605007836 */ /* 0x002fe20000000000 */
[----:B------:R-:W-:Y:S01]  /*13650*/  LDGSTS.E [R247+0x20580], desc[UR14][R120.64], !P0 ;  /* 0x2058000078f77fae */ /* 0x000fe2000c12184e */
[----:B------:R-:W-:Y:S01]  /*13660*/  IMAD R116, R232, 0x9, RZ ;  /* 0x00000009e8747824 */ /* 0x000fe200078e02ff */
[----:B------:R-:W1:Y:S02]  /*13670*/  LDC R5, c[0x0][0x230] ;  /* 0x00008c00ff057b82 */ /* 0x000e640000000800 */
[----:B------:R-:W-:Y:S01]  /*13680*/  ISETP.GE.U32.AND P0, PT, R0, 0x7fffffa7, PT ;  /* 0x7fffffa70000780c */ /* 0x000fe20003f06070 */
[----:B------:R-:W-:Y:S01]  /*13690*/  IMAD.WIDE R118, R116, 0x4, R182 ;  /* 0x0000000474767825 */ /* 0x000fe200078e02b6 */
[----:B----4-:R-:W-:-:S03]  /*136a0*/  IADD3 R0, R6, -0x1e, RZ ;  /* 0xffffffe206007810 */ /* 0x010fc60007ffe0ff */
[----:B------:R-:W-:Y:S01]  /*136b0*/  IMAD.WIDE R116, R116, 0x4, R180 ;  /* 0x0000000474747825 */ /* 0x000fe200078e02b4 */
[----:B------:R-:W4:Y:S01]  /*136c0*/  LDC R6, c[0x0][0x230] ;  /* 0x00008c00ff067b82 */ /* 0x000f220000000800 */
[----:B------:R-:W-:Y:S02]  /*136d0*/  LDGSTS.E [R247+0x20900], desc[UR14][R118.64], !P1 ;  /* 0x2090000076f77fae */ /* 0x000fe4000c92184e */
[----:B------:R-:W-:Y:S02]  /*136e0*/  IMAD R112, R232, 0xd, RZ ;  /* 0x0000000de8707824 */ /* 0x000fe400078e02ff */
[----:B------:R-:W-:Y:S01]  /*136f0*/  LDGSTS.E [R247+0x20980], desc[UR14][R116.64], !P1 ;  /* 0x2098000074f77fae */ /* 0x000fe2000c92184e */
[----:B------:R-:W-:Y:S01]  /*13700*/  ISETP.GE.U32.AND P1, PT, R0, 0x7fffffa3, PT ;  /* 0x7fffffa30000780c */ /* 0x000fe20003f26070 */
[----:B------:R-:W-:-:S04]  /*13710*/  IMAD.WIDE R114, R112, 0x4, R182 ;  /* 0x0000000470727825 */ /* 0x000fc800078e02b6 */
[----:B------:R-:W-:Y:S01]  /*13720*/  IMAD.WIDE R112, R112, 0x4, R180 ;  /* 0x0000000470707825 */ /* 0x000fe200078e02b4 */
[----:B------:R-:W-:Y:S03]  /*13730*/  LDGSTS.E [R247+0x20d00], desc[UR14][R114.64], !P2 ;  /* 0x20d0000072f77fae */ /* 0x000fe6000d12184e */
[----:B------:R-:W-:Y:S01]  /*13740*/  VIADD R0, R3, 0xffffffde ;  /* 0xffffffde03007836 */ /* 0x000fe20000000000 */
[----:B------:R-:W-:Y:S01]  /*13750*/  LDGSTS.E [R247+0x20d80], desc[UR14][R112.64], !P2 ;  /* 0x20d8000070f77fae */ /* 0x000fe2000d12184e */
[C---:B------:R-:W-:Y:S01]  /*13760*/  IMAD R108, R232.reuse, 0x11, RZ ;  /* 0x00000011e86c7824 */ /* 0x040fe200078e02ff */
[----:B------:R-:W3:Y:S01]  /*13770*/  LDC R3, c[0x0][0x230] ;  /* 0x00008c00ff037b82 */ /* 0x000ee20000000800 */
[----:B------:R-:W-:Y:S01]  /*13780*/  IMAD R104, R232, 0x15, RZ ;  /* 0x00000015e8687824 */ /* 0x000fe200078e02ff */
[----:B------:R-:W-:Y:S01]  /*13790*/  ISETP.GE.U32.AND P2, PT, R0, 0x7fffff9f, PT ;  /* 0x7fffff9f0000780c */ /* 0x000fe20003f46070 */
[----:B------:R-:W-:-:S04]  /*137a0*/  IMAD.WIDE R110, R108, 0x4, R182 ;  /* 0x000000046c6e7825 */ /* 0x000fc800078e02b6 */
        /* <DEDUP_REMOVED lines=19> */
[----:B------:R-:W4:Y:S01]  /*138e0*/  LDC R6, c[0x0][0x230] ;  /* 0x00008c00ff067b82 */ /* 0x000f220000000800 */
[----:B------:R-:W-:Y:S02]  /*138f0*/  IMAD R96, R232, 0x1d, RZ ;  /* 0x0000001de8607824 */ /* 0x000fe400078e02ff */
[----:B------:R-:W-:Y:S01]  /*13900*/  ISETP.GE.U32.AND P0, PT, R0, 0x7fffff93, PT ;  /* 0x7fffff930000780c */ /* 0x000fe20003f06070 */
[----:B---3--:R-:W-:-:S02]  /*13910*/  VIADD R0, R3, 0xffffffce ;  /* 0xffffffce03007836 */ /* 0x008fc40000000000 */
[C---:B------:R-:W-:Y:S02]  /*13920*/  IMAD.WIDE R98, R96.reuse, 0x4, R182 ;  /* 0x0000000460627825 */ /* 0x040fe400078e02b6 */
[----:B------:R-:W3:Y:S02]  /*13930*/  LDC R3, c[0x0][0x230] ;  /* 0x00008c00ff037b82 */ /* 0x000ee40000000800 */
[----:B------:R-:W-:Y:S01]  /*13940*/  IMAD.WIDE R96, R96, 0x4, R180 ;  /* 0x0000000460607825 */ /* 0x000fe200078e02b4 */
[----:B------:R-:W-:Y:S03]  /*13950*/  LDGSTS.E [R247+0x21d00], desc[UR14][R98.64], !P1 ;  /* 0x21d0000062f77fae */ /* 0x000fe6000c92184e */
[----:B------:R-:W-:Y:S01]  /*13960*/  IMAD R92, R232, 0x21, RZ ;  /* 0x00000021e85c7824 */ /* 0x000fe200078e02ff */
[----:B------:R-:W-:Y:S01]  /*13970*/  LDGSTS.E [R247+0x21d80], desc[UR14][R96.64], !P1 ;  /* 0x21d8000060f77fae */ /* 0x000fe2000c92184e */
[----:B------:R-:W-:-:S02]  /*13980*/  ISETP.GE.U32.AND P1, PT, R0, 0x7fffff8f, PT ;  /* 0x7fffff8f0000780c */ /* 0x000fc40003f26070 */
[----:B------:R-:W-:Y:S01]  /*13990*/  IMAD.WIDE R94, R92, 0x4, R182 ;  /* 0x000000045c5e7825 */ /* 0x000fe200078e02b6 */
[----:B--2---:R-:W-:Y:S02]  /*139a0*/  IADD3 R0, R4, -0x36, RZ ;  /* 0xffffffca04007810 */ /* 0x004fe40007ffe0ff */
[----:B------:R-:W2:Y:S01]  /*139b0*/  LDC R4, c[0x0][0x230] ;  /* 0x00008c00ff047b82 */ /* 0x000ea20000000800 */
[----:B------:R-:W-:Y:S01]  /*139c0*/  IMAD.WIDE R92, R92, 0x4, R180 ;  /* 0x000000045c5c7825 */ /* 0x000fe200078e02b4 */
[----:B------:R-:W-:Y:S03]  /*139d0*/  LDGSTS.E [R247+0x22100], desc[UR14][R94.64], !P2 ;  /* 0x221000005ef77fae */ /* 0x000fe6000d12184e */
[----:B------:R-:W-:Y:S01]  /*139e0*/  IMAD R88, R232, 0x25, RZ ;  /* 0x00000025e8587824 */ /* 0x000fe200078e02ff */
[----:B------:R-:W-:Y:S01]  /*139f0*/  LDGSTS.E [R247+0x22180], desc[UR14][R92.64], !P2 ;  /* 0x221800005cf77fae */ /* 0x000fe2000d12184e */
[----:B------:R-:W-:-:S02]  /*13a00*/  ISETP.GE.U32.AND P2, PT, R0, 0x7fffff8b, PT ;  /* 0x7fffff8b0000780c */ /* 0x000fc40003f46070 */
[----:B------:R-:W-:-:S04]  /*13a10*/  IMAD.WIDE R90, R88, 0x4, R182 ;  /* 0x00000004585a7825 */ /* 0x000fc800078e02b6 */
[----:B------:R-:W-:Y:S01]  /*13a20*/  IMAD.WIDE R88, R88, 0x4, R180 ;  /* 0x0000000458587825 */ /* 0x000fe200078e02b4 */
[----:B------:R-:W-:Y:S03]  /*13a30*/  LDGSTS.E [R247+0x22500], desc[UR14][R90.64], !P4 ;  /* 0x225000005af77fae */ /* 0x000fe6000e12184e */
[----:B-1----:R-:W-:Y:S01]  /*13a40*/  VIADD R0, R5, 0xffffffc6 ;  /* 0xffffffc605007836 */ /* 0x002fe20000000000 */
[----:B------:R-:W-:Y:S01]  /*13a50*/  LDGSTS.E [R247+0x22580], desc[UR14][R88.64], !P4 ;  /* 0x2258000058f77fae */ /* 0x000fe2000e12184e */
[----:B------:R-:W-:Y:S01]  /*13a60*/  IMAD R84, R232, 0x29, RZ ;  /* 0x00000029e8547824 */ /* 0x000fe200078e02ff */
[----:B------:R-:W1:Y:S02]  /*13a70*/  LDC R5, c[0x0][0x230] ;  /* 0x00008c00ff057b82 */ /* 0x000e640000000800 */
        /* <DEDUP_REMOVED lines=8> */
[----:B------:R-:W-:Y:S02]  /*13b00*/  ISETP.GE.U32.AND P5, PT, R0, 0x7fffff83, PT ;  /* 0x7fffff830000780c */ /* 0x000fe40003fa6070 */
[----:B---3--:R-:W-:Y:S01]  /*13b10*/  IADD3 R0, R3, -0x3, RZ ;  /* 0xfffffffd03007810 */ /* 0x008fe20007ffe0ff */
[----:B------:R-:W-:-:S03]  /*13b20*/  IMAD.WIDE R82, R80, 0x4, R182 ;  /* 0x0000000450527825 */ /* 0x000fc600078e02b6 */
[----:B------:R-:W3:Y:S01]  /*13b30*/  LDC R3, c[0x0][0x230] ;  /* 0x00008c00ff037b82 */ /* 0x000ee20000000800 */
[----:B------:R-:W-:Y:S01]  /*13b40*/  IMAD.WIDE R80, R80, 0x4, R180 ;  /* 0x0000000450507825 */ /* 0x000fe200078e02b4 */
[----:B------:R-:W-:Y:S03]  /*13b50*/  LDGSTS.E [R247+0x22d00], desc[UR14][R82.64], !P0 ;  /* 0x22d0000052f77fae */ /* 0x000fe6000c12184e */
[----:B------:R-:W-:Y:S01]  /*13b60*/  IMAD R76, R232, 0x31, RZ ;  /* 0x00000031e84c7824 */ /* 0x000fe200078e02ff */
[----:B------:R-:W-:Y:S01]  /*13b70*/  LDGSTS.E [R247+0x22d80], desc[UR14][R80.64], !P0 ;  /* 0x22d8000050f77fae */ /* 0x000fe2000c12184e */
[----:B------:R-:W-:Y:S02]  /*13b80*/  ISETP.GE.U32.AND P0, PT, R0, 0x7fffffbe, PT ;  /* 0x7fffffbe0000780c */ /* 0x000fe40003f06070 */
[----:B------:R-:W-:-:S04]  /*13b90*/  IMAD.WIDE R78, R76, 0x4, R182 ;  /* 0x000000044c4e7825 */ /* 0x000fc800078e02b6 */
[----:B------:R-:W-:Y:S01]  /*13ba0*/  IMAD.WIDE R76, R76, 0x4, R180 ;  /* 0x000000044c4c7825 */ /* 0x000fe200078e02b4 */
[----:B------:R-:W-:Y:S03]  /*13bb0*/  LDGSTS.E [R247+0x23100], desc[UR14][R78.64], !P1 ;  /* 0x231000004ef77fae */ /* 0x000fe6000c92184e */
[----:B--2---:R-:W-:Y:S01]  /*13bc0*/  VIADD R0, R4, 0xfffffff9 ;  /* 0xfffffff904007836 */ /* 0x004fe20000000000 */
[----:B------:R-:W-:Y:S01]  /*13bd0*/  LDGSTS.E [R247+0x23180], desc[UR14][R76.64], !P1 ;  /* 0x231800004cf77fae */ /* 0x000fe2000c92184e */
[C---:B------:R-:W-:Y:S01]  /*13be0*/  IMAD R72, R232.reuse, 0x35, RZ ;  /* 0x00000035e8487824 */ /* 0x040fe200078e02ff */
[----:B------:R-:W2:Y:S01]  /*13bf0*/  LDC R4, c[0x0][0x230] ;  /* 0x00008c00ff047b82 */ /* 0x000ea20000000800 */
[----:B------:R-:W-:Y:S01]  /*13c00*/  IMAD R68, R232, 0x39, RZ ;  /* 0x00000039e8447824 */ /* 0x000fe200078e02ff */
[----:B------:R-:W-:Y:S01]  /*13c10*/  ISETP.GE.U32.AND P1, PT, R0, 0x7fffffba, PT ;  /* 0x7fffffba0000780c */ /* 0x000fe20003f26070 */
[----:B------:R-:W-:-:S04]  /*13c20*/  IMAD.WIDE R74, R72, 0x4, R182 ;  /* 0x00000004484a7825 */ /* 0x000fc800078e02b6 */
[----:B------:R-:W-:Y:S01]  /*13c30*/  IMAD.WIDE R72, R72, 0x4, R180 ;  /* 0x0000000448487825 */ /* 0x000fe200078e02b4 */
[----:B------:R-:W-:Y:S03]  /*13c40*/  LDGSTS.E [R247+0x23500], desc[UR14][R74.64], !P2 ;  /* 0x235000004af77fae */ /* 0x000fe6000d12184e */
[----:B-1----:R-:W-:Y:S01]  /*13c50*/  VIADD R0, R5, 0xfffffff5 ;  /* 0xfffffff505007836 */ /* 0x002fe20000000000 */
[----:B------:R-:W-:Y:S01]  /*13c60*/  LDGSTS.E [R247+0x23580], desc[UR14][R72.64], !P2 ;  /* 0x2358000048f77fae */ /* 0x000fe2000d12184e */
[----:B------:R-:W1:Y:S01]  /*13c70*/  LDC R5, c[0x0][0x230] ;  /* 0x00008c00ff057b82 */ /* 0x000e620000000800 */
[----:B------:R-:W-:Y:S02]  /*13c80*/  IMAD R64, R232, 0x3d, RZ ;  /* 0x0000003de8407824 */ /* 0x000fe400078e02ff */
[----:B------:R-:W-:Y:S01]  /*13c90*/  IMAD.WIDE R70, R68, 0x4, R182 ;  /* 0x0000000444467825 */ /* 0x000fe200078e02b6 */
[----:B------:R-:W-:-:S03]  /*13ca0*/  ISETP.GE.U32.AND P2, PT, R0, 0x7fffffb6, PT ;  /* 0x7fffffb60000780c */ /* 0x000fc60003f46070 */
[----:B------:R-:W-:Y:S01]  /*13cb0*/  IMAD.WIDE R68, R68, 0x4, R180 ;  /* 0x0000000444447825 */ /* 0x000fe200078e02b4 */
[----:B----4-:R-:W-:Y:S01]  /*13cc0*/  IADD3 R0, R6, -0xf, RZ ;  /* 0xfffffff106007810 */ /* 0x010fe20007ffe0ff */
[----:B------:R-:W-:Y:S01]  /*13cd0*/  LDGSTS.E [R247+0x23900], desc[UR14][R70.64], !P4 ;  /* 0x2390000046f77fae */ /* 0x000fe2000e12184e */
[----:B------:R-:W4:Y:S01]  /*13ce0*/  LDC R6, c[0x0][0x230] ;  /* 0x00008c00ff067b82 */ /* 0x000f220000000800 */
[C---:B------:R-:W-:Y:S02]  /*13cf0*/  IMAD.WIDE R66, R64.reuse, 0x4, R182 ;  /* 0x0000000440427825 */ /* 0x040fe400078e02b6 */
[----:B------:R-:W-:Y:S02]  /*13d00*/  LDGSTS.E [R247+0x23980], desc[UR14][R68.64], !P4 ;  /* 0x2398000044f77fae */ /* 0x000fe4000e12184e */
[----:B------:R-:W-:Y:S02]  /*13d10*/  IMAD.WIDE R64, R64, 0x4, R180 ;  /* 0x0000000440407825 */ /* 0x000fe400078e02b4 */
[----:B------:R-:W-:Y:S02]  /*13d20*/  LDGSTS.E [R247+0x23d00], desc[UR14][R66.64], !P5 ;  /* 0x23d0000042f77fae */ /* 0x000fe4000e92184e */
[----:B---3--:R-:W-:Y:S01]  /*13d30*/  VIADD R3, R3, 0xffffffed ;  /* 0xffffffed03037836 */ /* 0x008fe20000000000 */
[----:B------:R-:W-:Y:S01]  /*13d40*/  ISETP.GE.U32.AND P4, PT, R0, 0x7fffffb2, PT ;  /* 0x7fffffb20000780c */ /* 0x000fe20003f86070 */
[----:B------:R-:W-:Y:S01]  /*13d50*/  LDGSTS.E [R247+0x23d80], desc[UR14][R64.64], !P5 ;  /* 0x23d8000040f77fae */ /* 0x000fe2000e92184e */
[----:B------:R-:W-:Y:S01]  /*13d60*/  IMAD.SHL.U32 R0, R232, 0x2, RZ ;  /* 0x00000002e8007824 */ /* 0x000fe200078e00ff */
[----:B------:R-:W-:-:S02]  /*13d70*/  LOP3.LUT R7, R236, 0x40, RZ, 0x3c, !PT ;  /* 0x00000040ec077812 */ /* 0x000fc400078e3cff */
[----:B------:R-:W-:Y:S02]  /*13d80*/  ISETP.GE.U32.AND P5, PT, R3, 0x7fffffae, PT ;  /* 0x7fffffae0300780c */ /* 0x000fe40003fa6070 */
[----:B------:R-:W3:Y:S01]  /*13d90*/  LDC R3, c[0x0][0x230] ;  /* 0x00008c00ff037b82 */ /* 0x000ee20000000800 */
[----:B------:R2:W-:Y:S01]  /*13da0*/  STL.64 [R1+0x30], R10 ;  /* 0x0000300a01007387 */ /* 0x0005e20000100a00 */
[----:B------:R-:W-:Y:S01]  /*13db0*/  IADD3 R245, R7, UR5, RZ ;  /* 0x0000000507f57c10 */ /* 0x000fe2000fffe0ff */
[----:B------:R-:W-:Y:S02]  /*13dc0*/  IMAD R60, R232, 0x6, RZ ;  /* 0x00000006e83c7824 */ /* 0x000fe400078e02ff */
[----:B------:R1:W-:Y:S02]  /*13dd0*/  STL.64 [R1+0x28], R8 ;  /* 0x0000280801007387 */ /* 0x0003e40000100a00 */
[----:B------:R-:W-:-:S04]  /*13de0*/  IMAD.WIDE R62, R60, 0x4, R182 ;  /* 0x000000043c3e7825 */ /* 0x000fc800078e02b6 */
[----:B--2---:R-:W-:-:S04]  /*13df0*/  IMAD.WIDE R10, R0, 0x4, R182 ;  /* 0x00000004000a7825 */ /* 0x004fc800078e02b6 */
[--C-:B-1----:R-:W-:Y:S01]  /*13e00*/  IMAD.WIDE R8, R0, 0x4, R180.reuse ;  /* 0x0000000400087825 */ /* 0x102fe200078e02b4 */
[----:B------:R-:W-:Y:S03]  /*13e10*/  LDGSTS.E [R245+0x20200], desc[UR14][R10.64], !P0 ;  /* 0x202000000af57fae */ /* 0x000fe6000c12184e */
[----:B------:R-:W-:Y:S01]  /*13e20*/  VIADD R0, R4, 0xffffffe9 ;  /* 0xffffffe904007836 */ /* 0x000fe20000000000 */
[----:B------:R1:W-:Y:S01]  /*13e30*/  LDGSTS.E [R245+0x20280], desc[UR14][R8.64], !P0 ;  /* 0x2028000008f57fae */ /* 0x0003e2000c12184e */
[----:B------:R-:W2:Y:S01]  /*13e40*/  LDC R4, c[0x0][0x230] ;  /* 0x00008c00ff047b82 */ /* 0x000ea20000000800 */
[----:B------:R-:W-:Y:S02]  /*13e50*/  IMAD.WIDE R60, R60, 0x4, R180 ;  /* 0x000000043c3c7825 */ /* 0x000fe400078e02b4 */
[----:B------:R-:W-:Y:S01]  /*13e60*/  ISETP.GE.U32.AND P0, PT, R0, 0x7fffffaa, PT ;  /* 0x7fffffaa0000780c */ /* 0x000fe20003f06070 */
[----:B------:R-:W-:Y:S01]  /*13e70*/  LDGSTS.E [R245+0x20600], desc[UR14][R62.64], !P1 ;  /* 0x206000003ef57fae */ /* 0x000fe2000c92184e */
[----:B------:R-:W-:-:S02]  /*13e80*/  VIADD R0, R5, 0xffffffe5 ;  /* 0xffffffe505007836 */ /* 0x000fc40000000000 */
[----:B------:R-:W-:Y:S01]  /*13e90*/  IMAD R56, R232, 0xa, RZ ;  /* 0x0000000ae8387824 */ /* 0x000fe200078e02ff */
[----:B------:R-:W1:Y:S01]  /*13ea0*/  LDC R5, c[0x0][0x230] ;  /* 0x00008c00ff057b82 */ /* 0x000e620000000800 */
[----:B------:R-:W-:Y:S01]  /*13eb0*/  LDGSTS.E [R245+0x20680], desc[UR14][R60.64], !P1 ;  /* 0x206800003cf57fae */ /* 0x000fe2000c92184e */
        /* <DEDUP_REMOVED lines=12> */
[----:B---3--:R-:W-:Y:S01]  /*13f80*/  VIADD R0, R3, 0xffffffdd ;  /* 0xffffffdd03007836 */ /* 0x008fe20000000000 */
        /* <DEDUP_REMOVED lines=70> */
[----:B------:R-:W-:Y:S03]  /*143f0*/  STL.64 [R1+0x20], R10 ;  /* 0x0000200a01007387 */ /* 0x000fe60000100a00 */
[----:B--2---:R-:W-:Y:S01]  /*14400*/  VIADD R0, R4, 0xfffffff8 ;  /* 0xfffffff804007836 */ /* 0x004fe20000000000 */
[----:B------:R-:W-:Y:S01]  /*14410*/  LDGSTS.E [R245+0x23200], desc[UR14][R18.64], !P2 ;  /* 0x2320000012f57fae */ /* 0x000fe2000d12184e */
[----:B------:R-:W-:-:S03]  /*14420*/  IMAD R12, R232, 0x36, RZ ;  /* 0x00000036e80c7824 */ /* 0x000fc600078e02ff */
[----:B------:R2:W-:Y:S01]  /*14430*/  STL.64 [R1+0x18], R8 ;  /* 0x0000180801007387 */ /* 0x0005e20000100a00 */
[----:B------:R-:W-:-:S03]  /*14440*/  IMAD.WIDE R14, R12, 0x4, R182 ;  /* 0x000000040c0e7825 */ /* 0x000fc600078e02b6 */
[----:B------:R-:W-:Y:S01]  /*14450*/  LDGSTS.E [R245+0x23280], desc[UR14][R16.64], !P2 ;  /* 0x2328000010f57fae */ /* 0x000fe2000d12184e */
[----:B------:R-:W-:Y:S01]  /*14460*/  ISETP.GE.U32.AND P2, PT, R0, 0x7fffffb9, PT ;  /* 0x7fffffb90000780c */ /* 0x000fe20003f46070 */
[----:B------:R-:W-:Y:S02]  /*14470*/  IMAD.WIDE R12, R12, 0x4, R180 ;  /* 0x000000040c0c7825 */ /* 0x000fe400078e02b4 */
[----:B------:R-:W-:Y:S02]  /*14480*/  LDGSTS.E [R245+0x23600], desc[UR14][R14.64], !P4 ;  /* 0x236000000ef57fae */ /* 0x000fe4000e12184e */
[----:B-1----:R-:W-:Y:S02]  /*14490*/  VIADD R0, R5, 0xfffffff4 ;  /* 0xfffffff405007836 */ /* 0x002fe40000000000 */
[C---:B--2---:R-:W-:Y:S01]  /*144a0*/  IMAD R8, R232.reuse, 0x3a, RZ ;  /* 0x0000003ae8087824 */ /* 0x044fe200078e02ff */
[----:B------:R-:W-:Y:S01]  /*144b0*/  LDGSTS.E [R245+0x23680], desc[UR14][R12.64], !P4 ;  /* 0x236800000cf57fae */ /* 0x000fe2000e12184e */
[----:B------:R-:W-:-:S02]  /*144c0*/  IMAD R4, R232, 0x3e, RZ ;  /* 0x0000003ee8047824 */ /* 0x000fc400078e02ff */
[----:B------:R-:W-:Y:S01]  /*144d0*/  IMAD.WIDE R10, R8, 0x4, R182 ;  /* 0x00000004080a7825 */ /* 0x000fe200078e02b6 */
[----:B------:R-:W-:-:S03]  /*144e0*/  ISETP.GE.U32.AND P4, PT, R0, 0x7fffffb5, PT ;  /* 0x7fffffb50000780c */ /* 0x000fc60003f86070 */
[----:B------:R-:W-:Y:S01]  /*144f0*/  IMAD.WIDE R8, R8, 0x4, R180 ;  /* 0x0000000408087825 */ /* 0x000fe200078e02b4 */
[----:B----4-:R-:W-:Y:S01]  /*14500*/  IADD3 R0, R6, -0x10, RZ ;  /* 0xfffffff006007810 */ /* 0x010fe20007ffe0ff */
[----:B------:R-:W-:Y:S02]  /*14510*/  LDGSTS.E [R245+0x23a00], desc[UR14][R10.64], !P5 ;  /* 0x23a000000af57fae */ /* 0x000fe4000e92184e */
[----:B------:R-:W-:Y:S01]  /*14520*/  IMAD.WIDE R6, R4, 0x4, R182 ;  /* 0x0000000404067825 */ /* 0x000fe200078e02b6 */
[----:B------:R-:W-:Y:S01]  /*14530*/  LOP3.LUT R185, R236, 0x60, RZ, 0x3c, !PT ;  /* 0x00000060ecb97812 */ /* 0x000fe200078e3cff */
[----:B------:R-:W-:Y:S02]  /*14540*/  LDGSTS.E [R245+0x23a80], desc[UR14][R8.64], !P5 ;  /* 0x23a8000008f57fae */ /* 0x000fe4000e92184e */
[----:B------:R-:W-:Y:S01]  /*14550*/  IMAD.WIDE R4, R4, 0x4, R180 ;  /* 0x0000000404047825 */ /* 0x000fe200078e02b4 */
[----:B------:R-:W-:Y:S01]  /*14560*/  ISETP.GE.U32.AND P5, PT, R0, 0x7fffffb1, PT ;  /* 0x7fffffb10000780c */ /* 0x000fe20003fa6070 */
[----:B------:R-:W-:Y:S02]  /*14570*/  LDGSTS.E [R245+0x23e00], desc[UR14][R6.64], !P0 ;  /* 0x23e0000006f57fae */ /* 0x000fe4000c12184e */
[----:B---3--:R-:W-:-:S02]  /*14580*/  VIADD R3, R3, 0xffffffec ;  /* 0xffffffec03037836 */ /* 0x008fc40000000000 */
[----:B------:R-:W-:Y:S01]  /*14590*/  IMAD R0, R232, 0x3, RZ ;  /* 0x00000003e8007824 */ /* 0x000fe200078e02ff */
[----:B------:R-:W-:Y:S02]  /*145a0*/  LDGSTS.E [R245+0x23e80], desc[UR14][R4.64], !P0 ;  /* 0x23e8000004f57fae */ /* 0x000fe4000c12184e */
[----:B------:R-:W-:Y:S01]  /*145b0*/  ISETP.GE.U32.AND P0, PT, R3, 0x7fffffad, PT ;  /* 0x7fffffad0300780c */ /* 0x000fe20003f06070 */
[----:B------:R-:W-:Y:S02]  /*145c0*/  VIADD R3, R185, UR5 ;  /* 0x00000005b9037c36 */ /* 0x000fe40008000000 */
[----:B------:R-:W-:-:S04]  /*145d0*/  IMAD.WIDE R194, R0, 0x4, R182 ;  /* 0x0000000400c27825 */ /* 0x000fc800078e02b6 */
[----:B------:R-:W-:Y:S01]  /*145e0*/  IMAD.WIDE R190, R0, 0x4, R180 ;  /* 0x0000000400be7825 */ /* 0x000fe200078e02b4 */
[----:B------:R-:W-:Y:S01]  /*145f0*/  IADD3 R0, R184, -0x18, RZ ;  /* 0xffffffe8b8007810 */ /* 0x000fe20007ffe0ff */
[----:B------:R1:W-:Y:S02]  /*14600*/  LDGSTS.E [R3+0x20300], desc[UR14][R194.64], !P1 ;  /* 0x20300000c2037fae */ /* 0x0003e4000c92184e */
[----:B------:R-:W-:Y:S02]  /*14610*/  IMAD R186, R232, 0x7, RZ ;  /* 0x00000007e8ba7824 */ /* 0x000fe400078e02ff */
[----:B------:R1:W-:Y:S02]  /*14620*/  STL.64 [R1+0x10], R194 ;  /* 0x000010c201007387 */ /* 0x0003e40000100a00 */
[----:B------:R-:W-:Y:S02]  /*14630*/  IMAD.WIDE R184, R186, 0x4, R182 ;  /* 0x00000004bab87825 */ /* 0x000fe400078e02b6 */
[----:B------:R2:W-:Y:S01]  /*14640*/  LDGSTS.E [R3+0x20380], desc[UR14][R190.64], !P1 ;  /* 0x20380000be037fae */ /* 0x0005e2000c92184e */
[----:B------:R-:W-:Y:S01]  /*14650*/  ISETP.GE.U32.AND P1, PT, R0, 0x7fffffa9, PT ;  /* 0x7fffffa90000780c */ /* 0x000fe20003f26070 */
[----:B------:R-:W-:-:S02]  /*14660*/  IMAD.WIDE R186, R186, 0x4, R180 ;  /* 0x00000004baba7825 */ /* 0x000fc400078e02b4 */
[----:B------:R2:W-:Y:S02]  /*14670*/  STL.64 [R1+0x8], R190 ;  /* 0x000008be01007387 */ /* 0x0005e40000100a00 */
[----:B------:R-:W-:Y:S02]  /*14680*/  VIADD R0, R188, 0xffffffe4 ;  /* 0xffffffe4bc007836 */ /* 0x000fe40000000000 */
[----:B------:R-:W-:Y:S01]  /*14690*/  LDGSTS.E [R3+0x20700], desc[UR14][R184.64], !P2 ;  /* 0x20700000b8037fae */ /* 0x000fe2000d12184e */
[----:B-1----:R-:W-:-:S03]  /*146a0*/  IMAD R194, R232, 0xf, RZ ;  /* 0x0000000fe8c27824 */ /* 0x002fc600078e02ff */
[----:B------:R-:W-:Y:S01]  /*146b0*/  LDGSTS.E [R3+0x20780], desc[UR14][R186.64], !P2 ;  /* 0x20780000ba037fae */ /* 0x000fe2000d12184e */
[----:B--2---:R-:W-:Y:S01]  /*146c0*/  IMAD R190, R232, 0xb, RZ ;  /* 0x0000000be8be7824 */ /* 0x004fe200078e02ff */
[----:B------:R-:W-:Y:S01]  /*146d0*/  ISETP.GE.U32.AND P2, PT, R0, 0x7fffffa5, PT ;  /* 0x7fffffa50000780c */ /* 0x000fe20003f46070 */
[----:B------:R-:W-:Y:S02]  /*146e0*/  VIADD R0, R192, 0xffffffe0 ;  /* 0xffffffe0c0007836 */ /* 0x000fe40000000000 */
[----:B------:R-:W-:-:S04]  /*146f0*/  IMAD.WIDE R188, R190, 0x4, R182 ;  /* 0x00000004bebc7825 */ /* 0x000fc800078e02b6 */
[----:B------:R-:W-:Y:S01]  /*14700*/  IMAD.WIDE R190, R190, 0x4, R180 ;  /* 0x00000004bebe7825 */ /* 0x000fe200078e02b4 */
[----:B------:R-:W-:Y:S03]  /*14710*/  LDGSTS.E [R3+0x20b00], desc[UR14][R188.64], !P4 ;  /* 0x20b00000bc037fae */ /* 0x000fe6000e12184e */
[----:B------:R-:W-:Y:S01]  /*14720*/  IMAD.WIDE R192, R194, 0x4, R182 ;  /* 0x00000004c2c07825 */ /* 0x000fe200078e02b6 */
[----:B------:R-:W-:Y:S01]  /*14730*/  LDGSTS.E [R3+0x20b80], desc[UR14][R190.64], !P4 ;  /* 0x20b80000be037fae */ /* 0x000fe2000e12184e */
[----:B------:R-:W-:Y:S02]  /*14740*/  ISETP.GE.U32.AND P4, PT, R0, 0x7fffffa1, PT ;  /* 0x7fffffa10000780c */ /* 0x000fe40003f86070 */
[----:B------:R-:W-:Y:S01]  /*14750*/  IMAD.WIDE R194, R194, 0x4, R180 ;  /* 0x00000004c2c27825 */ /* 0x000fe200078e02b4 */
[----:B------:R-:W-:Y:S01]  /*14760*/  IADD3 R0, R196, -0x24, RZ ;  /* 0xffffffdcc4007810 */ /* 0x000fe20007ffe0ff */
[----:B------:R-:W-:Y:S02]  /*14770*/  LDGSTS.E [R3+0x20f00], desc[UR14][R192.64], !P5 ;  /* 0x20f00000c0037fae */ /* 0x000fe4000e92184e */
[----:B------:R-:W-:-:S02]  /*14780*/  IMAD R198, R232, 0x13, RZ ;  /* 0x00000013e8c67824 */ /* 0x000fc400078e02ff */
[----:B------:R-:W-:Y:S01]  /*14790*/  LDGSTS.E [R3+0x20f80], desc[UR14][R194.64], !P5 ;  /* 0x20f80000c2037fae */ /* 0x000fe2000e92184e */
[----:B------:R-:W-:Y:S01]  /*147a0*/  ISETP.GE.U32.AND P5, PT, R0, 0x7fffff9d, PT ;  /* 0x7fffff9d0000780c */ /* 0x000fe20003fa6070 */
[----:B------:R-:W-:-:S04]  /*147b0*/  IMAD.WIDE R196, R198, 0x4, R182 ;  /* 0x00000004c6c47825 */ /* 0x000fc800078e02b6 */
[----:B------:R-:W-:Y:S01]  /*147c0*/  IMAD.WIDE R198, R198, 0x4, R180 ;  /* 0x00000004c6c67825 */ /* 0x000fe200078e02b4 */
[----:B------:R-:W-:Y:S03]  /*147d0*/  LDGSTS.E [R3+0x21300], desc[UR14][R196.64], !P0 ;  /* 0x21300000c4037fae */ /* 0x000fe6000c12184e */
[----:B------:R-:W-:Y:S01]  /*147e0*/  IMAD R202, R232, 0x17, RZ ;  /* 0x00000017e8ca7824 */ /* 0x000fe200078e02ff */
[----:B------:R-:W-:Y:S01]  /*147f0*/  LDGSTS.E [R3+0x21380], desc[UR14][R198.64], !P0 ;  /* 0x21380000c6037fae */ /* 0x000fe2000c12184e */
[----:B------:R-:W-:Y:S02]  /*14800*/  VIADD R0, R200, 0xffffffd8 ;  /* 0xffffffd8c8007836 */ /* 0x000fe40000000000 */
[----:B------:R-:W-:-:S03]  /*14810*/  IMAD.WIDE R200, R202, 0x4, R182 ;  /* 0x00000004cac87825 */ /* 0x000fc600078e02b6 */
[----:B------:R-:W-:Y:S01]  /*14820*/  ISETP.GE.U32.AND P0, PT, R0, 0x7fffff99, PT ;  /* 0x7fffff990000780c */ /* 0x000fe20003f06070 */
        /* <DEDUP_REMOVED lines=8> */
[----:B------:R-:W-:Y:S01]  /*148b0*/  IADD3 R0, R208, -0x30, RZ ;  /* 0xffffffd0d0007810 */ /* 0x000fe20007ffe0ff */
        /* <DEDUP_REMOVED lines=9> */
[----:B------:R-:W-:-:S03]  /*14950*/  IMAD R214, R232, 0x23, RZ ;  /* 0x00000023e8d67824 */ /* 0x000fc600078e02ff */
[----:B------:R-:W-:Y:S01]  /*14960*/  ISETP.GE.U32.AND P4, PT, R0, 0x7fffff8d, PT ;  /* 0x7fffff8d0000780c */ /* 0x000fe20003f86070 */
[----:B------:R-:W-:-:S04]  /*14970*/  IMAD.WIDE R212, R214, 0x4, R182 ;  /* 0x00000004d6d47825 */ /* 0x000fc800078e02b6 */
[----:B------:R-:W-:Y:S01]  /*14980*/  IMAD.WIDE R214, R214, 0x4, R180 ;  /* 0x00000004d6d67825 */ /* 0x000fe200078e02b4 */
[----:B------:R-:W-:Y:S03]  /*14990*/  LDGSTS.E [R3+0x22300], desc[UR14][R212.64], !P5 ;  /* 0x22300000d4037fae */ /* 0x000fe6000e92184e */
[----:B------:R-:W-:Y:S01]  /*149a0*/  VIADD R0, R216, 0xffffffc8 ;  /* 0xffffffc8d8007836 */ /* 0x000fe20000000000 */
[----:B------:R-:W-:Y:S01]  /*149b0*/  LDGSTS.E [R3+0x22380], desc[UR14][R214.64], !P5 ;  /* 0x22380000d6037fae */ /* 0x000fe2000e92184e */
[C---:B------:R-:W-:Y:S02]  /*149c0*/  IMAD R218, R232.reuse, 0x27, RZ ;  /* 0x00000027e8da7824 */ /* 0x040fe400078e02ff */
[----:B------:R-:W-:Y:S01]  /*149d0*/  IMAD R222, R232, 0x2b, RZ ;  /* 0x0000002be8de7824 */ /* 0x000fe200078e02ff */
[----:B------:R-:W-:Y:S01]  /*149e0*/  ISETP.GE.U32.AND P5, PT, R0, 0x7fffff89, PT ;  /* 0x7fffff890000780c */ /* 0x000fe20003fa6070 */
[----:B------:R-:W-:Y:S01]  /*149f0*/  IMAD.WIDE R216, R218, 0x4, R182 ;  /* 0x00000004dad87825 */ /* 0x000fe200078e02b6 */
[----:B------:R-:W-:-:S03]  /*14a00*/  IADD3 R0, R220, -0x3c, RZ ;  /* 0xffffffc4dc007810 */ /* 0x000fc60007ffe0ff */
[----:B------:R-:W-:Y:S01]  /*14a10*/  IMAD R226, R232, 0x2f, RZ ;  /* 0x0000002fe8e27824 */ /* 0x000fe200078e02ff */
[----:B------:R-:W-:Y:S01]  /*14a20*/  LDGSTS.E [R3+0x22700], desc[UR14][R216.64], !P0 ;  /* 0x22700000d8037fae */ /* 0x000fe2000c12184e */
[----:B------:R-:W-:-:S04]  /*14a30*/  IMAD.WIDE R218, R218, 0x4, R180 ;  /* 0x00000004dada7825 */ /* 0x000fc800078e02b4 */
[C---:B------:R-:W-:Y:S01]  /*14a40*/  IMAD.WIDE R220, R222.reuse, 0x4, R182 ;  /* 0x00000004dedc7825 */ /* 0x040fe200078e02b6 */
[----:B------:R-:W-:Y:S03]  /*14a50*/  LDGSTS.E [R3+0x22780], desc[UR14][R218.64], !P0 ;  /* 0x22780000da037fae */ /* 0x000fe6000c12184e */
[----:B------:R-:W-:Y:S01]  /*14a60*/  IMAD.WIDE R222, R222, 0x4, R180 ;  /* 0x00000004dede7825 */ /* 0x000fe200078e02b4 */
[----:B------:R-:W-:Y:S03]  /*14a70*/  LDGSTS.E [R3+0x22b00], desc[UR14][R220.64], !P1 ;  /* 0x22b00000dc037fae */ /* 0x000fe6000c92184e */
[C---:B------:R-:W-:Y:S01]  /*14a80*/  IMAD.WIDE R224, R226.reuse, 0x4, R182 ;  /* 0x00000004e2e07825 */ /* 0x040fe200078e02b6 */
[----:B------:R-:W-:Y:S01]  /*14a90*/  LOP3.LUT R233, R235, 0x20, RZ, 0xfc, !PT ;  /* 0x00000020ebe97812 */ /* 0x000fe200078efcff */
[----:B------:R-:W-:Y:S02]  /*14aa0*/  LDGSTS.E [R3+0x22b80], desc[UR14][R222.64], !P1 ;  /* 0x22b80000de037fae */ /* 0x000fe4000c92184e */
[----:B------:R-:W-:-:S02]  /*14ab0*/  IMAD.WIDE R226, R226, 0x4, R180 ;  /* 0x00000004e2e27825 */ /* 0x000fc400078e02b4 */
[----:B------:R-:W-:Y:S02]  /*14ac0*/  LDGSTS.E [R3+0x22f00], desc[UR14][R224.64], !P2 ;  /* 0x22f00000e0037fae */ /* 0x000fe4000d12184e */
[----:B------:R-:W-:Y:S02]  /*14ad0*/  VIADD R234, R234, 0xffffffc0 ;  /* 0xffffffc0eaea7836 */ /* 0x000fe40000000000 */
[----:B------:R-:W-:Y:S01]  /*14ae0*/  LDGSTS.E [R3+0x22f80], desc[UR14][R226.64], !P2 ;  /* 0x22f80000e2037fae */ /* 0x000fe2000d12184e */
[----:B------:R-:W-:Y:S02]  /*14af0*/  IMAD R230, R232, 0x33, RZ ;  /* 0x00000033e8e67824 */ /* 0x000fe400078e02ff */
[-C--:B------:R-:W-:Y:S02]  /*14b00*/  ISETP.GE.AND P1, PT, R235, R234.reuse, PT ;  /* 0x000000eaeb00720c */ /* 0x080fe40003f26270 */
[----:B------:R-:W-:Y:S02]  /*14b10*/  ISETP.GE.AND P2, PT, R233, R234, PT ;  /* 0x000000eae900720c */ /* 0x000fe40003f46270 */
[----:B------:R-:W-:-:S02]  /*14b20*/  ISETP.GE.U32.AND P0, PT, R0, 0x7fffff85, PT ;  /* 0x7fffff850000780c */ /* 0x000fc40003f06070 */
[----:B------:R-:W-:Y:S02]  /*14b30*/  SEL R233, RZ, 0x4, P1 ;  /* 0x00000004ffe97807 */ /* 0x000fe40000800000 */
[----:B------:R-:W-:Y:S01]  /*14b40*/  SEL R0, RZ, 0x4, P2 ;  /* 0x00000004ff007807 */ /* 0x000fe20001000000 */
[C---:B------:R-:W-:Y:S01]  /*14b50*/  IMAD.WIDE R228, R230.reuse, 0x4, R182 ;  /* 0x00000004e6e47825 */ /* 0x040fe200078e02b6 */
[----:B------:R-:W-:Y:S02]  /*14b60*/  PLOP3.LUT P1, PT, PT, PT, UP0, 0x80, 0x0 ;  /* 0x000000000000781c */ /* 0x000fe40003f2f008 */
[----:B------:R-:W-:Y:S01]  /*14b70*/  PLOP3.LUT P2, PT, PT, PT, UP0, 0x80, 0x0 ;  /* 0x000000000000781c */ /* 0x000fe20003f4f008 */
[----:B------:R-:W-:Y:S01]  /*14b80*/  IMAD.WIDE R230, R230, 0x4, R180 ;  /* 0x00000004e6e67825 */ /* 0x000fe200078e02b4 */
[----:B------:R-:W-:Y:S01]  /*14b90*/  SEL R233, R233, RZ, P1 ;  /* 0x000000ffe9e97207 */ /* 0x000fe20000800000 */
[----:B------:R-:W-:Y:S01]  /*14ba0*/  LDGSTS.E [R3+0x23300], desc[UR14][R228.64], !P4 ;  /* 0x23300000e4037fae */ /* 0x000fe2000e12184e */
[----:B------:R-:W-:Y:S01]  /*14bb0*/  SEL R0, R0, RZ, P2 ;  /* 0x000000ff00007207 */ /* 0x000fe20001000000 */
[----:B------:R-:W-:Y:S01]  /*14bc0*/  IMAD R238, R232, 0x3b, RZ ;  /* 0x0000003be8ee7824 */ /* 0x000fe200078e02ff */
[----:B------:R-:W-:Y:S01]  /*14bd0*/  ISETP.GE.U32.AND P1, PT, R234, 0x7fffff81, PT ;  /* 0x7fffff81ea00780c */ /* 0x000fe20003f26070 */
[----:B------:R-:W-:Y:S01]  /*14be0*/  LDGSTS.E [R3+0x23380], desc[UR14][R230.64], !P4 ;  /* 0x23380000e6037fae */ /* 0x000fe2000e12184e */
[----:B------:R-:W-:Y:S01]  /*14bf0*/  ISETP.NE.U32.AND P4, PT, R233, RZ, PT ;  /* 0x000000ffe900720c */ /* 0x000fe20003f85070 */
[----:B------:R-:W-:Y:S01]  /*14c00*/  IMAD R234, R232, 0x37, RZ ;  /* 0x00000037e8ea7824 */ /* 0x000fe200078e02ff */
[----:B------:R-:W-:Y:S01]  /*14c10*/  ISETP.NE.U32.AND P2, PT, R0, RZ, PT ;  /* 0x000000ff0000720c */ /* 0x000fe20003f45070 */
[----:B------:R-:W-:Y:S01]  /*14c20*/  IMAD R242, R232, 0x3f, RZ ;  /* 0x0000003fe8f27824 */ /* 0x000fe200078e02ff */
[----:B------:R-:W-:Y:S01]  /*14c30*/  USHF.L.U32 UR10, UR7, 0x6, URZ ;  /* 0x00000006070a7899 */ /* 0x000fe2000800063f */
[----:B------:R1:W-:Y:S04]  /*14c40*/  STL.64 [R1+0x2610], R250 ;  /* 0x002610fa01007387 */ /* 0x0003e80000100a00 */
[----:B-1----:R-:W2:Y:S04]  /*14c50*/  LDL.LU.64 R250, [R1+0x1038] ;  /* 0x0010380001fa7983 */ /* 0x002ea80000300a00 */
[----:B------:R1:W-:Y:S04]  /*14c60*/  STL.64 [R1+0x2608], R178 ;  /* 0x002608b201007387 */ /* 0x0003e80000100a00 */
[----:B-1----:R-:W3:Y:S01]  /*14c70*/  LDL.LU.64 R178, [R1+0x1040] ;  /* 0x0010400001b27983 */ /* 0x002ee20000300a00 */
[----:B------:R-:W-:Y:S01]  /*14c80*/  IMAD.WIDE R232, R234, 0x4, R182 ;  /* 0x00000004eae87825 */ /* 0x000fe200078e02b6 */
[----:B------:R-:W-:-:S02]  /*14c90*/  LOP3.LUT R248, R236, 0x10, RZ, 0x3c, !PT ;  /* 0x00000010ecf87812 */ /* 0x000fc400078e3cff */
[----:B------:R-:W-:Y:S01]  /*14ca0*/  STL.64 [R1+0x2600], R176 ;  /* 0x002600b001007387 */ /* 0x000fe20000100a00 */
[----:B------:R-:W-:Y:S01]  /*14cb0*/  LOP3.LUT R246, R236, 0x30, RZ, 0x3c, !PT ;  /* 0x00000030ecf67812 */ /* 0x000fe200078e3cff */
[----:B------:R-:W-:Y:S01]  /*14cc0*/  IMAD.WIDE R234, R234, 0x4, R180 ;  /* 0x00000004eaea7825 */ /* 0x000fe200078e02b4 */
[C---:B------:R-:W-:Y:S01]  /*14cd0*/  LOP3.LUT R244, R236.reuse, 0x50, RZ, 0x3c, !PT ;  /* 0x00000050ecf47812 */ /* 0x040fe200078e3cff */
[----:B------:R-:W-:Y:S01]  /*14ce0*/  STL.64 [R1+0x25f8], R174 ;  /* 0x0025f8ae01007387 */ /* 0x000fe20000100a00 */
[----:B------:R-:W-:Y:S01]  /*14cf0*/  LOP3.LUT R0, R236, 0x70, RZ, 0x3c, !PT ;  /* 0x00000070ec007812 */ /* 0x000fe200078e3cff */
[----:B------:R-:W-:Y:S01]  /*14d00*/  IMAD.U32 R249, RZ, RZ, UR10 ;  /* 0x0000000afff97e24 */ /* 0x000fe2000f8e00ff */
[----:B------:R-:W-:Y:S01]  /*14d10*/  IADD3 R248, R248, UR5, RZ ;  /* 0x00000005f8f87c10 */ /* 0x000fe2000fffe0ff */
[----:B------:R-:W-:Y:S01]  /*14d20*/  STL.64 [R1+0x25f0], R172 ;  /* 0x0025f0ac01007387 */ /* 0x000fe20000100a00 */
[----:B------:R-:W-:Y:S01]  /*14d30*/  IMAD.WIDE R236, R238, 0x4, R182 ;  /* 0x00000004eeec7825 */ /* 0x000fe200078e02b6 */
[----:B------:R-:W-:-:S02]  /*14d40*/  IADD3 R0, R0, UR5, RZ ;  /* 0x0000000500007c10 */ /* 0x000fc4000fffe0ff */
[----:B------:R-:W-:Y:S01]  /*14d50*/  STL.64 [R1+0x25e8], R170 ;  /* 0x0025e8aa01007387 */ /* 0x000fe20000100a00 */
[----:B------:R-:W-:-:S03]  /*14d60*/  IMAD.WIDE R238, R238, 0x4, R180 ;  /* 0x00000004eeee7825 */ /* 0x000fc600078e02b4 */
[----:B------:R-:W-:Y:S01]  /*14d70*/  STL.64 [R1+0x25e0], R168 ;  /* 0x0025e0a801007387 */ /* 0x000fe20000100a00 */
[----:B------:R-:W-:-:S03]  /*14d80*/  IMAD.WIDE R240, R242, 0x4, R182 ;  /* 0x00000004f2f07825 */ /* 0x000fc600078e02b6 */
[----:B------:R-:W-:Y:S01]  /*14d90*/  STL.64 [R1+0x25d8], R166 ;  /* 0x0025d8a601007387 */ /* 0x000fe20000100a00 */
[----:B------:R-:W-:-:S03]  /*14da0*/  IMAD.WIDE R242, R242, 0x4, R180 ;  /* 0x00000004f2f27825 */ /* 0x000fc600078e02b4 */
[----:B------:R-:W-:Y:S01]  /*14db0*/  STL.64 [R1+0x25d0], R164 ;  /* 0x0025d0a401007387 */ /* 0x000fe20000100a00 */
[----:B------:R-:W-:Y:S02]  /*14dc0*/  VIADD R246, R246, UR5 ;  /* 0x00000005f6f67c36 */ /* 0x000fe40008000000 */
[----:B------:R-:W-:Y:S01]  /*14dd0*/  VIADD R244, R244, UR5 ;  /* 0x00000005f4f47c36 */ /* 0x000fe20008000000 */
[----:B------:R-:W-:Y:S04]  /*14de0*/  STL.64 [R1+0x25c8], R162 ;  /* 0x0025c8a201007387 */ /* 0x000fe80000100a00 */
        /* <DEDUP_REMOVED lines=77> */
[----:B------:R3:W-:Y:S04]  /*152c0*/  STL.64 [R1+0x2358], R6 ;  /* 0x0023580601007387 */ /* 0x0007e80000100a00 */
[----:B------:R2:W-:Y:S04]  /*152d0*/  STL.64 [R1+0x2350], R4 ;  /* 0x0023500401007387 */ /* 0x0005e80000100a00 */
[----:B------:R-:W-:Y:S04]  /*152e0*/  STL.64 [R1+0x2348], R184 ;  /* 0x002348b801007387 */ /* 0x000fe80000100a00 */
[----:B------:R-:W-:Y:S01]  /*152f0*/  STL.64 [R1+0x2340], R186 ;  /* 0x002340ba01007387 */ /* 0x000fe20000100a00 */
[----:B---3--:R-:W-:-:S03]  /*15300*/  IMAD.WIDE R6, R249, 0x4, R178 ;  /* 0x00000004f9067825 */ /* 0x008fc600078e02b2 */
[----:B------:R-:W-:Y:S01]  /*15310*/  STL.64 [R1+0x2338], R188 ;  /* 0x002338bc01007387 */ /* 0x000fe20000100a00 */
[----:B--2---:R-:W-:-:S03]  /*15320*/  IMAD.WIDE R4, R249, 0x4, R250 ;  /* 0x00000004f9047825 */ /* 0x004fc600078e02fa */
        /* <DEDUP_REMOVED lines=30> */
[----:B------:R-:W3:Y:S04]  /*15510*/  LDL.64 R146, [R1+0xff8] ;  /* 0x000ff80001927983 */ /* 0x000ee80000100a00 */
[----:B------:R-:W4:Y:S04]  /*15520*/  LDL.64 R148, [R1+0xbb0] ;  /* 0x000bb00001947983 */ /* 0x000f280000100a00 */
[----:B------:R2:W-:Y:S04]  /*15530*/  STL.64 [R1+0x1038], R4 ;  /* 0x0010380401007387 */ /* 0x0005e80000100a00 */
[----:B------:R-:W2:Y:S04]  /*15540*/  LDL.64 R150, [R1+0xfb8] ;  /* 0x000fb80001967983 */ /* 0x000ea80000100a00 */
[----:B------:R-:W2:Y:S04]  /*15550*/  LDL.64 R156, [R1+0xb70] ;  /* 0x000b7000019c7983 */ /* 0x000ea80000100a00 */
[----:B------:R-:W2:Y:S04]  /*15560*/  LDL.64 R158, [R1+0xf78] ;  /* 0x000f7800019e7983 */ /* 0x000ea80000100a00 */
[----:B------:R-:W2:Y:S04]  /*15570*/  LDL.64 R160, [R1+0xb30] ;  /* 0x000b300001a07983 */ /* 0x000ea80000100a00 */
[----:B------:R-:W2:Y:S04]  /*15580*/  LDL.64 R162, [R1+0xf38] ;  /* 0x000f380001a27983 */ /* 0x000ea80000100a00 */
[----:B------:R-:W-:Y:S04]  /*15590*/  LDGSTS.E [R3+0x23700], desc[UR14][R232.64], !P5 ;  /* 0x23700000e8037fae */ /* 0x000fe8000e92184e */
        /* <DEDUP_REMOVED lines=11> */
[----:B------:R-:W0:Y:S04]  /*15650*/  LDGDEPBAR ;  /* 0x00000000000079af */ /* 0x000e280000000000 */
[----:B------:R-:W2:Y:S04]  /*15660*/  LDL.64 R176, [R1+0xa28] ;  /* 0x000a280001b07983 */ /* 0x000ea80000100a00 */
[----:B------:R-:W-:Y:S04]  /*15670*/  LDGSTS.E [R2], desc[UR14][R178.64], P3 ;  /* 0x00000000b2027fae */ /* 0x000fe8000992184e */
[----:B------:R-:W-:Y:S04]  /*15680*/  LDGSTS.E [R2+0x80], desc[UR14][R250.64], P6 ;  /* 0x00080000fa027fae */ /* 0x000fe8000b12184e */
[----:B------:R-:W2:Y:S04]  /*15690*/  LDL.64 R178, [R1+0xe30] ;  /* 0x000e300001b27983 */ /* 0x000ea80000100a00 */
[----:B-1----:R-:W2:Y:S04]  /*156a0*/  LDL.LU.64 R182, [R1+0x430] ;  /* 0x0004300001b67983 */ /* 0x002ea80000300a00 */
[----:B------:R-:W2:Y:S04]  /*156b0*/  LDL.LU.64 R250, [R1+0x428] ;  /* 0x0004280001fa7983 */ /* 0x000ea80000300a00 */
        /* <DEDUP_REMOVED lines=14> */
[----:B------:R-:W2:Y:S04]  /*157a0*/  LDL.64 R110, [R1+0x9e8] ;  /* 0x0009e800016e7983 */ /* 0x000ea80000100a00 */
        /* <DEDUP_REMOVED lines=15> */
[----:B---3--:R-:W-:Y:S04]  /*158a0*/  LDGSTS.E [R2+0x800], desc[UR14][R146.64], P3 ;  /* 0x0080000092027fae */ /* 0x008fe8000992184e */
[----:B----4-:R-:W-:Y:S04]  /*158b0*/  LDGSTS.E [R2+0x880], desc[UR14][R148.64], P6 ;  /* 0x0088000094027fae */ /* 0x010fe8000b12184e */
[----:B------:R-:W3:Y:S04]  /*158c0*/  LDL.64 R146, [R1+0x7e8] ;  /* 0x0007e80001927983 */ /* 0x000ee80000100a00 */
[----:B--2---:R-:W-:Y:S04]  /*158d0*/  LDGSTS.E [R2+0x1000], desc[UR14][R150.64], P3 ;  /* 0x0100000096027fae */ /* 0x004fe8000992184e */
[----:B------:R-:W2:Y:S04]  /*158e0*/  LDL.64 R148, [R1+0xbf0] ;  /* 0x000bf00001947983 */ /* 0x000ea80000100a00 */
[----:B------:R-:W-:Y:S04]  /*158f0*/  LDGSTS.E [R2+0x1080], desc[UR14][R156.64], P6 ;  /* 0x010800009c027fae */ /* 0x000fe8000b12184e */
[----:B------:R-:W4:Y:S04]  /*15900*/  LDL.64 R150, [R1+0x7a8] ;  /* 0x0007a80001967983 */ /* 0x000f280000100a00 */
        /* <DEDUP_REMOVED lines=22> */
[----:B------:R-:W4:Y:S04]  /*15a70*/  LDL.64 R178, [R1+0x4a8] ;  /* 0x0004a80001b27983 */ /* 0x000f280000100a00 */
[----:B------:R-:W-:Y:S04]  /*15a80*/  LDGSTS.E [R2+0x4080], desc[UR14][R110.64], P6 ;  /* 0x040800006e027fae */ /* 0x000fe8000b12184e */
        /* <DEDUP_REMOVED lines=15> */
[----:B---3--:R-:W-:Y:S04]  /*15b80*/  LDGSTS.E [R2+0x8080], desc[UR14][R146.64], P6 ;  /* 0x0808000092027fae */ /* 0x008fe8000b12184e */
[----:B--2---:R-:W-:Y:S04]  /*15b90*/  LDGSTS.E [R2+0x8800], desc[UR14][R148.64], P3 ;  /* 0x0880000094027fae */ /* 0x004fe8000992184e */
[----:B----4-:R-:W-:Y:S04]  /*15ba0*/  LDGSTS.E [R2+0x8880], desc[UR14][R150.64], P6 ;  /* 0x0888000096027fae */ /* 0x010fe8000b12184e */
        /* <DEDUP_REMOVED lines=12> */
[----:B------:R-:W2:Y:S04]  /*15c70*/  LDL.LU.64 R176, [R1+0x1030] ;  /* 0x0010300001b07983 */ /* 0x000ea80000300a00 */
[----:B------:R-:W-:Y:S04]  /*15c80*/  LDGSTS.E [R2+0xc000], desc[UR14][R182.64], P3 ;  /* 0x0c000000b6027fae */ /* 0x000fe8000992184e */
[----:B------:R-:W3:Y:S04]  /*15c90*/  LDL.LU.64 R178, [R1+0xbe8] ;  /* 0x000be80001b27983 */ /* 0x000ee80000300a00 */
        /* <DEDUP_REMOVED lines=30> */
[----:B------:R-:W-:Y:S01]  /*15e80*/  LDGSTS.E [R2+0xf880], desc[UR14][R202.64], P6 ;  /* 0x0f880000ca027fae */ /* 0x000fe2000b12184e */
[----:B--2---:R-:W-:-:S03]  /*15e90*/  IMAD.WIDE R6, R249, 0x4, R176 ;  /* 0x00000004f9067825 */ /* 0x004fc600078e02b0 */
[----:B------:R-:W-:Y:S04]  /*15ea0*/  LDGSTS.E [R248+0x100], desc[UR14][R176.64], P3 ;  /* 0x00100000b0f87fae */ /* 0x000fe8000992184e */
[----:B------:R2:W-:Y:S01]  /*15eb0*/  STL.64 [R1+0x1030], R6 ;  /* 0x0010300601007387 */ /* 0x0005e20000100a00 */
[----:B---3--:R-:W-:-:S03]  /*15ec0*/  IMAD.WIDE R4, R249, 0x4, R178 ;  /* 0x00000004f9047825 */ /* 0x008fc600078e02b2 */
        /* <DEDUP_REMOVED lines=14> */
[----:B-1----:R-:W2:Y:S04]  /*15fb0*/  LDL.LU.64 R126, [R1+0x4a0] ;  /* 0x0004a000017e7983 */ /* 0x002ea80000300a00 */
[----:B------:R-:W-:Y:S04]  /*15fc0*/  LDGSTS.E [R248+0x180], desc[UR14][R178.64], P6 ;  /* 0x00180000b2f87fae */ /* 0x000fe8000b12184e */
        /* <DEDUP_REMOVED lines=112> */
[----:B------:R1:W-:Y:S04]  /*166d0*/  STL.64 [R1+0x2738], R38 ;  /* 0x0027382601007387 */ /* 0x0003e80000100a00 */
        /* <DEDUP_REMOVED lines=23> */
[----:B------:R-:W-:Y:S04]  /*16850*/  STL.64 [R1+0xbe0], R4 ;  /* 0x000be00401007387 */ /* 0x000fe80000100a00 */
[----:B------:R-:W4:Y:S04]  /*16860*/  LDL.64 R162, [R1+0xfa8] ;  /* 0x000fa80001a27983 */ /* 0x000f280000100a00 */
[----:B------:R-:W4:Y:S04]  /*16870*/  LDL.64 R164, [R1+0xb60] ;  /* 0x000b600001a47983 */ /* 0x000f280000100a00 */
[----:B------:R-:W4:Y:S04]  /*16880*/  LDL.64 R166, [R1+0xf68] ;  /* 0x000f680001a67983 */ /* 0x000f280000100a00 */
[----:B------:R-:W4:Y:S04]  /*16890*/  LDL.64 R168, [R1+0xb20] ;  /* 0x000b200001a87983 */ /* 0x000f280000100a00 */
[----:B------:R-:W4:Y:S04]  /*168a0*/  LDL.64 R170, [R1+0xf28] ;  /* 0x000f280001aa7983 */ /* 0x000f280000100a00 */
[----:B------:R-:W4:Y:S04]  /*168b0*/  LDL.64 R172, [R1+0xae0] ;  /* 0x000ae00001ac7983 */ /* 0x000f280000100a00 */
[----:B------:R-:W-:Y:S04]  /*168c0*/  LDGSTS.E [R247+0x280], desc[UR14][R174.64], P6 ;  /* 0x00280000aef77fae */ /* 0x000fe8000b12184e */
[----:B------:R-:W4:Y:S04]  /*168d0*/  LDL.64 R174, [R1+0xee0] ;  /* 0x000ee00001ae7983 */ /* 0x000f280000100a00 */
[----:B-1----:R-:W4:Y:S04]  /*168e0*/  LDL.LU.64 R38, [R1+0x590] ;  /* 0x0005900001267983 */ /* 0x002f280000300a00 */
[----:B------:R-:W4:Y:S04]  /*168f0*/  LDL.LU.64 R70, [R1+0x588] ;  /* 0x0005880001467983 */ /* 0x000f280000300a00 */
        /* <DEDUP_REMOVED lines=17> */
[----:B--2---:R-:W2:Y:S04]  /*16a10*/  LDL.LU.64 R6, [R1+0x108] ;  /* 0x0001080001067983 */ /* 0x004ea80000300a00 */
        /* <DEDUP_REMOVED lines=42> */
[----:B--2---:R-:W-:Y:S04]  /*16cc0*/  LDGSTS.E [R247+0x2a80], desc[UR14][R78.64], P6 ;  /* 0x02a800004ef77fae */ /* 0x004fe8000b12184e */
        /* <DEDUP_REMOVED lines=70> */
[----:B------:R2:W-:Y:S04]  /*17130*/  LDGSTS.E [R247+0xf280], desc[UR14][R6.64], P6 ;  /* 0x0f28000006f77fae */ /* 0x0005e8000b12184e */
[----:B------:R2:W-:Y:S04]  /*17140*/  STL.64 [R1+0x2800], R6 ;  /* 0x0028000601007387 */ /* 0x0005e80000100a00 */
[----:B------:R1:W-:Y:S04]  /*17150*/  STL.64 [R1+0x2808], R208 ;  /* 0x002808d001007387 */ /* 0x0003e80000100a00 */
[----:B------:R-:W-:Y:S04]  /*17160*/  STL.64 [R1+0x2810], R210 ;  /* 0x002810d201007387 */ /* 0x000fe80000100a00 */
[----:B------:R-:W-:Y:S04]  /*17170*/  LDGSTS.E [R247+0xfa00], desc[UR14][R208.64], P3 ;  /* 0x0fa00000d0f77fae */ /* 0x000fe8000992184e */
[----:B------:R-:W-:Y:S01]  /*17180*/  LDGSTS.E [R247+0xfa80], desc[UR14][R210.64], P6 ;  /* 0x0fa80000d2f77fae */ /* 0x000fe2000b12184e */
[----:B--2---:R-:W-:-:S03]  /*17190*/  IMAD.WIDE R6, R249, 0x4, R172 ;  /* 0x00000004f9067825 */ /* 0x004fc600078e02ac */
[----:B------:R-:W-:Y:S04]  /*171a0*/  LDGSTS.E [R246+0x300], desc[UR14][R172.64], P3 ;  /* 0x00300000acf67fae */ /* 0x000fe8000992184e */
[----:B------:R-:W-:Y:S01]  /*171b0*/  STL.64 [R1+0x1020], R6 ;  /* 0x0010200601007387 */ /* 0x000fe20000100a00 */
[----:B---3--:R-:W-:-:S03]  /*171c0*/  IMAD.WIDE R4, R249, 0x4, R174 ;  /* 0x00000004f9047825 */ /* 0x008fc600078e02ae */
[----:B------:R-:W2:Y:S04]  /*171d0*/  LDL.64 R166, [R1+0xfe0] ;  /* 0x000fe00001a67983 */ /* 0x000ea80000100a00 */
[----:B------:R-:W3:Y:S04]  /*171e0*/  LDL.64 R168, [R1+0xb98] ;  /* 0x000b980001a87983 */ /* 0x000ee80000100a00 */
[----:B------:R4:W-:Y:S04]  /*171f0*/  STL.64 [R1+0xbd8], R4 ;  /* 0x000bd80401007387 */ /* 0x0009e80000100a00 */
[----:B------:R-:W3:Y:S04]  /*17200*/  LDL.64 R170, [R1+0xfa0] ;  /* 0x000fa00001aa7983 */ /* 0x000ee80000100a00 */
[----:B-1----:R-:W3:Y:S04]  /*17210*/  LDL.LU.64 R208, [R1+0x700] ;  /* 0x0007000001d07983 */ /* 0x002ee80000300a00 */
[----:B------:R-:W3:Y:S04]  /*17220*/  LDL.LU.64 R74, [R1+0x6f8] ;  /* 0x0006f800014a7983 */ /* 0x000ee80000300a00 */
        /* <DEDUP_REMOVED lines=9> */
[----:B------:R-:W-:Y:S04]  /*172c0*/  LDGSTS.E [R246+0x380], desc[UR14][R174.64], P6 ;  /* 0x00380000aef67fae */ /* 0x000fe8000b12184e */
        /* <DEDUP_REMOVED lines=14> */
[----:B----4-:R-:W4:Y:S04]  /*173b0*/  LDL.LU.64 R4, [R1+0xf8] ;  /* 0x0000f80001047983 */ /* 0x010f280000300a00 */
[----:B------:R-:W4:Y:S04]  /*173c0*/  LDL.LU.64 R212, [R1+0x80] ;  /* 0x0000800001d47983 */ /* 0x000f280000300a00 */
[----:B------:R-:W4:Y:S04]  /*173d0*/  LDL.LU.64 R214, [R1+0x78] ;  /* 0x0000780001d67983 */ /* 0x000f280000300a00 */
[----:B------:R-:W4:Y:S04]  /*173e0*/  LDL.64 R30, [R1+0xb58] ;  /* 0x000b5800011e7983 */ /* 0x000f280000100a00 */
        /* <DEDUP_REMOVED lines=27> */
[----:B--2---:R-:W-:Y:S04]  /*175a0*/  LDGSTS.E [R246+0xb00], desc[UR14][R166.64], P3 ;  /* 0x00b00000a6f67fae */ /* 0x004fe8000992184e */
[----:B---3--:R-:W-:Y:S04]  /*175b0*/  LDGSTS.E [R246+0xb80], desc[UR14][R168.64], P6 ;  /* 0x00b80000a8f67fae */ /* 0x008fe8000b12184e */
[----:B------:R-:W2:Y:S04]  /*175c0*/  LDL.64 R166, [R1+0x7d0] ;  /* 0x0007d00001a67983 */ /* 0x000ea80000100a00 */
[----:B------:R-:W3:Y:S04]  /*175d0*/  LDL.64 R168, [R1+0x780] ;  /* 0x0007800001a87983 */ /* 0x000ee80000100a00 */
[----:B------:R-:W-:Y:S04]  /*175e0*/  LDGSTS.E [R246+0x1300], desc[UR14][R170.64], P3 ;  /* 0x01300000aaf67fae */ /* 0x000fe8000992184e */
[----:B------:R-:W3:Y:S04]  /*175f0*/  LDL.64 R170, [R1+0x778] ;  /* 0x0007780001aa7983 */ /* 0x000ee80000100a00 */
        /* <DEDUP_REMOVED lines=28> */
[----:B--2---:R-:W-:Y:S04]  /*177c0*/  LDGSTS.E [R246+0x8380], desc[UR14][R166.64], P6 ;  /* 0x08380000a6f67fae */ /* 0x004fe8000b12184e */
[----:B---3--:R-:W-:Y:S04]  /*177d0*/  LDGSTS.E [R246+0x8b00], desc[UR14][R168.64], P3 ;  /* 0x08b00000a8f67fae */ /* 0x008fe8000992184e */
[----:B------:R-:W2:Y:S04]  /*177e0*/  LDL.LU.64 R168, [R1+0x1018] ;  /* 0x0010180001a87983 */ /* 0x000ea80000300a00 */
[----:B------:R-:W-:Y:S04]  /*177f0*/  LDGSTS.E [R246+0x8b80], desc[UR14][R170.64], P6 ;  /* 0x08b80000aaf67fae */ /* 0x000fe8000b12184e */
[----:B------:R-:W-:Y:S04]  /*17800*/  LDGSTS.E [R246+0x9300], desc[UR14][R208.64], P3 ;  /* 0x09300000d0f67fae */ /* 0x000fe8000992184e */
[----:B------:R-:W-:Y:S04]  /*17810*/  LDGSTS.E [R246+0x9380], desc[UR14][R74.64], P6 ;  /* 0x093800004af67fae */ /* 0x000fe8000b12184e */
[----:B------:R-:W3:Y:S04]  /*17820*/  LDL.LU.64 R170, [R1+0xbd0] ;  /* 0x000bd00001aa7983 */ /* 0x000ee80000300a00 */
        /* <DEDUP_REMOVED lines=50> */
[----:B------:R-:W-:Y:S04]  /*17b50*/  STL.64 [R1+0x28e8], R212 ;  /* 0x0028e8d401007387 */ /* 0x000fe80000100a00 */
[----:B------:R-:W-:Y:S04]  /*17b60*/  STL.64 [R1+0x28f8], R246 ;  /* 0x0028f8f601007387 */ /* 0x000fe80000100a00 */
[----:B------:R-:W-:Y:S04]  /*17b70*/  STL.64 [R1+0x28f0], R214 ;  /* 0x0028f0d601007387 */ /* 0x000fe80000100a00 */
[----:B------:R-:W-:Y:S04]  /*17b80*/  LDGSTS.E [R246+0xfb00], desc[UR14][R212.64], P3 ;  /* 0x0fb00000d4f67fae */ /* 0x000fe8000992184e */
[----:B------:R-:W-:Y:S01]  /*17b90*/  LDGSTS.E [R246+0xfb80], desc[UR14][R214.64], P6 ;  /* 0x0fb80000d6f67fae */ /* 0x000fe2000b12184e */
[----:B--2---:R-:W-:-:S03]  /*17ba0*/  IMAD.WIDE R6, R249, 0x4, R168 ;  /* 0x00000004f9067825 */ /* 0x004fc600078e02a8 */
[----:B------:R-:W-:Y:S04]  /*17bb0*/  LDGSTS.E [R245+0x400], desc[UR14][R168.64], P3 ;  /* 0x00400000a8f57fae */ /* 0x000fe8000992184e */
[----:B------:R1:W-:Y:S04]  /*17bc0*/  STL.64 [R1+0x1018], R6 ;  /* 0x0010180601007387 */ /* 0x0003e80000100a00 */
[----:B------:R-:W2:Y:S04]  /*17bd0*/  LDL.64 R188, [R1+0xfd8] ;  /* 0x000fd80001bc7983 */ /* 0x000ea80000100a00 */
[----:B------:R-:W4:Y:S01]  /*17be0*/  LDL.64 R20, [R1+0xb90] ;  /* 0x000b900001147983 */ /* 0x000f220000100a00 */
[----:B---3--:R-:W-:-:S03]  /*17bf0*/  IMAD.WIDE R4, R249, 0x4, R170 ;  /* 0x00000004f9047825 */ /* 0x008fc600078e02aa */
[----:B------:R-:W-:Y:S04]  /*17c00*/  LDGSTS.E [R245+0x480], desc[UR14][R170.64], P6 ;  /* 0x00480000aaf57fae */ /* 0x000fe8000b12184e */
[----:B------:R3:W-:Y:S04]  /*17c10*/  STL.64 [R1+0xbd0], R4 ;  /* 0x000bd00401007387 */ /* 0x0007e80000100a00 */
[----:B------:R-:W3:Y:S04]  /*17c20*/  LDL.64 R22, [R1+0xf98] ;  /* 0x000f980001167983 */ /* 0x000ee80000100a00 */
        /* <DEDUP_REMOVED lines=59> */
[----:B--2---:R-:W-:Y:S04]  /*17fe0*/  LDGSTS.E [R245+0xc00], desc[UR14][R188.64], P3 ;  /* 0x00c00000bcf57fae */ /* 0x004fe8000992184e */
[----:B----4-:R-:W-:Y:S04]  /*17ff0*/  LDGSTS.E [R245+0xc80], desc[UR14][R20.64], P6 ;  /* 0x00c8000014f57fae */ /* 0x010fe8000b12184e */
[----:B---3--:R-:W-:Y:S04]  /*18000*/  LDGSTS.E [R245+0x1400], desc[UR14][R22.64], P3 ;  /* 0x0140000016f57fae */ /* 0x008fe8000992184e */
        /* <DEDUP_REMOVED lines=23> */
[----:B------:R-:W1:Y:S04]  /*18180*/  LDL.LU.64 R164, [R1+0x1010] ;  /* 0x0010100001a47983 */ /* 0x000e680000300a00 */
[----:B------:R-:W2:Y:S04]  /*18190*/  LDL.LU.64 R166, [R1+0xbc8] ;  /* 0x000bc80001a67983 */ /* 0x000ea80000300a00 */
        /* <DEDUP_REMOVED lines=59> */
[----:B------:R4:W-:Y:S04]  /*18550*/  STL.64 [R1+0x2a10], R186 ;  /* 0x002a10ba01007387 */ /* 0x0009e80000100a00 */
        /* <DEDUP_REMOVED lines=13> */
[----:B-1----:R-:W-:-:S03]  /*18630*/  IMAD.WIDE R6, R249, 0x4, R164 ;  /* 0x00000004f9067825 */ /* 0x002fc600078e02a4 */
[----:B------:R-:W-:Y:S01]  /*18640*/  LDGSTS.E [R244+0x500], desc[UR14][R164.64], P3 ;  /* 0x00500000a4f47fae */ /* 0x000fe2000992184e */
[----:B--2---:R-:W-:-:S03]  /*18650*/  IMAD.WIDE R4, R249, 0x4, R166 ;  /* 0x00000004f9047825 */ /* 0x004fc600078e02a6 */
[----:B------:R1:W-:Y:S04]  /*18660*/  STL.64 [R1+0x1010], R6 ;  /* 0x0010100601007387 */ /* 0x0003e80000100a00 */
[----:B------:R-:W2:Y:S04]  /*18670*/  LDL.64 R78, [R1+0xfd0] ;  /* 0x000fd000014e7983 */ /* 0x000ea80000100a00 */
[----:B------:R-:W2:Y:S04]  /*18680*/  LDL.64 R104, [R1+0xb88] ;  /* 0x000b880001687983 */ /* 0x000ea80000100a00 */
[----:B------:R2:W-:Y:S04]  /*18690*/  STL.64 [R1+0xbc8], R4 ;  /* 0x000bc80401007387 */ /* 0x0005e80000100a00 */
[----:B------:R-:W2:Y:S04]  /*186a0*/  LDL.64 R106, [R1+0xf90] ;  /* 0x000f9000016a7983 */ /* 0x000ea80000100a00 */
[----:B------:R-:W2:Y:S04]  /*186b0*/  LDL.64 R132, [R1+0xb48] ;  /* 0x000b480001847983 */ /* 0x000ea80000100a00 */
[----:B------:R-:W2:Y:S04]  /*186c0*/  LDL.64 R134, [R1+0xf50] ;  /* 0x000f500001867983 */ /* 0x000ea80000100a00 */
[----:B------:R-:W2:Y:S04]  /*186d0*/  LDL.64 R160, [R1+0xf08] ;  /* 0x000f080001a07983 */ /* 0x000ea80000100a00 */
[----:B------:R-:W2:Y:S04]  /*186e0*/  LDL.64 R162, [R1+0xac8] ;  /* 0x000ac80001a27983 */ /* 0x000ea80000100a00 */
[----:B---3--:R-:W3:Y:S04]  /*186f0*/  LDL.LU.64 R184, [R1+0xb08] ;  /* 0x000b080001b87983 */ /* 0x008ee80000300a00 */
[----:B----4-:R-:W4:Y:S04]  /*18700*/  LDL.LU.64 R186, [R1+0xec8] ;  /* 0x000ec80001ba7983 */ /* 0x010f280000300a00 */
        /* <DEDUP_REMOVED lines=36> */
[----:B------:R-:W-:Y:S04]  /*18950*/  LDGSTS.E [R244+0x580], desc[UR14][R166.64], P6 ;  /* 0x00580000a6f47fae */ /* 0x000fe8000b12184e */
        /* <DEDUP_REMOVED lines=17> */
[----:B--2---:R-:W-:Y:S04]  /*18a70*/  LDGSTS.E [R244+0xd00], desc[UR14][R78.64], P3 ;  /* 0x00d000004ef47fae */ /* 0x004fe8000992184e */
[----:B------:R-:W-:Y:S04]  /*18a80*/  LDGSTS.E [R244+0xd80], desc[UR14][R104.64], P6 ;  /* 0x00d8000068f47fae */ /* 0x000fe8000b12184e */
[----:B------:R-:W-:Y:S04]  /*18a90*/  LDGSTS.E [R244+0x1500], desc[UR14][R106.64], P3 ;  /* 0x015000006af47fae */ /* 0x000fe8000992184e */
[----:B------:R-:W-:Y:S04]  /*18aa0*/  LDGSTS.E [R244+0x1580], desc[UR14][R132.64], P6 ;  /* 0x0158000084f47fae */ /* 0x000fe8000b12184e */
[----:B------:R-:W-:Y:S04]  /*18ab0*/  LDGSTS.E [R244+0x1d00], desc[UR14][R134.64], P3 ;  /* 0x01d0000086f47fae */ /* 0x000fe8000992184e */
[----:B---3--:R-:W-:Y:S04]  /*18ac0*/  LDGSTS.E [R244+0x1d80], desc[UR14][R184.64], P6 ;  /* 0x01d80000b8f47fae */ /* 0x008fe8000b12184e */
[----:B------:R-:W-:Y:S04]  /*18ad0*/  STL.64 [R1+0x2a50], R184 ;  /* 0x002a50b801007387 */ /* 0x000fe80000100a00 */
[----:B------:R-:W-:Y:S04]  /*18ae0*/  LDGSTS.E [R244+0x2500], desc[UR14][R160.64], P3 ;  /* 0x02500000a0f47fae */ /* 0x000fe8000992184e */
[----:B------:R-:W-:Y:S04]  /*18af0*/  LDGSTS.E [R244+0x2580], desc[UR14][R162.64], P6 ;  /* 0x02580000a2f47fae */ /* 0x000fe8000b12184e */
[----:B----4-:R-:W-:Y:S04]  /*18b00*/  LDGSTS.E [R244+0x2d00], desc[UR14][R186.64], P3 ;  /* 0x02d00000baf47fae */ /* 0x010fe8000992184e */
[----:B------:R-:W2:Y:S04]  /*18b10*/  LDL.LU.64 R160, [R1+0x1008] ;  /* 0x0010080001a07983 */ /* 0x000ea80000300a00 */
[----:B------:R-:W3:Y:S04]  /*18b20*/  LDL.LU.64 R162, [R1+0xbc0] ;  /* 0x000bc00001a27983 */ /* 0x000ee80000300a00 */
        /* <DEDUP_REMOVED lines=17> */
[----:B------:R4:W-:Y:S04]  /*18c40*/  LDGSTS.E [R244+0x4d00], desc[UR14][R12.64], P3 ;  /* 0x04d000000cf47fae */ /* 0x0009e8000992184e */
[----:B------:R4:W-:Y:S04]  /*18c50*/  LDGSTS.E [R244+0x4d80], desc[UR14][R100.64], P6 ;  /* 0x04d8000064f47fae */ /* 0x0009e8000b12184e */
        /* <DEDUP_REMOVED lines=45> */
[----:B------:R-:W-:Y:S01]  /*18f30*/  LDGSTS.E [R3+0x600], desc[UR14][R160.64], P3 ;  /* 0x00600000a0037fae */ /* 0x000fe2000992184e */
[----:B---3--:R-:W-:-:S03]  /*18f40*/  IMAD.WIDE R4, R249, 0x4, R162 ;  /* 0x00000004f9047825 */ /* 0x008fc600078e02a2 */
[----:B------:R-:W-:Y:S04]  /*18f50*/  STL.64 [R1+0x1008], R10 ;  /* 0x0010080a01007387 */ /* 0x000fe80000100a00 */
[----:B------:R-:W4:Y:S04]  /*18f60*/  LDL.LU.64 R84, [R1+0x1000] ;  /* 0x0010000001547983 */ /* 0x000f280000300a00 */
[----:B-1----:R-:W2:Y:S04]  /*18f70*/  LDL.LU.64 R170, [R1+0xbb8] ;  /* 0x000bb80001aa7983 */ /* 0x002ea80000300a00 */
[----:B------:R1:W-:Y:S04]  /*18f80*/  STL.64 [R1+0xbc0], R4 ;  /* 0x000bc00401007387 */ /* 0x0003e80000100a00 */
        /* <DEDUP_REMOVED lines=12> */
[----:B------:R-:W4:Y:S04]  /*19050*/  LDL.LU.64 R28, [R1+0xfc8] ;  /* 0x000fc800011c7983 */ /* 0x000f280000300a00 */
[----:B------:R-:W2:Y:S04]  /*19060*/  LDL.LU.64 R124, [R1+0xb80] ;  /* 0x000b8000017c7983 */ /* 0x000ea80000300a00 */
        /* <DEDUP_REMOVED lines=61> */
[----:B----4-:R1:W-:Y:S04]  /*19440*/  LDGSTS.E [R3+0xe00], desc[UR14][R28.64], P3 ;  /* 0x00e000001c037fae */ /* 0x0103e8000992184e */
[----:B--2---:R-:W-:Y:S04]  /*19450*/  LDGSTS.E [R3+0xe80], desc[UR14][R124.64], P6 ;  /* 0x00e800007c037fae */ /* 0x004fe8000b12184e */
        /* <DEDUP_REMOVED lines=54> */
[----:B------:R-:W-:-:S03]  /*197c0*/  IMAD.WIDE R12, R249, 0x4, R84 ;  /* 0x00000004f90c7825 */ /* 0x000fc600078e0254 */
[----:B------:R-:W-:Y:S04]  /*197d0*/  LDGSTS.E [R3+0xee00], desc[UR14][R22.64], P3 ;  /* 0x0ee0000016037fae */ /* 0x000fe8000992184e */
[----:B------:R-:W-:Y:S04]  /*197e0*/  LDGSTS.E [R3+0xee80], desc[UR14][R20.64], P6 ;  /* 0x0ee8000014037fae */ /* 0x000fe8000b12184e */
[----:B------:R-:W-:Y:S01]  /*197f0*/  LDGSTS.E [R3+0xf600], desc[UR14][R192.64], P3 ;  /* 0x0f600000c0037fae */ /* 0x000fe2000992184e */
[----:B------:R-:W-:-:S03]  /*19800*/  IMAD.WIDE R100, R249, 0x4, R170 ;  /* 0x00000004f9647825 */ /* 0x000fc600078e02aa */
[----:B------:R-:W-:Y:S04]  /*19810*/  LDGSTS.E [R3+0xf680], desc[UR14][R194.64], P6 ;  /* 0x0f680000c2037fae */ /* 0x000fe8000b12184e */
[----:B------:R-:W-:Y:S04]  /*19820*/  LDGSTS.E [R3+0xfe00], desc[UR14][R230.64], P3 ;  /* 0x0fe00000e6037fae */ /* 0x000fe8000992184e */
[----:B------:R-:W-:Y:S04]  /*19830*/  LDGSTS.E [R3+0xfe80], desc[UR14][R228.64], P6 ;  /* 0x0fe80000e4037fae */ /* 0x000fe8000b12184e */
[----:B------:R-:W-:Y:S01]  /*19840*/  LDGSTS.E [R0+0x700], desc[UR14][R84.64], P3 ;  /* 0x0070000054007fae */ /* 0x000fe2000992184e */
[----:B------:R-:W-:-:S03]  /*19850*/  IMAD.WIDE R168, R249, 0x4, R168 ;  /* 0x00000004f9a87825 */ /* 0x000fc600078e02a8 */
[----:B------:R2:W-:Y:S04]  /*19860*/  LDGSTS.E [R0+0x780], desc[UR14][R170.64], P6 ;  /* 0x00780000aa007fae */ /* 0x0005e8000b12184e */
[----:B------:R-:W3:Y:S04]  /*19870*/  LDL.LU.64 R84, [R1+0xfc0] ;  /* 0x000fc00001547983 */ /* 0x000ee80000300a00 */
[----:B------:R4:W-:Y:S02]  /*19880*/  STL.64 [R1+0x1000], R12 ;  /* 0x0010000c01007387 */ /* 0x0009e40000100a00 */
[----:B----4-:R-:W-:-:S02]  /*19890*/  IMAD.WIDE R12, R249, 0x4, R182 ;  /* 0x00000004f90c7825 */ /* 0x010fc400078e02b6 */
[----:B------:R-:W4:Y:S04]  /*198a0*/  LDL.LU.64 R182, [R1+0xb78] ;  /* 0x000b780001b67983 */ /* 0x000f280000300a00 */
[----:B------:R1:W-:Y:S04]  /*198b0*/  STL.64 [R1+0xbb8], R100 ;  /* 0x000bb86401007387 */ /* 0x0003e80000100a00 */
[----:B------:R2:W-:Y:S01]  /*198c0*/  STL.64 [R1+0xff8], R12 ;  /* 0x000ff80c01007387 */ /* 0x0005e20000100a00 */
[----:B-1----:R-:W-:-:S03]  /*198d0*/  IMAD.WIDE R100, R249, 0x4, R218 ;  /* 0x00000004f9647825 */ /* 0x002fc600078e02da */
[----:B------:R-:W4:Y:S01]  /*198e0*/  LDL.LU.64 R218, [R1+0xfb8] ;  /* 0x000fb80001da7983 */ /* 0x000f220000300a00 */
[----:B--2---:R-:W-:-:S03]  /*198f0*/  IMAD.WIDE R12, R249, 0x4, R142 ;  /* 0x00000004f90c7825 */ /* 0x004fc600078e028e */
[----:B------:R1:W-:Y:S04]  /*19900*/  STL.64 [R1+0xbb0], R100 ;  /* 0x000bb06401007387 */ /* 0x0003e80000100a00 */
[----:B------:R-:W2:Y:S01]  /*19910*/  LDL.LU.64 R142, [R1+0xb70] ;  /* 0x000b7000018e7983 */ /* 0x000ea20000300a00 */
[----:B------:R-:W-:-:S03]  /*19920*/  IMAD.WIDE R86, R249, 0x4, R86 ;  /* 0x00000004f9567825 */ /* 0x000fc600078e0256 */
[----:B------:R1:W-:Y:S02]  /*19930*/  STL.64 [R1+0x1048], R12 ;  /* 0x0010480c01007387 */ /* 0x0003e40000100a00 */
[C---:B-1----:R-:W-:Y:S02]  /*19940*/  IMAD.WIDE R100, R249.reuse, 0x4, R200 ;  /* 0x00000004f9647825 */ /* 0x042fe400078e02c8 */
[----:B------:R-:W-:Y:S04]  /*19950*/  STL.64 [R1+0xba8], R168 ;  /* 0x000ba8a801007387 */ /* 0x000fe80000100a00 */
[----:B------:R1:W-:Y:S01]  /*19960*/  STL.64 [R1+0x1050], R100 ;  /* 0x0010506401007387 */ /* 0x0003e20000100a00 */
[----:B------:R-:W-:-:S03]  /*19970*/  IMAD.WIDE R12, R249, 0x4, R114 ;  /* 0x00000004f90c7825 */ /* 0x000fc600078e0272 */
[----:B-1----:R-:W2:Y:S04]  /*19980*/  LDL.LU.64 R100, [R1+0xfb0] ;  /* 0x000fb00001647983 */ /* 0x002ea80000300a00 */
[----:B------:R1:W-:Y:S04]  /*19990*/  STL.64 [R1+0xba0], R12 ;  /* 0x000ba00c01007387 */ /* 0x0003e80000100a00 */
[----:B-1----:R-:W2:Y:S04]  /*199a0*/  LDL.LU.64 R12, [R1+0xb68] ;  /* 0x000b6800010c7983 */ /* 0x002ea80000300a00 */
[----:B------:R1:W-:Y:S04]  /*199b0*/  STL.64 [R1+0x1058], R86 ;  /* 0x0010585601007387 */ /* 0x0003e80000100a00 */
[----:B------:R-:W2:Y:S04]  /*199c0*/  LDL.LU.64 R114, [R1+0xfa8] ;  /* 0x000fa80001727983 */ /* 0x000ea80000300a00 */
[----:B-1----:R-:W2:Y:S01]  /*199d0*/  LDL.LU.64 R86, [R1+0xb60] ;  /* 0x000b600001567983 */ /* 0x002ea20000300a00 */
[----:B------:R-:W-:-:S04]  /*199e0*/  IMAD.WIDE R168, R249, 0x4, R58 ;  /* 0x00000004f9a87825 */ /* 0x000fc800078e023a */
[C---:B------:R-:W-:Y:S02]  /*199f0*/  IMAD.WIDE R58, R249.reuse, 0x4, R30 ;  /* 0x00000004f93a7825 */ /* 0x040fe400078e021e */
[----:B------:R-:W2:Y:S04]  /*19a00*/  LDL.LU.64 R30, [R1+0xfa0] ;  /* 0x000fa000011e7983 */ /* 0x000ea80000300a00 */
[----:B------:R1:W-:Y:S04]  /*19a10*/  STL.64 [R1+0xb98], R168 ;  /* 0x000b98a801007387 */ /* 0x0003e80000100a00 */
[----:B------:R1:W-:Y:S02]  /*19a20*/  STL.64 [R1+0x1060], R58 ;  /* 0x0010603a01007387 */ /* 0x0003e40000100a00 */
[----:B-1----:R-:W-:-:S02]  /*19a30*/  IMAD.WIDE R168, R249, 0x4, R216 ;  /* 0x00000004f9a87825 */ /* 0x002fc400078e02d8 */
[----:B------:R-:W2:Y:S02]  /*19a40*/  LDL.LU.64 R216, [R1+0xb58] ;  /* 0x000b580001d87983 */ /* 0x000ea40000300a00 */
[C---:B------:R-:W-:Y:S02]  /*19a50*/  IMAD.WIDE R58, R249.reuse, 0x4, R186 ;  /* 0x00000004f93a7825 */ /* 0x040fe400078e02ba */
[----:B------:R1:W-:Y:S04]  /*19a60*/  STL.64 [R1+0xb90], R168 ;  /* 0x000b90a801007387 */ /* 0x0003e80000100a00 */
[----:B------:R-:W2:Y:S01]  /*19a70*/  LDL.LU.64 R186, [R1+0xf98] ;  /* 0x000f980001ba7983 */ /* 0x000ea20000300a00 */
[----:B------:R-:W-:-:S03]  /*19a80*/  IMAD.WIDE R56, R249, 0x4, R56 ;  /* 0x00000004f9387825 */ /* 0x000fc600078e0238 */
[----:B------:R-:W-:Y:S04]  /*19a90*/  STL.64 [R1+0x1068], R58 ;  /* 0x0010683a01007387 */ /* 0x000fe80000100a00 */
[----:B------:R-:W2:Y:S04]  /*19aa0*/  LDL.LU.64 R170, [R1+0xb50] ;  /* 0x000b500001aa7983 */ /* 0x000ea80000300a00 */
[----:B-1----:R-:W2:Y:S04]  /*19ab0*/  LDL.LU.64 R168, [R1+0xf90] ;  /* 0x000f900001a87983 */ /* 0x002ea80000300a00 */
[----:B------:R1:W-:Y:S04]  /*19ac0*/  STL.64 [R1+0xb88], R56 ;  /* 0x000b883801007387 */ /* 0x0003e80000100a00 */
[----:B------:R-:W2:Y:S01]  /*19ad0*/  LDL.LU.64 R200, [R1+0xb48] ;  /* 0x000b480001c87983 */ /* 0x000ea20000300a00 */
[----:B-1----:R-:W-:-:S04]  /*19ae0*/  IMAD.WIDE R56, R249, 0x4, R28 ;  /* 0x00000004f9387825 */ /* 0x002fc800078e021c */
[C---:B------:R-:W-:Y:S02]  /*19af0*/  IMAD.WIDE R28, R249.reuse, 0x4, R124 ;  /* 0x00000004f91c7825 */ /* 0x040fe400078e027c */
[----:B------:R-:W2:Y:S04]  /*19b00*/  LDL.LU.64 R124, [R1+0xf80] ;  /* 0x000f8000017c7983 */ /* 0x000ea80000300a00 */
[----:B------:R-:W-:Y:S04]  /*19b10*/  STL.64 [R1+0x1070], R56 ;  /* 0x0010703801007387 */ /* 0x000fe80000100a00 */
[----:B------:R1:W-:Y:S04]  /*19b20*/  STL.64 [R1+0xb80], R28 ;  /* 0x000b801c01007387 */ /* 0x0003e80000100a00 */
[----:B-1----:R-:W2:Y:S01]  /*19b30*/  LDL.LU.64 R28, [R1+0xb38] ;  /* 0x000b3800011c7983 */ /* 0x002ea20000300a00 */
[----:B---3--:R-:W-:-:S03]  /*19b40*/  IMAD.WIDE R56, R249, 0x4, R84 ;  /* 0x00000004f9387825 */ /* 0x008fc600078e0254 */
[----:B------:R1:W-:Y:S04]  /*19b50*/  LDGSTS.E [R0+0xf00], desc[UR14][R84.64], P3 ;  /* 0x00f0000054007fae */ /* 0x0003e8000992184e */
[----:B------:R-:W1:Y:S01]  /*19b60*/  LDL.LU.64 R84, [R1+0xf78] ;  /* 0x000f780001547983 */ /* 0x000e620000300a00 */
[----:B----4-:R-:W-:-:S03]  /*19b70*/  IMAD.WIDE R58, R249, 0x4, R182 ;  /* 0x00000004f93a7825 */ /* 0x010fc600078e02b6 */
[----:B------:R3:W-:Y:S04]  /*19b80*/  STL.64 [R1+0x1078], R56 ;  /* 0x0010783801007387 */ /* 0x0007e80000100a00 */
[----:B------:R-:W-:Y:S04]  /*19b90*/  LDGSTS.E [R0+0xf80], desc[UR14][R182.64], P6 ;  /* 0x00f80000b6007fae */ /* 0x000fe8000b12184e */
[----:B------:R-:W4:Y:S01]  /*19ba0*/  LDL.LU.64 R182, [R1+0xb30] ;  /* 0x000b300001b67983 */ /* 0x000f220000300a00 */
[----:B---3--:R-:W-:-:S03]  /*19bb0*/  IMAD.WIDE R56, R249, 0x4, R218 ;  /* 0x00000004f9387825 */ /* 0x008fc600078e02da */
[----:B------:R3:W-:Y:S01]  /*19bc0*/  STL.64 [R1+0xb78], R58 ;  /* 0x000b783a01007387 */ /* 0x0007e20000100a00 */
[----:B--2---:R-:W-:-:S03]  /*19bd0*/  IMAD.WIDE R142, R249, 0x4, R142 ;  /* 0x00000004f98e7825 */ /* 0x004fc600078e028e */
[----:B---3--:R-:W2:Y:S04]  /*19be0*/  LDL.LU.64 R58, [R1+0xf70] ;  /* 0x000f7000013a7983 */ /* 0x008ea80000300a00 */
[----:B------:R3:W-:Y:S04]  /*19bf0*/  STL.64 [R1+0x1080], R56 ;  /* 0x0010803801007387 */ /* 0x0007e80000100a00 */
[----:B---3--:R-:W3:Y:S01]  /*19c00*/  LDL.LU.64 R56, [R1+0xb28] ;  /* 0x000b280001387983 */ /* 0x008ee20000300a00 */
[----:B------:R-:W-:-:S03]  /*19c10*/  IMAD.WIDE R100, R249, 0x4, R100 ;  /* 0x00000004f9647825 */ /* 0x000fc600078e0264 */
[----:B------:R1:W-:Y:S04]  /*19c20*/  STL.64 [R1+0xb70], R142 ;  /* 0x000b708e01007387 */ /* 0x0003e80000100a00 */
[----:B------:R-:W3:Y:S04]  /*19c30*/  LDL.LU.64 R218, [R1+0xf68] ;  /* 0x000f680001da7983 */ /* 0x000ee80000300a00 */
[----:B-1----:R-:W3:Y:S01]  /*19c40*/  LDL.LU.64 R142, [R1+0xb20] ;  /* 0x000b2000018e7983 */ /* 0x002ee20000300a00 */
[----:B------:R-:W-:-:S03]  /*19c50*/  IMAD.WIDE R12, R249, 0x4, R12 ;  /* 0x00000004f90c7825 */ /* 0x000fc600078e020c */
[----:B------:R1:W-:Y:S01]  /*19c60*/  STL.64 [R1+0x1088], R100 ;  /* 0x0010886401007387 */ /* 0x0003e20000100a00 */
[----:B------:R-:W-:-:S03]  /*19c70*/  IMAD.WIDE R114, R249, 0x4, R114 ;  /* 0x00000004f9727825 */ /* 0x000fc600078e0272 */
[----:B-1----:R-:W3:Y:S01]  /*19c80*/  LDL.LU.64 R100, [R1+0x2a78] ;  /* 0x002a780001647983 */ /* 0x002ee20000300a00 */
[----:B------:R-:W-:-:S03]  /*19c90*/  IMAD.WIDE R86, R249, 0x4, R86 ;  /* 0x00000004f9567825 */ /* 0x000fc600078e0256 */
[----:B------:R1:W-:Y:S04]  /*19ca0*/  STL.64 [R1+0xb68], R12 ;  /* 0x000b680c01007387 */ /* 0x0003e80000100a00 */
[----:B-1----:R-:W3:Y:S04]  /*19cb0*/  LDL.LU.64 R12, [R1+0x2a70] ;  /* 0x002a7000010c7983 */ /* 0x002ee80000300a00 */
[----:B------:R1:W-:Y:S01]  /*19cc0*/  STL.64 [R1+0x1090], R114 ;  /* 0x0010907201007387 */ /* 0x0003e20000100a00 */
[----:B------:R-:W-:-:S03]  /*19cd0*/  IMAD.WIDE R30, R249, 0x4, R30 ;  /* 0x00000004f91e7825 */ /* 0x000fc600078e021e */
[----:B-1----:R-:W3:Y:S04]  /*19ce0*/  LDL.LU.64 R114, [R1+0xf60] ;  /* 0x000f600001727983 */ /* 0x002ee80000300a00 */
[----:B------:R1:W-:Y:S04]  /*19cf0*/  STL.64 [R1+0xb60], R86 ;  /* 0x000b605601007387 */ /* 0x0003e80000100a00 */
[----:B-1----:R-:W3:Y:S04]  /*19d00*/  LDL.LU.64 R86, [R1+0xb18] ;  /* 0x000b180001567983 */ /* 0x002ee80000300a00 */
[----:B------:R1:W-:Y:S04]  /*19d10*/  STL.64 [R1+0x10a0], R30 ;  /* 0x0010a01e01007387 */ /* 0x0003e80000100a00 */
[----:B-1----:R-:W3:Y:S01]  /*19d20*/  LDL.LU.64 R30, [R1+0xf58] ;  /* 0x000f5800011e7983 */ /* 0x002ee20000300a00 */
[----:B------:R-:W-:-:S04]  /*19d30*/  IMAD.WIDE R216, R249, 0x4, R216 ;  /* 0x00000004f9d87825 */ /* 0x000fc800078e02d8 */
[C---:B------:R-:W-:Y:S01]  /*19d40*/  IMAD.WIDE R186, R249.reuse, 0x4, R186 ;  /* 0x00000004f9ba7825 */ /* 0x040fe200078e02ba */
[----:B------:R1:W-:Y:S03]  /*19d50*/  STL.64 [R1+0xb58], R216 ;  /* 0x000b58d801007387 */ /* 0x0003e60000100a00 */
[C---:B------:R-:W-:Y:S01]  /*19d60*/  IMAD.WIDE R170, R249.reuse, 0x4, R170 ;  /* 0x00000004f9aa7825 */ /* 0x040fe200078e02aa */
[----:B------:R-:W-:Y:S04]  /*19d70*/  LDGSTS.E [R0+0x1700], desc[UR14][R124.64], P3 ;  /* 0x017000007c007fae */ /* 0x000fe8000992184e */
[----:B-1----:R-:W3:Y:S01]  /*19d80*/  LDL.LU.64 R216, [R1+0xb10] ;  /* 0x000b100001d87983 */ /* 0x002ee20000300a00 */
[----:B------:R-:W-:-:S03]  /*19d90*/  IMAD.WIDE R168, R249, 0x4, R168 ;  /* 0x00000004f9a87825 */ /* 0x000fc600078e02a8 */
[----:B------:R1:W-:Y:S01]  /*19da0*/  STL.64 [R1+0x10b0], R186 ;  /* 0x0010b0ba01007387 */ /* 0x0003e20000100a00 */
[----:B------:R-:W-:-:S03]  /*19db0*/  IMAD.WIDE R200, R249, 0x4, R200 ;  /* 0x00000004f9c87825 */ /* 0x000fc600078e02c8 */
[----:B------:R-:W-:Y:S01]  /*19dc0*/  LDGSTS.E [R0+0x1780], desc[UR14][R28.64], P6 ;  /* 0x017800001c007fae */ /* 0x000fe2000b12184e */
[----:B------:R-:W-:-:S03]  /*19dd0*/  IMAD.WIDE R184, R249, 0x4, R184 ;  /* 0x00000004f9b87825 */ /* 0x000fc600078e02b8 */
[----:B-1----:R-:W3:Y:S04]  /*19de0*/  LDL.LU.64 R186, [R1+0xf50] ;  /* 0x000f500001ba7983 */ /* 0x002ee80000300a00 */
[----:B------:R1:W-:Y:S01]  /*19df0*/  STL.64 [R1+0xb50], R170 ;  /* 0x000b50aa01007387 */ /* 0x0003e20000100a00 */
[----:B------:R-:W-:-:S03]  /*19e00*/  IMAD.WIDE R112, R249, 0x4, R112 ;  /* 0x00000004f9707825 */ /* 0x000fc600078e0270 */
[----:B-1----:R-:W3:Y:S04]  /*19e10*/  LDL.LU.64 R170, [R1+0x2a68] ;  /* 0x002a680001aa7983 */ /* 0x002ee80000300a00 */
[----:B------:R1:W-:Y:S04]  /*19e20*/  STL.64 [R1+0x10c0], R168 ;  /* 0x0010c0a801007387 */ /* 0x0003e80000100a00 */
[----:B-1----:R-:W3:Y:S04]  /*19e30*/  LDL.LU.64 R168, [R1+0x2a60] ;  /* 0x002a600001a87983 */ /* 0x002ee80000300a00 */
[----:B------:R1:W-:Y:S04]  /*19e40*/  STL.64 [R1+0xb48], R200 ;  /* 0x000b48c801007387 */ /* 0x0003e80000100a00 */
[----:B-1----:R-:W3:Y:S04]  /*19e50*/  LDL.LU.64 R200, [R1+0x2a58] ;  /* 0x002a580001c87983 */ /* 0x002ee80000300a00 */
[----:B------:R1:W-:Y:S04]  /*19e60*/  STL.64 [R1+0x10d0], R184 ;  /* 0x0010d0b801007387 */ /* 0x0003e80000100a00 */
[----:B-1----:R-:W3:Y:S04]  /*19e70*/  LDL.LU.64 R184, [R1+0x2a50] ;  /* 0x002a500001b87983 */ /* 0x002ee80000300a00 */
[----:B------:R1:W-:Y:S02]  /*19e80*/  STL.64 [R1+0xb40], R112 ;  /* 0x000b407001007387 */ /* 0x0003e40000100a00 */
[----:B-1----:R-:W-:-:S02]  /*19e90*/  IMAD.WIDE R112, R249, 0x4, R124 ;  /* 0x00000004f9707825 */ /* 0x002fc400078e027c */
[----:B------:R-:W3:Y:S04]  /*19ea0*/  LDL.LU.64 R124, [R1+0xf40] ;  /* 0x000f4000017c7983 */ /* 0x000ee80000300a00 */
[----:B------:R1:W-:Y:S02]  /*19eb0*/  STL.64 [R1+0x10e0], R112 ;  /* 0x0010e07001007387 */ /* 0x0003e40000100a00 */
[C---:B-1----:R-:W-:Y:S02]  /*19ec0*/  IMAD.WIDE R112, R249.reuse, 0x4, R28 ;  /* 0x00000004f9707825 */ /* 0x042fe400078e021c */
[----:B------:R-:W3:Y:S04]  /*19ed0*/  LDL.LU.64 R28, [R1+0xaf8] ;  /* 0x000af800011c7983 */ /* 0x000ee80000300a00 */
[----:B------:R-:W-:Y:S01]  /*19ee0*/  STL.64 [R1+0xb38], R112 ;  /* 0x000b387001007387 */ /* 0x000fe20000100a00 */
[----:B------:R-:W-:-:S05]  /*19ef0*/  IMAD.WIDE R84, R249, 0x4, R84 ;  /* 0x00000004f9547825 */ /* 0x000fca00078e0254 */
[----:B------:R1:W-:Y:S04]  /*19f00*/  STL.64 [R1+0x10f0], R84 ;  /* 0x0010f05401007387 */ /* 0x0003e80000100a00 */
[----:B-1----:R-:W3:Y:S01]  /*19f10*/  LDL.LU.64 R84, [R1+0xf38] ;  /* 0x000f380001547983 */ /* 0x002ee20000300a00 */
[----:B----4-:R-:W-:-:S03]  /*19f20*/  IMAD.WIDE R112, R249, 0x4, R182 ;  /* 0x00000004f9707825 */ /* 0x010fc600078e02b6 */
[----:B------:R-:W4:Y:S04]  /*19f30*/  LDL.LU.64 R182, [R1+0xaf0] ;  /* 0x000af00001b67983 */ /* 0x000f280000300a00 */
[----:B------:R3:W-:Y:S01]  /*19f40*/  STL.64 [R1+0xb30], R112 ;  /* 0x000b307001007387 */ /* 0x0007e20000100a00 */
[----:B--2---:R-:W-:-:S05]  /*19f50*/  IMAD.WIDE R58, R249, 0x4, R58 ;  /* 0x00000004f93a7825 */ /* 0x004fca00078e023a */
[----:B------:R1:W-:Y:S01]  /*19f60*/  STL.64 [R1+0x1100], R58 ;  /* 0x0011003a01007387 */ /* 0x0003e20000100a00 */
[----:B---3--:R-:W-:-:S05]  /*19f70*/  IMAD.WIDE R112, R249, 0x4, R56 ;  /* 0x00000004f9707825 */ /* 0x008fca00078e0238 */
[----:B------:R2:W-:Y:S01]  /*19f80*/  STL.64 [R1+0xb28], R112 ;  /* 0x000b287001007387 */ /* 0x0005e20000100a00 */
[----:B-1----:R-:W-:-:S04]  /*19f90*/  IMAD.WIDE R58, R249, 0x4, R218 ;  /* 0x00000004f93a7825 */ /* 0x002fc800078e02da */
[C---:B------:R-:W-:Y:S01]  /*19fa0*/  IMAD.WIDE R56, R249.reuse, 0x4, R142 ;  /* 0x00000004f9387825 */ /* 0x040fe200078e028e */
[----:B--2---:R-:W2:Y:S04]  /*19fb0*/  LDL.LU.64 R112, [R1+0xf30] ;  /* 0x000f300001707983 */ /* 0x004ea80000300a00 */
[----:B------:R1:W-:Y:S04]  /*19fc0*/  STL.64 [R1+0x1110], R58 ;  /* 0x0011103a01007387 */ /* 0x0003e80000100a00 */
[----:B-1----:R-:W3:Y:S04]  /*19fd0*/  LDL.LU.64 R58, [R1+0xae8] ;  /* 0x000ae800013a7983 */ /* 0x002ee80000300a00 */
[----:B------:R1:W-:Y:S04]  /*19fe0*/  STL.64 [R1+0xb20], R56 ;  /* 0x000b203801007387 */ /* 0x0003e80000100a00 */
[----:B------:R-:W3:Y:S04]  /*19ff0*/  LDL.LU.64 R218, [R1+0xf28] ;  /* 0x000f280001da7983 */ /* 0x000ee80000300a00 */
[----:B------:R-:W3:Y:S01]  /*1a000*/  LDL.LU.64 R142, [R1+0xae0] ;  /* 0x000ae000018e7983 */ /* 0x000ee20000300a00 */
[----:B------:R-:W-:-:S04]  /*1a010*/  IMAD.WIDE R114, R249, 0x4, R114 ;  /* 0x00000004f9727825 */ /* 0x000fc800078e0272 */
[C---:B-1----:R-:W-:Y:S02]  /*1a020*/  IMAD.WIDE R56, R249.reuse, 0x4, R86 ;  /* 0x00000004f9387825 */ /* 0x042fe400078e0256 */
[----:B------:R-:W3:Y:S04]  /*1a030*/  LDL.LU.64 R86, [R1+0xf20] ;  /* 0x000f200001567983 */ /* 0x000ee80000300a00 */
[----:B------:R1:W-:Y:S04]  /*1a040*/  STL.64 [R1+0x1120], R114 ;  /* 0x0011207201007387 */ /* 0x0003e80000100a00 */
[----:B------:R1:W-:Y:S02]  /*1a050*/  STL.64 [R1+0xb18], R56 ;  /* 0x000b183801007387 */ /* 0x0003e40000100a00 */
[----:B-1----:R-:W-:-:S02]  /*1a060*/  IMAD.WIDE R114, R249, 0x4, R30 ;  /* 0x00000004f9727825 */ /* 0x002fc400078e021e */
[----:B------:R-:W3:Y:S04]  /*1a070*/  LDL.LU.64 R30, [R1+0xad8] ;  /* 0x000ad800011e7983 */ /* 0x000ee80000300a00 */
[----:B------:R-:W-:Y:S01]  /*1a080*/  STL.64 [R1+0x1130], R114 ;  /* 0x0011307201007387 */ /* 0x000fe20000100a00 */
[----:B------:R-:W-:-:S03]  /*1a090*/  IMAD.WIDE R56, R249, 0x4, R216 ;  /* 0x00000004f9387825 */ /* 0x000fc600078e02d8 */
[----:B------:R-:W3:Y:S04]  /*1a0a0*/  LDL.LU.64 R216, [R1+0xf10] ;  /* 0x000f100001d87983 */ /* 0x000ee80000300a00 */
[----:B------:R1:W-:Y:S01]  /*1a0b0*/  STL.64 [R1+0xb10], R56 ;  /* 0x000b103801007387 */ /* 0x0003e20000100a00 */
[----:B------:R-:W-:-:S03]  /*1a0c0*/  IMAD.WIDE R186, R249, 0x4, R186 ;  /* 0x00000004f9ba7825 */ /* 0x000fc600078e02ba */
[----:B-1----:R-:W3:Y:S04]  /*1a0d0*/  LDL.LU.64 R56, [R1+0xad0] ;  /* 0x000ad00001387983 */ /* 0x002ee80000300a00 */
[----:B------:R-:W3:Y:S04]  /*1a0e0*/  LDL.LU.64 R114, [R1+0xf08] ;  /* 0x000f080001727983 */ /* 0x000ee80000300a00 */
[----:B------:R1:W-:Y:S01]  /*1a0f0*/  STL.64 [R1+0x1140], R186 ;  /* 0x001140ba01007387 */ /* 0x0003e20000100a00 */
[----:B------:R-:W-:-:S03]  /*1a100*/  IMAD.WIDE R242, R249, 0x4, R242 ;  /* 0x00000004f9f27825 */ /* 0x000fc600078e02f2 */
[----:B-1----:R-:W3:Y:S01]  /*1a110*/  LDL.LU.64 R186, [R1+0xac8] ;  /* 0x000ac80001ba7983 */ /* 0x002ee20000300a00 */
[----:B------:R-:W-:-:S05]  /*1a120*/  IMAD.WIDE R184, R249, 0x4, R184 ;  /* 0x00000004f9b87825 */ /* 0x000fca00078e02b8 */
[----:B------:R1:W-:Y:S02]  /*1a130*/  STL.64 [R1+0xb08], R184 ;  /* 0x000b08b801007387 */ /* 0x0003e40000100a00 */
[C---:B-1----:R-:W-:Y:S02]  /*1a140*/  IMAD.WIDE R184, R249.reuse, 0x4, R38 ;  /* 0x00000004f9b87825 */ /* 0x042fe400078e0226 */
[----:B------:R-:W-:Y:S04]  /*1a150*/  LDGSTS.E [R0+0x1f00], desc[UR14][R124.64], P3 ;  /* 0x01f000007c007fae */ /* 0x000fe8000992184e */
[----:B------:R-:W3:Y:S04]  /*1a160*/  LDL.LU.64 R38, [R1+0xef8] ;  /* 0x000ef80001267983 */ /* 0x000ee80000300a00 */
[----:B------:R1:W-:Y:S04]  /*1a170*/  STL.64 [R1+0x1150], R242 ;  /* 0x001150f201007387 */ /* 0x0003e80000100a00 */
[----:B------:R1:W-:Y:S04]  /*1a180*/  STL.64 [R1+0xb00], R184 ;  /* 0x000b00b801007387 */ /* 0x0003e80000100a00 */
[----:B------:R4:W-:Y:S04]  /*1a190*/  LDGSTS.E [R0+0x1f80], desc[UR14][R28.64], P6 ;  /* 0x01f800001c007fae */ /* 0x0009e8000b12184e */
[----:B-1----:R-:W3:Y:S01]  /*1a1a0*/  LDL.LU.64 R242, [R1+0xab8] ;  /* 0x000ab80001f27983 */ /* 0x002ee20000300a00 */
[----:B------:R-:W-:-:S03]  /*1a1b0*/  IMAD.WIDE R184, R249, 0x4, R124 ;  /* 0x00000004f9b87825 */ /* 0x000fc600078e027c */
[----:B------:R-:W3:Y:S04]  /*1a1c0*/  LDL.LU.64 R124, [R1+0xef0] ;  /* 0x000ef000017c7983 */ /* 0x000ee80000300a00 */
[----:B------:R1:W-:Y:S02]  /*1a1d0*/  STL.64 [R1+0x1160], R184 ;  /* 0x001160b801007387 */ /* 0x0003e40000100a00 */
[----:B-1----:R-:W-:-:S05]  /*1a1e0*/  IMAD.WIDE R184, R249, 0x4, R28 ;  /* 0x00000004f9b87825 */ /* 0x002fca00078e021c */
[----:B------:R1:W-:Y:S01]  /*1a1f0*/  STL.64 [R1+0xaf8], R184 ;  /* 0x000af8b801007387 */ /* 0x0003e20000100a00 */
[----:B----4-:R-:W-:-:S04]  /*1a200*/  IMAD.WIDE R28, R249, 0x4, R84 ;  /* 0x00000004f91c7825 */ /* 0x010fc800078e0254 */
[C---:B------:R-:W-:Y:S01]  /*1a210*/  IMAD.WIDE R84, R249.reuse, 0x4, R182 ;  /* 0x00000004f9547825 */ /* 0x040fe200078e02b6 */
[----:B-1----:R-:W4:Y:S04]  /*1a220*/  LDL.LU.64 R184, [R1+0xab0] ;  /* 0x000ab00001b87983 */ /* 0x002f280000300a00 */
[----:B------:R1:W-:Y:S04]  /*1a230*/  STL.64 [R1+0x1170], R28 ;  /* 0x0011701c01007387 */ /* 0x0003e80000100a00 */
[----:B-1----:R-:W4:Y:S04]  /*1a240*/  LDL.LU.64 R28, [R1+0xee8] ;  /* 0x000ee800011c7983 */ /* 0x002f280000300a00 */
[----:B------:R1:W-:Y:S04]  /*1a250*/  STL.64 [R1+0xaf0], R84 ;  /* 0x000af05401007387 */ /* 0x0003e80000100a00 */
[----:B-1----:R-:W4:Y:S04]  /*1a260*/  LDL.LU.64 R84, [R1+0xaa8] ;  /* 0x000aa80001547983 */ /* 0x002f280000300a00 */
[----:B------:R-:W4:Y:S01]  /*1a270*/  LDL.LU.64 R182, [R1+0xee0] ;  /* 0x000ee00001b67983 */ /* 0x000f220000300a00 */
[----:B--2---:R-:W-:-:S05]  /*1a280*/  IMAD.WIDE R112, R249, 0x4, R112 ;  /* 0x00000004f9707825 */ /* 0x004fca00078e0270 */
[----:B------:R1:W-:Y:S01]  /*1a290*/  STL.64 [R1+0x1180], R112 ;  /* 0x0011807001007387 */ /* 0x0003e20000100a00 */
[----:B---3--:R-:W-:-:S03]  /*1a2a0*/  IMAD.WIDE R58, R249, 0x4, R58 ;  /* 0x00000004f93a7825 */ /* 0x008fc600078e023a */
[----:B-1----:R-:W2:Y:S04]  /*1a2b0*/  LDL.LU.64 R112, [R1+0x2a48] ;  /* 0x002a480001707983 */ /* 0x002ea80000300a00 */
[----:B------:R1:W-:Y:S01]  /*1a2c0*/  STL.64 [R1+0xae8], R58 ;  /* 0x000ae83a01007387 */ /* 0x0003e20000100a00 */
[----:B------:R-:W-:-:S04]  /*1a2d0*/  IMAD.WIDE R218, R249, 0x4, R218 ;  /* 0x00000004f9da7825 */ /* 0x000fc800078e02da */
[C---:B------:R-:W-:Y:S01]  /*1a2e0*/  IMAD.WIDE R142, R249.reuse, 0x4, R142 ;  /* 0x00000004f98e7825 */ /* 0x040fe200078e028e */
[----:B-1----:R-:W3:Y:S04]  /*1a2f0*/  LDL.LU.64 R58, [R1+0x2a40] ;  /* 0x002a4000013a7983 */ /* 0x002ee80000300a00 */
[----:B------:R1:W-:Y:S04]  /*1a300*/  STL.64 [R1+0x1190], R218 ;  /* 0x001190da01007387 */ /* 0x0003e80000100a00 */
[----:B-1----:R-:W2:Y:S04]  /*1a310*/  LDL.LU.64 R218, [R1+0xaa0] ;  /* 0x000aa00001da7983 */ /* 0x002ea80000300a00 */
[----:B------:R1:W-:Y:S01]  /*1a320*/  STL.64 [R1+0xae0], R142 ;  /* 0x000ae08e01007387 */ /* 0x0003e20000100a00 */
[----:B------:R-:W-:-:S03]  /*1a330*/  IMAD.WIDE R86, R249, 0x4, R86 ;  /* 0x00000004f9567825 */ /* 0x000fc600078e0256 */
[----:B-1----:R-:W3:Y:S04]  /*1a340*/  LDL.LU.64 R142, [R1+0xed8] ;  /* 0x000ed800018e7983 */ /* 0x002ee80000300a00 */
[----:B------:R1:W-:Y:S04]  /*1a350*/  STL.64 [R1+0x11a0], R86 ;  /* 0x0011a05601007387 */ /* 0x0003e80000100a00 */
[----:B-1----:R-:W3:Y:S01]  /*1a360*/  LDL.LU.64 R86, [R1+0xa98] ;  /* 0x000a980001567983 */ /* 0x002ee20000300a00 */
[----:B------:R-:W-:-:S05]  /*1a370*/  IMAD.WIDE R30, R249, 0x4, R30 ;  /* 0x00000004f91e7825 */ /* 0x000fca00078e021e */
[----:B------:R1:W-:Y:S04]  /*1a380*/  STL.64 [R1+0xad8], R30 ;  /* 0x000ad81e01007387 */ /* 0x0003e80000100a00 */
[----:B-1----:R-:W3:Y:S01]  /*1a390*/  LDL.LU.64 R30, [R1+0xed0] ;  /* 0x000ed000011e7983 */ /* 0x002ee20000300a00 */
[----:B------:R-:W-:-:S05]  /*1a3a0*/  IMAD.WIDE R216, R249, 0x4, R216 ;  /* 0x00000004f9d87825 */ /* 0x000fca00078e02d8 */
[----:B------:R1:W-:Y:S01]  /*1a3b0*/  STL.64 [R1+0xf10], R216 ;  /* 0x000f10d801007387 */ /* 0x0003e20000100a00 */
[----:B------:R-:W-:-:S03]  /*1a3c0*/  IMAD.WIDE R56, R249, 0x4, R56 ;  /* 0x00000004f9387825 */ /* 0x000fc600078e0238 */
        /* <DEDUP_REMOVED lines=8> */
[----:B------:R1:W-:Y:S04]  /*1a450*/  STL.64 [R1+0xac8], R186 ;  /* 0x000ac8ba01007387 */ /* 0x0003e80000100a00 */
[----:B-1----:R-:W3:Y:S04]  /*1a460*/  LDL.LU.64 R186, [R1+0x2a28] ;  /* 0x002a280001ba7983 */ /* 0x002ee80000300a00 */
[----:B------:R1:W-:Y:S02]  /*1a470*/  STL.64 [R1+0xf00], R140 ;  /* 0x000f008c01007387 */ /* 0x0003e40000100a00 */
[----:B-1----:R-:W-:-:S02]  /*1a480*/  IMAD.WIDE R140, R249, 0x4, R206 ;  /* 0x00000004f98c7825 */ /* 0x002fc400078e02ce */
[----:B------:R-:W3:Y:S04]  /*1a490*/  LDL.LU.64 R206, [R1+0xeb8] ;  /* 0x000eb80001ce7983 */ /* 0x000ee80000300a00 */
[----:B------:R1:W-:Y:S04]  /*1a4a0*/  STL.64 [R1+0xac0], R140 ;  /* 0x000ac08c01007387 */ /* 0x0003e80000100a00 */
[----:B------:R-:W-:Y:S01]  /*1a4b0*/  LDGSTS.E [R0+0x2700], desc[UR14][R38.64], P3 ;  /* 0x0270000026007fae */ /* 0x000fe2000992184e */
[----:B-1----:R-:W-:-:S03]  /*1a4c0*/  IMAD.WIDE R140, R249, 0x4, R38 ;  /* 0x00000004f98c7825 */ /* 0x002fc600078e0226 */
[----:B------:R-:W3:Y:S04]  /*1a4d0*/  LDL.LU.64 R38, [R1+0xa78] ;  /* 0x000a780001267983 */ /* 0x000ee80000300a00 */
[----:B------:R1:W-:Y:S01]  /*1a4e0*/  LDGSTS.E [R0+0x2780], desc[UR14][R242.64], P6 ;  /* 0x02780000f2007fae */ /* 0x0003e2000b12184e */
[----:B------:R-:W-:-:S03]  /*1a4f0*/  IMAD.WIDE R124, R249, 0x4, R124 ;  /* 0x00000004f97c7825 */ /* 0x000fc600078e027c */
[----:B------:R1:W-:Y:S02]  /*1a500*/  STL.64 [R1+0xef8], R140 ;  /* 0x000ef88c01007387 */ /* 0x0003e40000100a00 */
[C---:B-1----:R-:W-:Y:S02]  /*1a510*/  IMAD.WIDE R242, R249.reuse, 0x4, R242 ;  /* 0x00000004f9f27825 */ /* 0x042fe400078e02f2 */
[----:B------:R-:W3:Y:S04]  /*1a520*/  LDL.LU.64 R140, [R1+0xeb0] ;  /* 0x000eb000018c7983 */ /* 0x000ee80000300a00 */
[----:B------:R1:W-:Y:S04]  /*1a530*/  STL.64 [R1+0xab8], R242 ;  /* 0x000ab8f201007387 */ /* 0x0003e80000100a00 */
[----:B-1----:R-:W3:Y:S01]  /*1a540*/  LDL.LU.64 R242, [R1+0xa70] ;  /* 0x000a700001f27983 */ /* 0x002ee20000300a00 */
[----:B----4-:R-:W-:-:S03]  /*1a550*/  IMAD.WIDE R184, R249, 0x4, R184 ;  /* 0x00000004f9b87825 */ /* 0x010fc600078e02b8 */
[----:B------:R1:W-:Y:S04]  /*1a560*/  STL.64 [R1+0xef0], R124 ;  /* 0x000ef07c01007387 */ /* 0x0003e80000100a00 */
[----:B-1----:R-:W4:Y:S04]  /*1a570*/  LDL.LU.64 R124, [R1+0xea8] ;  /* 0x000ea800017c7983 */ /* 0x002f280000300a00 */
[----:B------:R1:W-:Y:S02]  /*1a580*/  STL.64 [R1+0xab0], R184 ;  /* 0x000ab0b801007387 */ /* 0x0003e40000100a00 */
[----:B-1----:R-:W-:-:S04]  /*1a590*/  IMAD.WIDE R184, R249, 0x4, R28 ;  /* 0x00000004f9b87825 */ /* 0x002fc800078e021c */
[C---:B------:R-:W-:Y:S01]  /*1a5a0*/  IMAD.WIDE R28, R249.reuse, 0x4, R84 ;  /* 0x00000004f91c7825 */ /* 0x040fe200078e0254 */
[----:B------:R1:W-:Y:S03]  /*1a5b0*/  STL.64 [R1+0xee8], R184 ;  /* 0x000ee8b801007387 */ /* 0x0003e60000100a00 */
        /* <DEDUP_REMOVED lines=12> */
[----:B------:R-:W-:-:S03]  /*1a680*/  IMAD.WIDE R86, R249, 0x4, R86 ;  /* 0x00000004f9567825 */ /* 0x000fc600078e0256 */
[----:B-1----:R-:W3:Y:S04]  /*1a690*/  LDL.LU.64 R142, [R1+0xa58] ;  /* 0x000a5800018e7983 */ /* 0x002ee80000300a00 */
[----:B------:R1:W-:Y:S04]  /*1a6a0*/  STL.64 [R1+0xa98], R86 ;  /* 0x000a985601007387 */ /* 0x0003e80000100a00 */
[----:B-1----:R-:W2:Y:S01]  /*1a6b0*/  LDL.LU.64 R86, [R1+0xe90] ;  /* 0x000e900001567983 */ /* 0x002ea20000300a00 */
[----:B------:R-:W-:-:S05]  /*1a6c0*/  IMAD.WIDE R30, R249, 0x4, R30 ;  /* 0x00000004f91e7825 */ /* 0x000fca00078e021e */
[----:B------:R1:W-:Y:S04]  /*1a6d0*/  STL.64 [R1+0xed0], R30 ;  /* 0x000ed01e01007387 */ /* 0x0003e80000100a00 */
[----:B-1----:R-:W2:Y:S01]  /*1a6e0*/  LDL.LU.64 R30, [R1+0xa50] ;  /* 0x000a5000011e7983 */ /* 0x002ea20000300a00 */
[----:B------:R-:W-:-:S05]  /*1a6f0*/  IMAD.WIDE R216, R249, 0x4, R216 ;  /* 0x00000004f9d87825 */ /* 0x000fca00078e02d8 */
[----:B------:R1:W-:Y:S04]  /*1a700*/  STL.64 [R1+0xa90], R216 ;  /* 0x000a90d801007387 */ /* 0x0003e80000100a00 */
[----:B-1----:R-:W2:Y:S01]  /*1a710*/  LDL.LU.64 R216, [R1+0x2a18] ;  /* 0x002a180001d87983 */ /* 0x002ea20000300a00 */
[----:B------:R-:W-:-:S04]  /*1a720*/  IMAD.WIDE R114, R249, 0x4, R114 ;  /* 0x00000004f9727825 */ /* 0x000fc800078e0272 */
[----:B------:R-:W-:-:S05]  /*1a730*/  IMAD.WIDE R186, R249, 0x4, R186 ;  /* 0x00000004f9ba7825 */ /* 0x000fca00078e02ba */
[----:B------:R1:W-:Y:S04]  /*1a740*/  STL.64 [R1+0xec8], R186 ;  /* 0x000ec8ba01007387 */ /* 0x0003e80000100a00 */
[----:B-1----:R-:W2:Y:S04]  /*1a750*/  LDL.LU.64 R186, [R1+0x2a10] ;  /* 0x002a100001ba7983 */ /* 0x002ea80000300a00 */
[----:B------:R1:W-:Y:S04]  /*1a760*/  STL.64 [R1+0xa88], R114 ;  /* 0x000a887201007387 */ /* 0x0003e80000100a00 */
[----:B------:R-:W-:Y:S01]  /*1a770*/  LDGSTS.E [R0+0x2f00], desc[UR14][R206.64], P3 ;  /* 0x02f00000ce007fae */ /* 0x000fe2000992184e */
[----:B-1----:R-:W-:-:S04]  /*1a780*/  IMAD.WIDE R114, R249, 0x4, R64 ;  /* 0x00000004f9727825 */ /* 0x002fc800078e0240 */
[C---:B------:R-:W-:Y:S02]  /*1a790*/  IMAD.WIDE R64, R249.reuse, 0x4, R16 ;  /* 0x00000004f9407825 */ /* 0x040fe400078e0210 */
[----:B------:R-:W2:Y:S04]  /*1a7a0*/  LDL.LU.64 R16, [R1+0xe78] ;  /* 0x000e780001107983 */ /* 0x000ea80000300a00 */
[----:B------:R1:W-:Y:S04]  /*1a7b0*/  STL.64 [R1+0xec0], R114 ;  /* 0x000ec07201007387 */ /* 0x0003e80000100a00 */
[----:B------:R1:W-:Y:S04]  /*1a7c0*/  STL.64 [R1+0xa80], R64 ;  /* 0x000a804001007387 */ /* 0x0003e80000100a00 */
[----:B------:R-:W-:Y:S01]  /*1a7d0*/  LDGSTS.E [R0+0x2f80], desc[UR14][R38.64], P6 ;  /* 0x02f8000026007fae */ /* 0x000fe2000b12184e */
[----:B-1----:R-:W-:-:S03]  /*1a7e0*/  IMAD.WIDE R114, R249, 0x4, R206 ;  /* 0x00000004f9727825 */ /* 0x002fc600078e02ce */
[----:B------:R-:W2:Y:S04]  /*1a7f0*/  LDL.LU.64 R64, [R1+0xa30] ;  /* 0x000a300001407983 */ /* 0x000ea80000300a00 */
[----:B------:R1:W-:Y:S04]  /*1a800*/  STL.64 [R1+0xeb8], R114 ;  /* 0x000eb87201007387 */ /* 0x0003e80000100a00 */
[----:B------:R-:W2:Y:S01]  /*1a810*/  LDL.LU.64 R206, [R1+0xe70] ;  /* 0x000e700001ce7983 */ /* 0x000ea20000300a00 */
[----:B-1----:R-:W-:-:S03]  /*1a820*/  IMAD.WIDE R114, R249, 0x4, R38 ;  /* 0x00000004f9727825 */ /* 0x002fc600078e0226 */
[----:B------:R-:W2:Y:S04]  /*1a830*/  LDL.LU.64 R38, [R1+0xa28] ;  /* 0x000a280001267983 */ /* 0x000ea80000300a00 */
[----:B------:R1:W-:Y:S02]  /*1a840*/  STL.64 [R1+0xa78], R114 ;  /* 0x000a787201007387 */ /* 0x0003e40000100a00 */
[----:B-1----:R-:W-:-:S04]  /*1a850*/  IMAD.WIDE R114, R249, 0x4, R140 ;  /* 0x00000004f9727825 */ /* 0x002fc800078e028c */
[C---:B------:R-:W-:Y:S01]  /*1a860*/  IMAD.WIDE R140, R249.reuse, 0x4, R242 ;  /* 0x00000004f98c7825 */ /* 0x040fe200078e02f2 */
[----:B------:R1:W-:Y:S03]  /*1a870*/  STL.64 [R1+0xeb0], R114 ;  /* 0x000eb07201007387 */ /* 0x0003e60000100a00 */
[C---:B----4-:R-:W-:Y:S01]  /*1a880*/  IMAD.WIDE R124, R249.reuse, 0x4, R124 ;  /* 0x00000004f97c7825 */ /* 0x050fe200078e027c */
[----:B-1----:R-:W4:Y:S04]  /*1a890*/  LDL.LU.64 R114, [R1+0xe68] ;  /* 0x000e680001727983 */ /* 0x002f280000300a00 */
[----:B------:R1:W-:Y:S04]  /*1a8a0*/  STL.64 [R1+0xa70], R140 ;  /* 0x000a708c01007387 */ /* 0x0003e80000100a00 */
[----:B-1----:R-:W4:Y:S04]  /*1a8b0*/  LDL.LU.64 R140, [R1+0xa20] ;  /* 0x000a2000018c7983 */ /* 0x002f280000300a00 */
[----:B------:R1:W-:Y:S01]  /*1a8c0*/  STL.64 [R1+0xea8], R124 ;  /* 0x000ea87c01007387 */ /* 0x0003e20000100a00 */
[----:B------:R-:W-:-:S03]  /*1a8d0*/  IMAD.WIDE R184, R249, 0x4, R184 ;  /* 0x00000004f9b87825 */ /* 0x000fc600078e02b8 */
[----:B------:R-:W4:Y:S04]  /*1a8e0*/  LDL.LU.64 R242, [R1+0xe60] ;  /* 0x000e600001f27983 */ /* 0x000f280000300a00 */
[----:B-1----:R-:W4:Y:S04]  /*1a8f0*/  LDL.LU.64 R124, [R1+0xa18] ;  /* 0x000a1800017c7983 */ /* 0x002f280000300a00 */
[----:B------:R1:W-:Y:S01]  /*1a900*/  STL.64 [R1+0xa68], R184 ;  /* 0x000a68b801007387 */ /* 0x0003e20000100a00 */
[----:B------:R-:W-:-:S03]  /*1a910*/  IMAD.WIDE R28, R249, 0x4, R28 ;  /* 0x00000004f91c7825 */ /* 0x000fc600078e021c */
[----:B-1----:R-:W4:Y:S04]  /*1a920*/  LDL.LU.64 R184, [R1+0x2a08] ;  /* 0x002a080001b87983 */ /* 0x002f280000300a00 */
[----:B------:R1:W-:Y:S01]  /*1a930*/  STL.64 [R1+0xea0], R28 ;  /* 0x000ea01c01007387 */ /* 0x0003e20000100a00 */
[----:B------:R-:W-:-:S04]  /*1a940*/  IMAD.WIDE R84, R249, 0x4, R84 ;  /* 0x00000004f9547825 */ /* 0x000fc800078e0254 */
[C---:B------:R-:W-:Y:S01]  /*1a950*/  IMAD.WIDE R182, R249.reuse, 0x4, R182 ;  /* 0x00000004f9b67825 */ /* 0x040fe200078e02b6 */
[----:B-1----:R-:W4:Y:S04]  /*1a960*/  LDL.LU.64 R28, [R1+0x2a00] ;  /* 0x002a0000011c7983 */ /* 0x002f280000300a00 */
[----:B------:R1:W-:Y:S04]  /*1a970*/  STL.64 [R1+0xa60], R84 ;  /* 0x000a605401007387 */ /* 0x0003e80000100a00 */
[----:B-1----:R-:W4:Y:S04]  /*1a980*/  LDL.LU.64 R84, [R1+0xe58] ;  /* 0x000e580001547983 */ /* 0x002f280000300a00 */
[----:B------:R1:W-:Y:S04]  /*1a990*/  STL.64 [R1+0xe98], R182 ;  /* 0x000e98b601007387 */ /* 0x0003e80000100a00 */
[----:B-1----:R-:W4:Y:S01]  /*1a9a0*/  LDL.LU.64 R182, [R1+0xa10] ;  /* 0x000a100001b67983 */ /* 0x002f220000300a00 */
[----:B---3--:R-:W-:-:S05]  /*1a9b0*/  IMAD.WIDE R142, R249, 0x4, R142 ;  /* 0x00000004f98e7825 */ /* 0x008fca00078e028e */
[----:B------:R1:W-:Y:S01]  /*1a9c0*/  STL.64 [R1+0xa58], R142 ;  /* 0x000a588e01007387 */ /* 0x0003e20000100a00 */
[----:B--2---:R-:W-:-:S03]  /*1a9d0*/  IMAD.WIDE R86, R249, 0x4, R86 ;  /* 0x00000004f9567825 */ /* 0x004fc600078e0256 */
[----:B-1----:R-:W2:Y:S04]  /*1a9e0*/  LDL.LU.64 R142, [R1+0xe50] ;  /* 0x000e5000018e7983 */ /* 0x002ea80000300a00 */
[----:B------:R1:W-:Y:S01]  /*1a9f0*/  STL.64 [R1+0xe90], R86 ;  /* 0x000e905601007387 */ /* 0x0003e20000100a00 */
[----:B------:R-:W-:-:S03]  /*1aa00*/  IMAD.WIDE R56, R249, 0x4, R56 ;  /* 0x00000004f9387825 */ /* 0x000fc600078e0238 */
[----:B-1----:R-:W3:Y:S01]  /*1aa10*/  LDL.LU.64 R86, [R1+0xa08] ;  /* 0x000a080001567983 */ /* 0x002ee20000300a00 */
[----:B------:R-:W-:-:S04]  /*1aa20*/  IMAD.WIDE R30, R249, 0x4, R30 ;  /* 0x00000004f91e7825 */ /* 0x000fc800078e021e */
[C---:B------:R-:W-:Y:S01]  /*1aa30*/  IMAD.WIDE R58, R249.reuse, 0x4, R58 ;  /* 0x00000004f93a7825 */ /* 0x040fe200078e023a */
[----:B------:R1:W-:Y:S03]  /*1aa40*/  STL.64 [R1+0xa50], R30 ;  /* 0x000a501e01007387 */ /* 0x0003e60000100a00 */
[C---:B------:R-:W-:Y:S01]  /*1aa50*/  IMAD.WIDE R232, R249.reuse, 0x4, R232 ;  /* 0x00000004f9e87825 */ /* 0x040fe200078e02e8 */
        /* <DEDUP_REMOVED lines=9> */
[----:B-1----:R-:W3:Y:S04]  /*1aaf0*/  LDL.LU.64 R232, [R1+0x9f0] ;  /* 0x0009f00001e87983 */ /* 0x002ee80000300a00 */
[----:B------:R1:W-:Y:S02]  /*1ab00*/  LDGSTS.E [R0+0x3700], desc[UR14][R16.64], P3 ;  /* 0x0370000010007fae */ /* 0x0003e4000992184e */
[----:B-1----:R-:W-:-:S02]  /*1ab10*/  IMAD.WIDE R16, R249, 0x4, R16 ;  /* 0x00000004f9107825 */ /* 0x002fc400078e0210 */
[----:B------:R1:W-:Y:S04]  /*1ab20*/  LDGSTS.E [R0+0x3780], desc[UR14][R64.64], P6 ;  /* 0x0378000040007fae */ /* 0x0003e8000b12184e */
[----:B------:R1:W-:Y:S01]  /*1ab30*/  STL.64 [R1+0xe78], R16 ;  /* 0x000e781001007387 */ /* 0x0003e20000100a00 */
[----:B------:R-:W-:-:S04]  /*1ab40*/  IMAD.WIDE R206, R249, 0x4, R206 ;  /* 0x00000004f9ce7825 */ /* 0x000fc800078e02ce */
[C---:B-1----:R-:W-:Y:S01]  /*1ab50*/  IMAD.WIDE R64, R249.reuse, 0x4, R64 ;  /* 0x00000004f9407825 */ /* 0x042fe200078e0240 */
[----:B------:R-:W3:Y:S03]  /*1ab60*/  LDL.LU.64 R16, [R1+0xe30] ;  /* 0x000e300001107983 */ /* 0x000ee60000300a00 */
[C---:B------:R-:W-:Y:S01]  /*1ab70*/  IMAD.WIDE R38, R249.reuse, 0x4, R38 ;  /* 0x00000004f9267825 */ /* 0x040fe200078e0226 */
[----:B------:R1:W-:Y:S04]  /*1ab80*/  STL.64 [R1+0x12e8], R64 ;  /* 0x0012e84001007387 */ /* 0x0003e80000100a00 */
[----:B-1----:R-:W3:Y:S04]  /*1ab90*/  LDL.LU.64 R64, [R1+0x9e8] ;  /* 0x0009e80001407983 */ /* 0x002ee80000300a00 */
        /* <DEDUP_REMOVED lines=14> */
[----:B------:R-:W4:Y:S04]  /*1ac80*/  LDL.LU.64 R242, [R1+0xe18] ;  /* 0x000e180001f27983 */ /* 0x000f280000300a00 */
[----:B-1----:R-:W4:Y:S01]  /*1ac90*/  LDL.LU.64 R124, [R1+0x9d0] ;  /* 0x0009d000017c7983 */ /* 0x002f220000300a00 */
[----:B------:R-:W-:-:S05]  /*1aca0*/  IMAD.WIDE R84, R249, 0x4, R84 ;  /* 0x00000004f9547825 */ /* 0x000fca00078e0254 */
[----:B------:R1:W-:Y:S01]  /*1acb0*/  STL.64 [R1+0xe58], R84 ;  /* 0x000e585401007387 */ /* 0x0003e20000100a00 */
[----:B------:R-:W-:-:S04]  /*1acc0*/  IMAD.WIDE R112, R249, 0x4, R112 ;  /* 0x00000004f9707825 */ /* 0x000fc800078e0270 */
[C---:B------:R-:W-:Y:S01]  /*1acd0*/  IMAD.WIDE R182, R249.reuse, 0x4, R182 ;  /* 0x00000004f9b67825 */ /* 0x040fe200078e02b6 */
[----:B-1----:R-:W4:Y:S04]  /*1ace0*/  LDL.LU.64 R84, [R1+0x29e0] ;  /* 0x0029e00001547983 */ /* 0x002f280000300a00 */
[----:B------:R1:W-:Y:S01]  /*1acf0*/  STL.64 [R1+0x1328], R182 ;  /* 0x001328b601007387 */ /* 0x0003e20000100a00 */
[----:B------:R-:W-:-:S03]  /*1ad00*/  IMAD.WIDE R200, R249, 0x4, R200 ;  /* 0x00000004f9c87825 */ /* 0x000fc600078e02c8 */
[----:B-1----:R-:W4:Y:S01]  /*1ad10*/  LDL.LU.64 R182, [R1+0xe10] ;  /* 0x000e100001b67983 */ /* 0x002f220000300a00 */
[----:B--2---:R-:W-:-:S05]  /*1ad20*/  IMAD.WIDE R142, R249, 0x4, R142 ;  /* 0x00000004f98e7825 */ /* 0x004fca00078e028e */
[----:B------:R1:W-:Y:S01]  /*1ad30*/  STL.64 [R1+0xe50], R142 ;  /* 0x000e508e01007387 */ /* 0x0003e20000100a00 */
[----:B---3--:R-:W-:-:S03]  /*1ad40*/  IMAD.WIDE R86, R249, 0x4, R86 ;  /* 0x00000004f9567825 */ /* 0x008fc600078e0256 */
[----:B-1----:R-:W2:Y:S04]  /*1ad50*/  LDL.LU.64 R142, [R1+0x9c8] ;  /* 0x0009c800018e7983 */ /* 0x002ea80000300a00 */
[----:B------:R1:W-:Y:S04]  /*1ad60*/  STL.64 [R1+0x1338], R86 ;  /* 0x0013385601007387 */ /* 0x0003e80000100a00 */
[----:B-1----:R-:W3:Y:S04]  /*1ad70*/  LDL.LU.64 R86, [R1+0x29d8] ;  /* 0x0029d80001567983 */ /* 0x002ee80000300a00 */
[----:B------:R1:W-:Y:S04]  /*1ad80*/  STL.64 [R1+0xe48], R112 ;  /* 0x000e487001007387 */ /* 0x0003e80000100a00 */
[----:B-1----:R-:W3:Y:S04]  /*1ad90*/  LDL.LU.64 R112, [R1+0x29d0] ;  /* 0x0029d00001707983 */ /* 0x002ee80000300a00 */
[----:B------:R1:W-:Y:S02]  /*1ada0*/  STL.64 [R1+0x1348], R200 ;  /* 0x001348c801007387 */ /* 0x0003e40000100a00 */
[----:B-1----:R-:W-:-:S04]  /*1adb0*/  IMAD.WIDE R200, R249, 0x4, R180 ;  /* 0x00000004f9c87825 */ /* 0x002fc800078e02b4 */
[C---:B------:R-:W-:Y:S02]  /*1adc0*/  IMAD.WIDE R180, R249.reuse, 0x4, R32 ;  /* 0x00000004f9b47825 */ /* 0x040fe400078e0220 */
[----:B------:R-:W3:Y:S04]  /*1add0*/  LDL.LU.64 R32, [R1+0xdf8] ;  /* 0x000df80001207983 */ /* 0x000ee80000300a00 */
[----:B------:R-:W-:Y:S04]  /*1ade0*/  STL.64 [R1+0xe40], R200 ;  /* 0x000e40c801007387 */ /* 0x000fe80000100a00 */
[----:B------:R1:W-:Y:S04]  /*1adf0*/  STL.64 [R1+0x1358], R180 ;  /* 0x001358b401007387 */ /* 0x0003e80000100a00 */
[----:B------:R-:W-:Y:S01]  /*1ae00*/  LDGSTS.E [R0+0x3f00], desc[UR14][R34.64], P3 ;  /* 0x03f0000022007fae */ /* 0x000fe2000992184e */
[----:B-1----:R-:W-:-:S03]  /*1ae10*/  IMAD.WIDE R180, R249, 0x4, R34 ;  /* 0x00000004f9b47825 */ /* 0x002fc600078e0222 */
[----:B------:R-:W3:Y:S01]  /*1ae20*/  LDL.LU.64 R34, [R1+0x9b0] ;  /* 0x0009b00001227983 */ /* 0x000ee20000300a00 */
[----:B------:R-:W-:-:S03]  /*1ae30*/  IMAD.WIDE R200, R249, 0x4, R232 ;  /* 0x00000004f9c87825 */ /* 0x000fc600078e02e8 */
[----:B------:R1:W-:Y:S04]  /*1ae40*/  STL.64 [R1+0xe38], R180 ;  /* 0x000e38b401007387 */ /* 0x0003e80000100a00 */
[----:B------:R-:W-:Y:S04]  /*1ae50*/  LDGSTS.E [R0+0x3f80], desc[UR14][R232.64], P6 ;  /* 0x03f80000e8007fae */ /* 0x000fe8000b12184e */
[----:B-1----:R-:W3:Y:S04]  /*1ae60*/  LDL.LU.64 R180, [R1+0xdf0] ;  /* 0x000df00001b47983 */ /* 0x002ee80000300a00 */
[----:B------:R1:W-:Y:S04]  /*1ae70*/  STL.64 [R1+0x1368], R200 ;  /* 0x001368c801007387 */ /* 0x0003e80000100a00 */
[----:B------:R-:W3:Y:S01]  /*1ae80*/  LDL.LU.64 R232, [R1+0x9a8] ;  /* 0x0009a80001e87983 */ /* 0x000ee20000300a00 */
[----:B------:R-:W-:-:S05]  /*1ae90*/  IMAD.WIDE R16, R249, 0x4, R16 ;  /* 0x00000004f9107825 */ /* 0x000fca00078e0210 */
[----:B------:R1:W-:Y:S02]  /*1aea0*/  STL.64 [R1+0xe30], R16 ;  /* 0x000e301001007387 */ /* 0x0003e40000100a00 */
[C---:B-1----:R-:W-:Y:S02]  /*1aeb0*/  IMAD.WIDE R200, R249.reuse, 0x4, R64 ;  /* 0x00000004f9c87825 */ /* 0x042fe400078e0240 */
[----:B------:R-:W3:Y:S04]  /*1aec0*/  LDL.LU.64 R16, [R1+0xde8] ;  /* 0x000de80001107983 */ /* 0x000ee80000300a00 */
[----:B------:R1:W-:Y:S01]  /*1aed0*/  STL.64 [R1+0x1378], R200 ;  /* 0x001378c801007387 */ /* 0x0003e20000100a00 */
[----:B------:R-:W-:-:S03]  /*1aee0*/  IMAD.WIDE R64, R249, 0x4, R206 ;  /* 0x00000004f9407825 */ /* 0x000fc600078e02ce */
[----:B-1----:R-:W3:Y:S04]  /*1aef0*/  LDL.LU.64 R200, [R1+0x9a0] ;  /* 0x0009a00001c87983 */ /* 0x002ee80000300a00 */
[----:B------:R1:W-:Y:S01]  /*1af00*/  STL.64 [R1+0xe28], R64 ;  /* 0x000e284001007387 */ /* 0x0003e20000100a00 */
[----:B----4-:R-:W-:-:S03]  /*1af10*/  IMAD.WIDE R38, R249, 0x4, R38 ;  /* 0x00000004f9267825 */ /* 0x010fc600078e0226 */
[----:B-1----:R-:W4:Y:S04]  /*1af20*/  LDL.LU.64 R64, [R1+0xde0] ;  /* 0x000de00001407983 */ /* 0x002f280000300a00 */
[----:B------:R1:W-:Y:S04]  /*1af30*/  STL.64 [R1+0x1388], R38 ;  /* 0x0013882601007387 */ /* 0x0003e80000100a00 */
[----:B------:R-:W4:Y:S04]  /*1af40*/  LDL.LU.64 R206, [R1+0x998] ;  /* 0x0009980001ce7983 */ /* 0x000f280000300a00 */
[----:B-1----:R-:W4:Y:S01]  /*1af50*/  LDL.LU.64 R38, [R1+0xdd8] ;  /* 0x000dd80001267983 */ /* 0x002f220000300a00 */
[----:B------:R-:W-:-:S05]  /*1af60*/  IMAD.WIDE R114, R249, 0x4, R114 ;  /* 0x00000004f9727825 */ /* 0x000fca00078e0272 */
[----:B------:R1:W-:Y:S01]  /*1af70*/  STL.64 [R1+0xe20], R114 ;  /* 0x000e207201007387 */ /* 0x0003e20000100a00 */
[----:B------:R-:W-:-:S03]  /*1af80*/  IMAD.WIDE R140, R249, 0x4, R140 ;  /* 0x00000004f98c7825 */ /* 0x000fc600078e028c */
[----:B-1----:R-:W4:Y:S04]  /*1af90*/  LDL.LU.64 R114, [R1+0x29c8] ;  /* 0x0029c80001727983 */ /* 0x002f280000300a00 */
[----:B------:R1:W-:Y:S01]  /*1afa0*/  STL.64 [R1+0x1398], R140 ;  /* 0x0013988c01007387 */ /* 0x0003e20000100a00 */
[----:B------:R-:W-:-:S04]  /*1afb0*/  IMAD.WIDE R242, R249, 0x4, R242 ;  /* 0x00000004f9f27825 */ /* 0x000fc800078e02f2 */
[C---:B------:R-:W-:Y:S01]  /*1afc0*/  IMAD.WIDE R124, R249.reuse, 0x4, R124 ;  /* 0x00000004f97c7825 */ /* 0x040fe200078e027c */
[----:B-1----:R-:W4:Y:S04]  /*1afd0*/  LDL.LU.64 R140, [R1+0x29c0] ;  /* 0x0029c000018c7983 */ /* 0x002f280000300a00 */
[----:B------:R1:W-:Y:S01]  /*1afe0*/  STL.64 [R1+0xe18], R242 ;  /* 0x000e18f201007387 */ /* 0x0003e20000100a00 */
[----:B------:R-:W-:-:S03]  /*1aff0*/  IMAD.WIDE R168, R249, 0x4, R168 ;  /* 0x00000004f9a87825 */ /* 0x000fc600078e02a8 */
[----:B-1----:R-:W4:Y:S04]  /*1b000*/  LDL.LU.64 R242, [R1+0x990] ;  /* 0x0009900001f27983 */ /* 0x002f280000300a00 */
[----:B------:R1:W-:Y:S01]  /*1b010*/  STL.64 [R1+0x13a8], R124 ;  /* 0x0013a87c01007387 */ /* 0x0003e20000100a00 */
[----:B------:R-:W-:-:S03]  /*1b020*/  IMAD.WIDE R170, R249, 0x4, R170 ;  /* 0x00000004f9aa7825 */ /* 0x000fc600078e02aa */
[----:B-1----:R-:W4:Y:S01]  /*1b030*/  LDL.LU.64 R124, [R1+0xdd0] ;  /* 0x000dd000017c7983 */ /* 0x002f220000300a00 */
[----:B------:R-:W-:-:S05]  /*1b040*/  IMAD.WIDE R182, R249, 0x4, R182 ;  /* 0x00000004f9b67825 */ /* 0x000fca00078e02b6 */
[----:B------:R1:W-:Y:S01]  /*1b050*/  STL.64 [R1+0xe10], R182 ;  /* 0x000e10b601007387 */ /* 0x0003e20000100a00 */
[----:B------:R-:W-:-:S03]  /*1b060*/  IMAD.WIDE R90, R249, 0x4, R90 ;  /* 0x00000004f95a7825 */ /* 0x000fc600078e025a */
[----:B-1----:R-:W4:Y:S01]  /*1b070*/  LDL.LU.64 R182, [R1+0x988] ;  /* 0x0009880001b67983 */ /* 0x002f220000300a00 */
[----:B--2---:R-:W-:-:S05]  /*1b080*/  IMAD.WIDE R142, R249, 0x4, R142 ;  /* 0x00000004f98e7825 */ /* 0x004fca00078e028e */
[----:B------:R1:W-:Y:S04]  /*1b090*/  STL.64 [R1+0x13b8], R142 ;  /* 0x0013b88e01007387 */ /* 0x0003e80000100a00 */
[----:B-1----:R-:W2:Y:S04]  /*1b0a0*/  LDL.LU.64 R142, [R1+0x29b8] ;  /* 0x0029b800018e7983 */ /* 0x002ea80000300a00 */
[----:B------:R1:W-:Y:S04]  /*1b0b0*/  STL.64 [R1+0xe08], R168 ;  /* 0x000e08a801007387 */ /* 0x0003e80000100a00 */
[----:B-1----:R-:W2:Y:S04]  /*1b0c0*/  LDL.LU.64 R168, [R1+0x29b0] ;  /* 0x0029b00001a87983 */ /* 0x002ea80000300a00 */
[----:B------:R1:W-:Y:S04]  /*1b0d0*/  STL.64 [R1+0x13c8], R170 ;  /* 0x0013c8aa01007387 */ /* 0x0003e80000100a00 */
[----:B-1----:R-:W2:Y:S04]  /*1b0e0*/  LDL.LU.64 R170, [R1+0x29a8] ;  /* 0x0029a80001aa7983 */ /* 0x002ea80000300a00 */
[----:B------:R1:W-:Y:S04]  /*1b0f0*/  STL.64 [R1+0xe00], R90 ;  /* 0x000e005a01007387 */ /* 0x0003e80000100a00 */
[----:B---3--:R3:W-:Y:S01]  /*1b100*/  LDGSTS.E [R0+0x4700], desc[UR14][R32.64], P3 ;  /* 0x0470000020007fae */ /* 0x0087e2000992184e */
[----:B-1----:R-:W-:-:S03]  /*1b110*/  IMAD.WIDE R90, R249, 0x4, R4 ;  /* 0x00000004f95a7825 */ /* 0x002fc600078e0204 */
[----:B------:R-:W2:Y:S01]  /*1b120*/  LDL.LU.64 R4, [R1+0xdb8] ;  /* 0x000db80001047983 */ /* 0x000ea20000300a00 */
[----:B---3--:R-:W-:-:S03]  /*1b130*/  IMAD.WIDE R32, R249, 0x4, R32 ;  /* 0x00000004f9207825 */ /* 0x008fc600078e0220 */
[----:B------:R1:W-:Y:S04]  /*1b140*/  STL.64 [R1+0x13d8], R90 ;  /* 0x0013d85a01007387 */ /* 0x0003e80000100a00 */
[----:B------:R3:W-:Y:S04]  /*1b150*/  LDGSTS.E [R0+0x4780], desc[UR14][R34.64], P6 ;  /* 0x0478000022007fae */ /* 0x0007e8000b12184e */
[----:B-1----:R-:W2:Y:S04]  /*1b160*/  LDL.LU.64 R90, [R1+0x970] ;  /* 0x00097000015a7983 */ /* 0x002ea80000300a00 */
[----:B------:R1:W-:Y:S01]  /*1b170*/  STL.64 [R1+0xdf8], R32 ;  /* 0x000df82001007387 */ /* 0x0003e20000100a00 */
[----:B---3--:R-:W-:-:S03]  /*1b180*/  IMAD.WIDE R34, R249, 0x4, R34 ;  /* 0x00000004f9227825 */ /* 0x008fc600078e0222 */
[----:B-1----:R-:W3:Y:S04]  /*1b190*/  LDL.LU.64 R32, [R1+0xdb0] ;  /* 0x000db00001207983 */ /* 0x002ee80000300a00 */
[----:B------:R1:W-:Y:S04]  /*1b1a0*/  STL.64 [R1+0x13e8], R34 ;  /* 0x0013e82201007387 */ /* 0x0003e80000100a00 */
[----:B-1----:R-:W3:Y:S01]  /*1b1b0*/  LDL.LU.64 R34, [R1+0x968] ;  /* 0x0009680001227983 */ /* 0x002ee20000300a00 */
[----:B------:R-:W-:-:S04]  /*1b1c0*/  IMAD.WIDE R180, R249, 0x4, R180 ;  /* 0x00000004f9b47825 */ /* 0x000fc800078e02b4 */
[C---:B------:R-:W-:Y:S01]  /*1b1d0*/  IMAD.WIDE R232, R249.reuse, 0x4, R232 ;  /* 0x00000004f9e87825 */ /* 0x040fe200078e02e8 */
[----:B------:R1:W-:Y:S04]  /*1b1e0*/  STL.64 [R1+0xdf0], R180 ;  /* 0x000df0b401007387 */ /* 0x0003e80000100a00 */
[----:B-1----:R-:W3:Y:S04]  /*1b1f0*/  LDL.LU.64 R180, [R1+0xda8] ;  /* 0x000da80001b47983 */ /* 0x002ee80000300a00 */
[----:B------:R1:W-:Y:S01]  /*1b200*/  STL.64 [R1+0x13f8], R232 ;  /* 0x0013f8e801007387 */ /* 0x0003e20000100a00 */
[----:B------:R-:W-:-:S03]  /*1b210*/  IMAD.WIDE R16, R249, 0x4, R16 ;  /* 0x00000004f9107825 */ /* 0x000fc600078e0210 */
[----:B-1----:R-:W3:Y:S04]  /*1b220*/  LDL.LU.64 R232, [R1+0x960] ;  /* 0x0009600001e87983 */ /* 0x002ee80000300a00 */
[----:B------:R1:W-:Y:S01]  /*1b230*/  STL.64 [R1+0xde8], R16 ;  /* 0x000de81001007387 */ /* 0x0003e20000100a00 */
[----:B------:R-:W-:-:S03]  /*1b240*/  IMAD.WIDE R200, R249, 0x4, R200 ;  /* 0x00000004f9c87825 */ /* 0x000fc600078e02c8 */
[----:B-1----:R-:W3:Y:S04]  /*1b250*/  LDL.LU.64 R16, [R1+0xda0] ;  /* 0x000da00001107983 */ /* 0x002ee80000300a00 */
[----:B------:R4:W-:Y:S02]  /*1b260*/  STL.64 [R1+0x1408], R200 ;  /* 0x001408c801007387 */ /* 0x0009e40000100a00 */
[----:B----4-:R-:W-:-:S04]  /*1b270*/  IMAD.WIDE R200, R249, 0x4, R64 ;  /* 0x00000004f9c87825 */ /* 0x010fc800078e0240 */
[C---:B------:R-:W-:Y:S01]  /*1b280*/  IMAD.WIDE R64, R249.reuse, 0x4, R206 ;  /* 0x00000004f9407825 */ /* 0x040fe200078e02ce */
[----:B------:R1:W-:Y:S03]  /*1b290*/  STL.64 [R1+0xde0], R200 ;  /* 0x000de0c801007387 */ /* 0x0003e60000100a00 */
[C---:B------:R-:W-:Y:S01]  /*1b2a0*/  IMAD.WIDE R38, R249.reuse, 0x4, R38 ;  /* 0x00000004f9267825 */ /* 0x040fe200078e0226 */
[----:B-1----:R-:W4:Y:S04]  /*1b2b0*/  LDL.LU.64 R200, [R1+0x958] ;  /* 0x0009580001c87983 */ /* 0x002f280000300a00 */
[----:B------:R1:W-:Y:S01]  /*1b2c0*/  STL.64 [R1+0x1418], R64 ;  /* 0x0014184001007387 */ /* 0x0003e20000100a00 */
[----:B------:R-:W-:-:S03]  /*1b2d0*/  IMAD.WIDE R12, R249, 0x4, R12 ;  /* 0x00000004f90c7825 */ /* 0x000fc600078e020c */
[----:B-1----:R-:W4:Y:S04]  /*1b2e0*/  LDL.LU.64 R64, [R1+0xd98] ;  /* 0x000d980001407983 */ /* 0x002f280000300a00 */
[----:B------:R1:W-:Y:S04]  /*1b2f0*/  STL.64 [R1+0xdd8], R38 ;  /* 0x000dd82601007387 */ /* 0x0003e80000100a00 */
[----:B------:R-:W4:Y:S01]  /*1b300*/  LDL.LU.64 R206, [R1+0x950] ;  /* 0x0009500001ce7983 */ /* 0x000f220000300a00 */
[----:B------:R-:W-:-:S03]  /*1b310*/  IMAD.WIDE R100, R249, 0x4, R100 ;  /* 0x00000004f9647825 */ /* 0x000fc600078e0264 */
[----:B-1----:R-:W4:Y:S01]  /*1b320*/  LDL.LU.64 R38, [R1+0xd90] ;  /* 0x000d900001267983 */ /* 0x002f220000300a00 */
[----:B------:R-:W-:-:S04]  /*1b330*/  IMAD.WIDE R214, R249, 0x4, R214 ;  /* 0x00000004f9d67825 */ /* 0x000fc800078e02d6 */
[----:B------:R-:W-:-:S05]  /*1b340*/  IMAD.WIDE R242, R249, 0x4, R242 ;  /* 0x00000004f9f27825 */ /* 0x000fca00078e02f2 */
[----:B------:R1:W-:Y:S01]  /*1b350*/  STL.64 [R1+0x1428], R242 ;  /* 0x001428f201007387 */ /* 0x0003e20000100a00 */
[----:B------:R-:W-:-:S03]  /*1b360*/  IMAD.WIDE R124, R249, 0x4, R124 ;  /* 0x00000004f97c7825 */ /* 0x000fc600078e027c */
[----:B-1----:R-:W4:Y:S04]  /*1b370*/  LDL.LU.64 R242, [R1+0x29a0] ;  /* 0x0029a00001f27983 */ /* 0x002f280000300a00 */
[----:B------:R1:W-:Y:S04]  /*1b380*/  STL.64 [R1+0xdd0], R124 ;  /* 0x000dd07c01007387 */ /* 0x0003e80000100a00 */
[----:B-1----:R-:W4:Y:S01]  /*1b390*/  LDL.LU.64 R124, [R1+0x948] ;  /* 0x00094800017c7983 */ /* 0x002f220000300a00 */
[----:B------:R-:W-:-:S05]  /*1b3a0*/  IMAD.WIDE R182, R249, 0x4, R182 ;  /* 0x00000004f9b67825 */ /* 0x000fca00078e02b6 */
[----:B------:R1:W-:Y:S04]  /*1b3b0*/  STL.64 [R1+0x1438], R182 ;  /* 0x001438b601007387 */ /* 0x0003e80000100a00 */
[----:B-1----:R-:W4:Y:S04]  /*1b3c0*/  LDL.LU.64 R182, [R1+0x2998] ;  /* 0x0029980001b67983 */ /* 0x002f280000300a00 */
[----:B------:R1:W-:Y:S04]  /*1b3d0*/  STL.64 [R1+0xdc8], R12 ;  /* 0x000dc80c01007387 */ /* 0x0003e80000100a00 */
[----:B-1----:R-:W4:Y:S04]  /*1b3e0*/  LDL.LU.64 R12, [R1+0x2990] ;  /* 0x00299000010c7983 */ /* 0x002f280000300a00 */
[----:B------:R1:W-:Y:S04]  /*1b3f0*/  STL.64 [R1+0x1448], R100 ;  /* 0x0014486401007387 */ /* 0x0003e80000100a00 */
[----:B------:R1:W-:Y:S02]  /*1b400*/  STL.64 [R1+0xdc0], R214 ;  /* 0x000dc0d601007387 */ /* 0x0003e40000100a00 */
[----:B-1----:R-:W-:-:S02]  /*1b410*/  IMAD.WIDE R100, R249, 0x4, R212 ;  /* 0x00000004f9647825 */ /* 0x002fc400078e02d4 */
[----:B------:R-:W4:Y:S04]  /*1b420*/  LDL.LU.64 R214, [R1+0xd78] ;  /* 0x000d780001d67983 */ /* 0x000f280000300a00 */
[----:B------:R-:W4:Y:S04]  /*1b430*/  LDL.LU.64 R212, [R1+0x930] ;  /* 0x0009300001d47983 */ /* 0x000f280000300a00 */
[----:B------:R1:W-:Y:S04]  /*1b440*/  STL.64 [R1+0x1458], R100 ;  /* 0x0014586401007387 */ /* 0x0003e80000100a00 */
[----:B--2---:R-:W-:Y:S01]  /*1b450*/  LDGSTS.E [R0+0x4f00], desc[UR14][R4.64], P3 ;  /* 0x04f0000004007fae */ /* 0x004fe2000992184e */
[----:B-1----:R-:W-:-:S03]  /*1b460*/  IMAD.WIDE R100, R249, 0x4, R4 ;  /* 0x00000004f9647825 */ /* 0x002fc600078e0204 */
[----:B------:R-:W2:Y:S04]  /*1b470*/  LDL.LU.64 R4, [R1+0xd70] ;  /* 0x000d700001047983 */ /* 0x000ea80000300a00 */
[----:B------:R1:W-:Y:S04]  /*1b480*/  LDGSTS.E [R0+0x4f80], desc[UR14][R90.64], P6 ;  /* 0x04f800005a007fae */ /* 0x0003e8000b12184e */
[----:B------:R-:W-:Y:S01]  /*1b490*/  STL.64 [R1+0xdb8], R100 ;  /* 0x000db86401007387 */ /* 0x000fe20000100a00 */
[----:B-1----:R-:W-:-:S04]  /*1b4a0*/  IMAD.WIDE R90, R249, 0x4, R90 ;  /* 0x00000004f95a7825 */ /* 0x002fc800078e025a */
[C---:B---3--:R-:W-:Y:S01]  /*1b4b0*/  IMAD.WIDE R32, R249.reuse, 0x4, R32 ;  /* 0x00000004f9207825 */ /* 0x048fe200078e0220 */
[----:B------:R1:W-:Y:S04]  /*1b4c0*/  STL.64 [R1+0x1468], R90 ;  /* 0x0014685a01007387 */ /* 0x0003e80000100a00 */
[----:B-1----:R-:W3:Y:S01]  /*1b4d0*/  LDL.LU.64 R90, [R1+0x928] ;  /* 0x00092800015a7983 */ /* 0x002ee20000300a00 */
[----:B------:R-:W-:-:S03]  /*1b4e0*/  IMAD.WIDE R34, R249, 0x4, R34 ;  /* 0x00000004f9227825 */ /* 0x000fc600078e0222 */
[----:B------:R1:W-:Y:S04]  /*1b4f0*/  STL.64 [R1+0xdb0], R32 ;  /* 0x000db02001007387 */ /* 0x0003e80000100a00 */
[----:B-1----:R-:W3:Y:S04]  /*1b500*/  LDL.LU.64 R32, [R1+0xd68] ;  /* 0x000d680001207983 */ /* 0x002ee80000300a00 */
[----:B------:R1:W-:Y:S04]  /*1b510*/  STL.64 [R1+0x1478], R34 ;  /* 0x0014782201007387 */ /* 0x0003e80000100a00 */
[----:B-1----:R-:W3:Y:S01]  /*1b520*/  LDL.LU.64 R34, [R1+0x920] ;  /* 0x0009200001227983 */ /* 0x002ee20000300a00 */
[----:B------:R-:W-:-:S04]  /*1b530*/  IMAD.WIDE R100, R249, 0x4, R180 ;  /* 0x00000004f9647825 */ /* 0x000fc800078e02b4 */
[C---:B------:R-:W-:Y:S01]  /*1b540*/  IMAD.WIDE R180, R249.reuse, 0x4, R232 ;  /* 0x00000004f9b47825 */ /* 0x040fe200078e02e8 */
[----:B------:R1:W-:Y:S04]  /*1b550*/  STL.64 [R1+0xda8], R100 ;  /* 0x000da86401007387 */ /* 0x0003e80000100a00 */
[----:B-1----:R-:W3:Y:S01]  /*1b560*/  LDL.LU.64 R100, [R1+0xd60] ;  /* 0x000d600001647983 */ /* 0x002ee20000300a00 */
[----:B------:R-:W-:-:S03]  /*1b570*/  IMAD.WIDE R16, R249, 0x4, R16 ;  /* 0x00000004f9107825 */ /* 0x000fc600078e0210 */
[----:B------:R1:W-:Y:S04]  /*1b580*/  STL.64 [R1+0x1488], R180 ;  /* 0x001488b401007387 */ /* 0x0003e80000100a00 */
[----:B-1----:R-:W3:Y:S04]  /*1b590*/  LDL.LU.64 R180, [R1+0x918] ;  /* 0x0009180001b47983 */ /* 0x002ee80000300a00 */
[----:B------:R1:W-:Y:S04]  /*1b5a0*/  STL.64 [R1+0xda0], R16 ;  /* 0x000da01001007387 */ /* 0x0003e80000100a00 */
[----:B------:R-:W3:Y:S04]  /*1b5b0*/  LDL.LU.64 R232, [R1+0xd58] ;  /* 0x000d580001e87983 */ /* 0x000ee80000300a00 */
[----:B-1----:R-:W3:Y:S01]  /*1b5c0*/  LDL.LU.64 R16, [R1+0x910] ;  /* 0x0009100001107983 */ /* 0x002ee20000300a00 */
[----:B----4-:R-:W-:-:S05]  /*1b5d0*/  IMAD.WIDE R200, R249, 0x4, R200 ;  /* 0x00000004f9c87825 */ /* 0x010fca00078e02c8 */
[----:B------:R1:W-:Y:S01]  /*1b5e0*/  STL.64 [R1+0x1498], R200 ;  /* 0x001498c801007387 */ /* 0x0003e20000100a00 */
[----:B------:R-:W-:-:S04]  /*1b5f0*/  IMAD.WIDE R150, R249, 0x4, R150 ;  /* 0x00000004f9967825 */ /* 0x000fc800078e0296 */
[C---:B------:R-:W-:Y:S01]  /*1b600*/  IMAD.WIDE R64, R249.reuse, 0x4, R64 ;  /* 0x00000004f9407825 */ /* 0x040fe200078e0240 */
[----:B-1----:R-:W4:Y:S04]  /*1b610*/  LDL.LU.64 R200, [R1+0x2988] ;  /* 0x0029880001c87983 */ /* 0x002f280000300a00 */
        /* <DEDUP_REMOVED lines=16> */
[----:B-1----:R-:W4:Y:S04]  /*1b720*/  LDL.LU.64 R148, [R1+0x2968] ;  /* 0x0029680001947983 */ /* 0x002f280000300a00 */
[----:B------:R1:W-:Y:S04]  /*1b730*/  STL.64 [R1+0xd80], R250 ;  /* 0x000d80fa01007387 */ /* 0x0003e80000100a00 */
[----:B------:R1:W-:Y:S04]  /*1b740*/  LDGSTS.E [R0+0x5700], desc[UR14][R214.64], P3 ;  /* 0x05700000d6007fae */ /* 0x0003e8000992184e */
[----:B------:R1:W-:Y:S02]  /*1b750*/  LDGSTS.E [R0+0x5780], desc[UR14][R212.64], P6 ;  /* 0x05780000d4007fae */ /* 0x0003e4000b12184e */
[----:B-1----:R-:W-:-:S02]  /*1b760*/  IMAD.WIDE R250, R249, 0x4, R88 ;  /* 0x00000004f9fa7825 */ /* 0x002fc400078e0258 */
[----:B------:R-:W4:Y:S02]  /*1b770*/  LDL.LU.64 R88, [R1+0xd38] ;  /* 0x000d380001587983 */ /* 0x000f240000300a00 */
[C---:B------:R-:W-:Y:S02]  /*1b780*/  IMAD.WIDE R214, R249.reuse, 0x4, R214 ;  /* 0x00000004f9d67825 */ /* 0x040fe400078e02d6 */
[----:B------:R1:W-:Y:S02]  /*1b790*/  STL.64 [R1+0x14d8], R250 ;  /* 0x0014d8fa01007387 */ /* 0x0003e40000100a00 */
[C---:B------:R-:W-:Y:S02]  /*1b7a0*/  IMAD.WIDE R212, R249.reuse, 0x4, R212 ;  /* 0x00000004f9d47825 */ /* 0x040fe400078e02d4 */
[----:B------:R2:W-:Y:S04]  /*1b7b0*/  STL.64 [R1+0xd78], R214 ;  /* 0x000d78d601007387 */ /* 0x0005e80000100a00 */
[----:B-1----:R-:W4:Y:S04]  /*1b7c0*/  LDL.LU.64 R250, [R1+0x8f0] ;  /* 0x0008f00001fa7983 */ /* 0x002f280000300a00 */
[----:B------:R1:W-:Y:S04]  /*1b7d0*/  STL.64 [R1+0x14e8], R212 ;  /* 0x0014e8d401007387 */ /* 0x0003e80000100a00 */
[----:B--2---:R-:W2:Y:S01]  /*1b7e0*/  LDL.LU.64 R214, [R1+0xd30] ;  /* 0x000d300001d67983 */ /* 0x004ea20000300a00 */
[----:B------:R-:W-:-:S03]  /*1b7f0*/  IMAD.WIDE R4, R249, 0x4, R4 ;  /* 0x00000004f9047825 */ /* 0x000fc600078e0204 */
[----:B-1----:R-:W2:Y:S04]  /*1b800*/  LDL.LU.64 R212, [R1+0x8e8] ;  /* 0x0008e80001d47983 */ /* 0x002ea80000300a00 */
[----:B------:R1:W-:Y:S04]  /*1b810*/  STL.64 [R1+0xd70], R4 ;  /* 0x000d700401007387 */ /* 0x0003e80000100a00 */
[----:B-1----:R-:W2:Y:S01]  /*1b820*/  LDL.LU.64 R4, [R1+0xd28] ;  /* 0x000d280001047983 */ /* 0x002ea20000300a00 */
[----:B---3--:R-:W-:-:S05]  /*1b830*/  IMAD.WIDE R90, R249, 0x4, R90 ;  /* 0x00000004f95a7825 */ /* 0x008fca00078e025a */
[----:B------:R1:W-:Y:S01]  /*1b840*/  STL.64 [R1+0x14f8], R90 ;  /* 0x0014f85a01007387 */ /* 0x0003e20000100a00 */
[----:B------:R-:W-:-:S03]  /*1b850*/  IMAD.WIDE R32, R249, 0x4, R32 ;  /* 0x00000004f9207825 */ /* 0x000fc600078e0220 */
[----:B-1----:R-:W3:Y:S04]  /*1b860*/  LDL.LU.64 R90, [R1+0x8e0] ;  /* 0x0008e000015a7983 */ /* 0x002ee80000300a00 */
[----:B------:R1:W-:Y:S01]  /*1b870*/  STL.64 [R1+0xd68], R32 ;  /* 0x000d682001007387 */ /* 0x0003e20000100a00 */
[----:B------:R-:W-:-:S03]  /*1b880*/  IMAD.WIDE R34, R249, 0x4, R34 ;  /* 0x00000004f9227825 */ /* 0x000fc600078e0222 */
[----:B-1----:R-:W3:Y:S04]  /*1b890*/  LDL.LU.64 R32, [R1+0xd20] ;  /* 0x000d200001207983 */ /* 0x002ee80000300a00 */
[----:B------:R1:W-:Y:S04]  /*1b8a0*/  STL.64 [R1+0x1508], R34 ;  /* 0x0015082201007387 */ /* 0x0003e80000100a00 */
[----:B-1----:R-:W3:Y:S01]  /*1b8b0*/  LDL.LU.64 R34, [R1+0x8d8] ;  /* 0x0008d80001227983 */ /* 0x002ee20000300a00 */
[----:B------:R-:W-:-:S05]  /*1b8c0*/  IMAD.WIDE R100, R249, 0x4, R100 ;  /* 0x00000004f9647825 */ /* 0x000fca00078e0264 */
[----:B------:R1:W-:Y:S02]  /*1b8d0*/  STL.64 [R1+0xd60], R100 ;  /* 0x000d606401007387 */ /* 0x0003e40000100a00 */
[----:B-1----:R-:W-:-:S04]  /*1b8e0*/  IMAD.WIDE R100, R249, 0x4, R180 ;  /* 0x00000004f9647825 */ /* 0x002fc800078e02b4 */
[C---:B------:R-:W-:Y:S01]  /*1b8f0*/  IMAD.WIDE R180, R249.reuse, 0x4, R232 ;  /* 0x00000004f9b47825 */ /* 0x040fe200078e02e8 */
[----:B------:R1:W-:Y:S03]  /*1b900*/  STL.64 [R1+0x1518], R100 ;  /* 0x0015186401007387 */ /* 0x0003e60000100a00 */
[C---:B------:R-:W-:Y:S01]  /*1b910*/  IMAD.WIDE R16, R249.reuse, 0x4, R16 ;  /* 0x00000004f9107825 */ /* 0x040fe200078e0210 */
[----:B-1----:R-:W3:Y:S04]  /*1b920*/  LDL.LU.64 R100, [R1+0xd18] ;  /* 0x000d180001647983 */ /* 0x002ee80000300a00 */
[----:B------:R1:W-:Y:S04]  /*1b930*/  STL.64 [R1+0xd58], R180 ;  /* 0x000d58b401007387 */ /* 0x0003e80000100a00 */
[----:B-1----:R-:W3:Y:S04]  /*1b940*/  LDL.LU.64 R180, [R1+0x8d0] ;  /* 0x0008d00001b47983 */ /* 0x002ee80000300a00 */
[----:B------:R1:W-:Y:S04]  /*1b950*/  STL.64 [R1+0x1528], R16 ;  /* 0x0015281001007387 */ /* 0x0003e80000100a00 */
[----:B------:R-:W3:Y:S04]  /*1b960*/  LDL.LU.64 R232, [R1+0xd10] ;  /* 0x000d100001e87983 */ /* 0x000ee80000300a00 */
[----:B-1----:R-:W3:Y:S01]  /*1b970*/  LDL.LU.64 R16, [R1+0x8c8] ;  /* 0x0008c80001107983 */ /* 0x002ee20000300a00 */
[----:B------:R-:W-:-:S04]  /*1b980*/  IMAD.WIDE R102, R249, 0x4, R102 ;  /* 0x00000004f9667825 */ /* 0x000fc800078e0266 */
[----:B------:R-:W-:-:S04]  /*1b990*/  IMAD.WIDE R246, R249, 0x4, R246 ;  /* 0x00000004f9f67825 */ /* 0x000fc800078e02f6 */
[----:B----4-:R-:W-:-:S05]  /*1b9a0*/  IMAD.WIDE R206, R249, 0x4, R206 ;  /* 0x00000004f9ce7825 */ /* 0x010fca00078e02ce */
[----:B------:R1:W-:Y:S01]  /*1b9b0*/  STL.64 [R1+0xd50], R206 ;  /* 0x000d50ce01007387 */ /* 0x0003e20000100a00 */
[----:B------:R-:W-:-:S04]  /*1b9c0*/  IMAD.WIDE R60, R249, 0x4, R60 ;  /* 0x00000004f93c7825 */ /* 0x000fc800078e023c */
[C---:B------:R-:W-:Y:S01]  /*1b9d0*/  IMAD.WIDE R38, R249.reuse, 0x4, R38 ;  /* 0x00000004f9267825 */ /* 0x040fe200078e0226 */
[----:B-1----:R-:W4:Y:S04]  /*1b9e0*/  LDL.LU.64 R206, [R1+0x2960] ;  /* 0x0029600001ce7983 */ /* 0x002f280000300a00 */
[----:B------:R1:W-:Y:S01]  /*1b9f0*/  STL.64 [R1+0x1538], R38 ;  /* 0x0015382601007387 */ /* 0x0003e20000100a00 */
[----:B------:R-:W-:-:S03]  /*1ba00*/  IMAD.WIDE R62, R249, 0x4, R62 ;  /* 0x00000004f93e7825 */ /* 0x000fc600078e023e */
[----:B-1----:R-:W4:Y:S04]  /*1ba10*/  LDL.LU.64 R38, [R1+0x2958] ;  /* 0x0029580001267983 */ /* 0x002f280000300a00 */
[----:B------:R1:W-:Y:S04]  /*1ba20*/  STL.64 [R1+0xd48], R102 ;  /* 0x000d486601007387 */ /* 0x0003e80000100a00 */
[----:B-1----:R-:W4:Y:S04]  /*1ba30*/  LDL.LU.64 R102, [R1+0x2950] ;  /* 0x0029500001667983 */ /* 0x002f280000300a00 */
[----:B------:R1:W-:Y:S04]  /*1ba40*/  STL.64 [R1+0x1548], R246 ;  /* 0x001548f601007387 */ /* 0x0003e80000100a00 */
[----:B-1----:R-:W4:Y:S04]  /*1ba50*/  LDL.LU.64 R246, [R1+0xcf8] ;  /* 0x000cf80001f67983 */ /* 0x002f280000300a00 */
[----:B------:R1:W-:Y:S04]  /*1ba60*/  STL.64 [R1+0xd40], R60 ;  /* 0x000d403c01007387 */ /* 0x0003e80000100a00 */
[----:B-1----:R-:W4:Y:S04]  /*1ba70*/  LDL.LU.64 R60, [R1+0x8b0] ;  /* 0x0008b000013c7983 */ /* 0x002f280000300a00 */
[----:B------:R1:W-:Y:S04]  /*1ba80*/  STL.64 [R1+0x1558], R62 ;  /* 0x0015583e01007387 */ /* 0x0003e80000100a00 */
[----:B-1----:R-:W4:Y:S04]  /*1ba90*/  LDL.LU.64 R62, [R1+0xcf0] ;  /* 0x000cf000013e7983 */ /* 0x002f280000300a00 */
[----:B------:R1:W-:Y:S02]  /*1baa0*/  LDGSTS.E [R0+0x5f00], desc[UR14][R88.64], P3 ;  /* 0x05f0000058007fae */ /* 0x0003e4000992184e */
[----:B-1----:R-:W-:-:S02]  /*1bab0*/  IMAD.WIDE R88, R249, 0x4, R88 ;  /* 0x00000004f9587825 */ /* 0x002fc400078e0258 */
[----:B------:R1:W-:Y:S04]  /*1bac0*/  LDGSTS.E [R0+0x5f80], desc[UR14][R250.64], P6 ;  /* 0x05f80000fa007fae */ /* 0x0003e8000b12184e */
[----:B------:R1:W-:Y:S01]  /*1bad0*/  STL.64 [R1+0xd38], R88 ;  /* 0x000d385801007387 */ /* 0x0003e20000100a00 */
[----:B--2---:R-:W-:-:S04]  /*1bae0*/  IMAD.WIDE R214, R249, 0x4, R214 ;  /* 0x00000004f9d67825 */ /* 0x004fc800078e02d6 */
[C---:B-1----:R-:W-:Y:S01]  /*1baf0*/  IMAD.WIDE R250, R249.reuse, 0x4, R250 ;  /* 0x00000004f9fa7825 */ /* 0x042fe200078e02fa */
[----:B------:R-:W2:Y:S03]  /*1bb00*/  LDL.LU.64 R88, [R1+0x8a8] ;  /* 0x0008a80001587983 */ /* 0x000ea60000300a00 */
[C---:B------:R-:W-:Y:S01]  /*1bb10*/  IMAD.WIDE R212, R249.reuse, 0x4, R212 ;  /* 0x00000004f9d47825 */ /* 0x040fe200078e02d4 */
[----:B------:R-:W-:Y:S04]  /*1bb20*/  STL.64 [R1+0x1568], R250 ;  /* 0x001568fa01007387 */ /* 0x000fe80000100a00 */
[----:B------:R1:W-:Y:S01]  /*1bb30*/  STL.64 [R1+0xd30], R214 ;  /* 0x000d30d601007387 */ /* 0x0003e20000100a00 */
[----:B------:R-:W-:-:S03]  /*1bb40*/  IMAD.WIDE R4, R249, 0x4, R4 ;  /* 0x00000004f9047825 */ /* 0x000fc600078e0204 */
[----:B-1----:R-:W2:Y:S04]  /*1bb50*/  LDL.LU.64 R214, [R1+0xce8] ;  /* 0x000ce80001d67983 */ /* 0x002ea80000300a00 */
[----:B------:R1:W-:Y:S04]  /*1bb60*/  STL.64 [R1+0x1578], R212 ;  /* 0x001578d401007387 */ /* 0x0003e80000100a00 */
[----:B-1----:R-:W2:Y:S04]  /*1bb70*/  LDL.LU.64 R212, [R1+0x8a0] ;  /* 0x0008a00001d47983 */ /* 0x002ea80000300a00 */
[----:B------:R1:W-:Y:S01]  /*1bb80*/  STL.64 [R1+0xd28], R4 ;  /* 0x000d280401007387 */ /* 0x0003e20000100a00 */
[----:B---3--:R-:W-:-:S03]  /*1bb90*/  IMAD.WIDE R250, R249, 0x4, R90 ;  /* 0x00000004f9fa7825 */ /* 0x008fc600078e025a */
[----:B-1----:R-:W3:Y:S04]  /*1bba0*/  LDL.LU.64 R4, [R1+0xce0] ;  /* 0x000ce00001047983 */ /* 0x002ee80000300a00 */
[----:B------:R1:W-:Y:S01]  /*1bbb0*/  STL.64 [R1+0x1588], R250 ;  /* 0x001588fa01007387 */ /* 0x0003e20000100a00 */
[----:B------:R-:W-:-:S03]  /*1bbc0*/  IMAD.WIDE R90, R249, 0x4, R32 ;  /* 0x00000004f95a7825 */ /* 0x000fc600078e0220 */
[----:B-1----:R-:W3:Y:S04]  /*1bbd0*/  LDL.LU.64 R250, [R1+0x898] ;  /* 0x0008980001fa7983 */ /* 0x002ee80000300a00 */
[----:B------:R1:W-:Y:S01]  /*1bbe0*/  STL.64 [R1+0xd20], R90 ;  /* 0x000d205a01007387 */ /* 0x0003e20000100a00 */
[----:B------:R-:W-:-:S03]  /*1bbf0*/  IMAD.WIDE R32, R249, 0x4, R34 ;  /* 0x00000004f9207825 */ /* 0x000fc600078e0222 */
[----:B-1----:R-:W3:Y:S04]  /*1bc00*/  LDL.LU.64 R90, [R1+0xcd8] ;  /* 0x000cd800015a7983 */ /* 0x002ee80000300a00 */
[----:B------:R1:W-:Y:S04]  /*1bc10*/  STL.64 [R1+0x1598], R32 ;  /* 0x0015982001007387 */ /* 0x0003e80000100a00 */
[----:B-1----:R-:W3:Y:S04]  /*1bc20*/  LDL.LU.64 R32, [R1+0x890] ;  /* 0x0008900001207983 */ /* 0x002ee80000300a00 */
[----:B------:R-:W3:Y:S01]  /*1bc30*/  LDL.LU.64 R34, [R1+0xcd0] ;  /* 0x000cd00001227983 */ /* 0x000ee20000300a00 */
[----:B------:R-:W-:-:S04]  /*1bc40*/  IMAD.WIDE R174, R249, 0x4, R174 ;  /* 0x00000004f9ae7825 */ /* 0x000fc800078e02ae */
[----:B------:R-:W-:-:S05]  /*1bc50*/  IMAD.WIDE R100, R249, 0x4, R100 ;  /* 0x00000004f9647825 */ /* 0x000fca00078e0264 */
[----:B------:R1:W-:Y:S01]  /*1bc60*/  STL.64 [R1+0xd18], R100 ;  /* 0x000d186401007387 */ /* 0x0003e20000100a00 */
[----:B------:R-:W-:-:S04]  /*1bc70*/  IMAD.WIDE R146, R249, 0x4, R146 ;  /* 0x00000004f9927825 */ /* 0x000fc800078e0292 */
[C---:B------:R-:W-:Y:S01]  /*1bc80*/  IMAD.WIDE R180, R249.reuse, 0x4, R180 ;  /* 0x00000004f9b47825 */ /* 0x040fe200078e02b4 */
[----:B-1----:R-:W3:Y:S04]  /*1bc90*/  LDL.LU.64 R100, [R1+0x2948] ;  /* 0x0029480001647983 */ /* 0x002ee80000300a00 */
[----:B------:R1:W-:Y:S01]  /*1bca0*/  STL.64 [R1+0x15a8], R180 ;  /* 0x0015a8b401007387 */ /* 0x0003e20000100a00 */
[----:B------:R-:W-:-:S04]  /*1bcb0*/  IMAD.WIDE R232, R249, 0x4, R232 ;  /* 0x00000004f9e87825 */ /* 0x000fc800078e02e8 */
[C---:B------:R-:W-:Y:S01]  /*1bcc0*/  IMAD.WIDE R16, R249.reuse, 0x4, R16 ;  /* 0x00000004f9107825 */ /* 0x040fe200078e0210 */
        /* <DEDUP_REMOVED lines=12> */
[----:B----4-:R1:W-:Y:S04]  /*1bd90*/  LDGSTS.E [R0+0x6700], desc[UR14][R246.64], P3 ;  /* 0x06700000f6007fae */ /* 0x0103e8000992184e */
[----:B------:R-:W4:Y:S04]  /*1bda0*/  LDL.LU.64 R172, [R1+0x870] ;  /* 0x0008700001ac7983 */ /* 0x000f280000300a00 */
[----:B------:R1:W-:Y:S02]  /*1bdb0*/  STL.64 [R1+0x15d8], R226 ;  /* 0x0015d8e201007387 */ /* 0x0003e40000100a00 */
[----:B-1----:R-:W-:-:S02]  /*1bdc0*/  IMAD.WIDE R246, R249, 0x4, R246 ;  /* 0x00000004f9f67825 */ /* 0x002fc400078e02f6 */
[----:B------:R2:W-:Y:S02]  /*1bdd0*/  LDGSTS.E [R0+0x6780], desc[UR14][R60.64], P6 ;  /* 0x067800003c007fae */ /* 0x0005e4000b12184e */
[C---:B------:R-:W-:Y:S02]  /*1bde0*/  IMAD.WIDE R226, R249.reuse, 0x4, R60 ;  /* 0x00000004f9e27825 */ /* 0x040fe400078e023c */
[----:B------:R-:W-:Y:S04]  /*1bdf0*/  STL.64 [R1+0xcf8], R246 ;  /* 0x000cf8f601007387 */ /* 0x000fe80000100a00 */
[----:B------:R1:W-:Y:S01]  /*1be00*/  STL.64 [R1+0x15e8], R226 ;  /* 0x0015e8e201007387 */ /* 0x0003e20000100a00 */
[----:B------:R-:W-:-:S03]  /*1be10*/  IMAD.WIDE R62, R249, 0x4, R62 ;  /* 0x00000004f93e7825 */ /* 0x000fc600078e023e */
[----:B-1----:R-:W4:Y:S04]  /*1be20*/  LDL.LU.64 R226, [R1+0xcb0] ;  /* 0x000cb00001e27983 */ /* 0x002f280000300a00 */
[----:B------:R-:W-:Y:S04]  /*1be30*/  STL.64 [R1+0xcf0], R62 ;  /* 0x000cf03e01007387 */ /* 0x000fe80000100a00 */
[----:B------:R-:W4:Y:S01]  /*1be40*/  LDL.LU.64 R246, [R1+0x868] ;  /* 0x0008680001f67983 */ /* 0x000f220000300a00 */
[----:B--2---:R-:W-:-:S05]  /*1be50*/  IMAD.WIDE R60, R249, 0x4, R88 ;  /* 0x00000004f93c7825 */ /* 0x004fca00078e0258 */
[----:B------:R1:W-:Y:S04]  /*1be60*/  STL.64 [R1+0x15f8], R60 ;  /* 0x0015f83c01007387 */ /* 0x0003e80000100a00 */
[----:B-1----:R-:W2:Y:S01]  /*1be70*/  LDL.LU.64 R60, [R1+0xca8] ;  /* 0x000ca800013c7983 */ /* 0x002ea20000300a00 */
[----:B------:R-:W-:-:S03]  /*1be80*/  IMAD.WIDE R214, R249, 0x4, R214 ;  /* 0x00000004f9d67825 */ /* 0x000fc600078e02d6 */
[----:B------:R-:W2:Y:S04]  /*1be90*/  LDL.LU.64 R62, [R1+0x860] ;  /* 0x00086000013e7983 */ /* 0x000ea80000300a00 */
[----:B------:R-:W2:Y:S04]  /*1bea0*/  LDL.LU.64 R88, [R1+0xca0] ;  /* 0x000ca00001587983 */ /* 0x000ea80000300a00 */
[----:B------:R1:W-:Y:S01]  /*1beb0*/  STL.64 [R1+0xce8], R214 ;  /* 0x000ce8d601007387 */ /* 0x0003e20000100a00 */
[----:B------:R-:W-:-:S03]  /*1bec0*/  IMAD.WIDE R212, R249, 0x4, R212 ;  /* 0x00000004f9d47825 */ /* 0x000fc600078e02d4 */
        /* <DEDUP_REMOVED lines=10> */
[----:B------:R1:W-:Y:S01]  /*1bf70*/  STL.64 [R1+0xcd8], R90 ;  /* 0x000cd85a01007387 */ /* 0x0003e20000100a00 */
[----:B------:R-:W-:-:S04]  /*1bf80*/  IMAD.WIDE R32, R249, 0x4, R32 ;  /* 0x00000004f9207825 */ /* 0x000fc800078e0220 */
[C---:B------:R-:W-:Y:S01]  /*1bf90*/  IMAD.WIDE R34, R249.reuse, 0x4, R34 ;  /* 0x00000004f9227825 */ /* 0x040fe200078e0222 */
[----:B-1----:R-:W3:Y:S04]  /*1bfa0*/  LDL.LU.64 R90, [R1+0x2918] ;  /* 0x00291800015a7983 */ /* 0x002ee80000300a00 */
[----:B------:R1:W-:Y:S04]  /*1bfb0*/  STL.64 [R1+0x1628], R32 ;  /* 0x0016282001007387 */ /* 0x0003e80000100a00 */
[----:B-1----:R-:W3:Y:S04]  /*1bfc0*/  LDL.LU.64 R32, [R1+0x2910] ;  /* 0x0029100001207983 */ /* 0x002ee80000300a00 */
[----:B------:R1:W-:Y:S04]  /*1bfd0*/  STL.64 [R1+0xcd0], R34 ;  /* 0x000cd02201007387 */ /* 0x0003e80000100a00 */
[----:B-1----:R-:W2:Y:S01]  /*1bfe0*/  LDL.LU.64 R34, [R1+0x2908] ;  /* 0x0029080001227983 */ /* 0x002ea20000300a00 */
[----:B------:R-:W-:-:S03]  /*1bff0*/  IMAD.WIDE R116, R249, 0x4, R116 ;  /* 0x00000004f9747825 */ /* 0x000fc600078e0274 */
[----:B------:R-:W-:Y:S04]  /*1c000*/  LDGSTS.E [R0+0x6f00], desc[UR14][R146.64], P3 ;  /* 0x06f0000092007fae */ /* 0x000fe8000992184e */
[----:B----4-:R-:W-:Y:S01]  /*1c010*/  LDGSTS.E [R0+0x6f80], desc[UR14][R172.64], P6 ;  /* 0x06f80000ac007fae */ /* 0x010fe2000b12184e */
[----:B------:R-:W-:-:S04]  /*1c020*/  IMAD.WIDE R226, R249, 0x4, R226 ;  /* 0x00000004f9e27825 */ /* 0x000fc800078e02e2 */
[----:B--2---:R-:W-:-:S05]  /*1c030*/  IMAD.WIDE R34, R249, 0x4, R34 ;  /* 0x00000004f9227825 */ /* 0x004fca00078e0222 */
[----:B------:R1:W-:Y:S04]  /*1c040*/  STL.64 [R1+0x1638], R34 ;  /* 0x0016382201007387 */ /* 0x0003e80000100a00 */
[----:B------:R2:W-:Y:S01]  /*1c050*/  STL.64 [R1+0xcc8], R116 ;  /* 0x000cc87401007387 */ /* 0x0005e20000100a00 */
[----:B-1----:R-:W-:-:S04]  /*1c060*/  IMAD.WIDE R34, R249, 0x4, R118 ;  /* 0x00000004f9227825 */ /* 0x002fc800078e0276 */
[C---:B--2---:R-:W-:Y:S02]  /*1c070*/  IMAD.WIDE R116, R249.reuse, 0x4, R122 ;  /* 0x00000004f9747825 */ /* 0x044fe400078e027a */
[----:B------:R-:W2:Y:S04]  /*1c080*/  LDL.LU.64 R122, [R1+0xc78] ;  /* 0x000c7800017a7983 */ /* 0x000ea80000300a00 */
[----:B------:R1:W-:Y:S04]  /*1c090*/  STL.64 [R1+0x1648], R34 ;  /* 0x0016482201007387 */ /* 0x0003e80000100a00 */
[----:B------:R4:W-:Y:S01]  /*1c0a0*/  STL.64 [R1+0xcc0], R116 ;  /* 0x000cc07401007387 */ /* 0x0009e20000100a00 */
[----:B-1----:R-:W-:-:S04]  /*1c0b0*/  IMAD.WIDE R34, R249, 0x4, R144 ;  /* 0x00000004f9227825 */ /* 0x002fc800078e0290 */
[C---:B----4-:R-:W-:Y:S01]  /*1c0c0*/  IMAD.WIDE R116, R249.reuse, 0x4, R146 ;  /* 0x00000004f9747825 */ /* 0x050fe200078e0292 */
[----:B------:R1:W-:Y:S03]  /*1c0d0*/  STL.64 [R1+0x1658], R34 ;  /* 0x0016582201007387 */ /* 0x0003e60000100a00 */
[C---:B------:R-:W-:Y:S01]  /*1c0e0*/  IMAD.WIDE R144, R249.reuse, 0x4, R172 ;  /* 0x00000004f9907825 */ /* 0x040fe200078e02ac */
[----:B-1----:R-:W4:Y:S04]  /*1c0f0*/  LDL.LU.64 R34, [R1+0x830] ;  /* 0x0008300001227983 */ /* 0x002f280000300a00 */
[----:B------:R1:W-:Y:S04]  /*1c100*/  STL.64 [R1+0xcb8], R116 ;  /* 0x000cb87401007387 */ /* 0x0003e80000100a00 */
[----:B-1----:R-:W4:Y:S04]  /*1c110*/  LDL.LU.64 R116, [R1+0xc70] ;  /* 0x000c700001747983 */ /* 0x002f280000300a00 */
[----:B------:R-:W4:Y:S04]  /*1c120*/  LDL.LU.64 R118, [R1+0x828] ;  /* 0x0008280001767983 */ /* 0x000f280000300a00 */
[----:B------:R1:W-:Y:S04]  /*1c130*/  STL.64 [R1+0x1668], R144 ;  /* 0x0016689001007387 */ /* 0x0003e80000100a00 */
[----:B-1----:R-:W4:Y:S04]  /*1c140*/  LDL.LU.64 R144, [R1+0xc68] ;  /* 0x000c680001907983 */ /* 0x002f280000300a00 */
[----:B------:R-:W4:Y:S04]  /*1c150*/  LDL.LU.64 R146, [R1+0x820] ;  /* 0x0008200001927983 */ /* 0x000f280000300a00 */
[----:B------:R-:W4:Y:S04]  /*1c160*/  LDL.LU.64 R172, [R1+0xc60] ;  /* 0x000c600001ac7983 */ /* 0x000f280000300a00 */
[----:B------:R1:W-:Y:S04]  /*1c170*/  STL.64 [R1+0xcb0], R226 ;  /* 0x000cb0e201007387 */ /* 0x0003e80000100a00 */
[----:B-1----:R-:W4:Y:S01]  /*1c180*/  LDL.LU.64 R226, [R1+0x2900] ;  /* 0x0029000001e27983 */ /* 0x002f220000300a00 */
[----:B------:R-:W-:-:S04]  /*1c190*/  IMAD.WIDE R246, R249, 0x4, R246 ;  /* 0x00000004f9f67825 */ /* 0x000fc800078e02f6 */
[C---:B------:R-:W-:Y:S01]  /*1c1a0*/  IMAD.WIDE R60, R249.reuse, 0x4, R60 ;  /* 0x00000004f93c7825 */ /* 0x040fe200078e023c */
[----:B------:R1:W-:Y:S03]  /*1c1b0*/  STL.64 [R1+0x1678], R246 ;  /* 0x001678f601007387 */ /* 0x0003e60000100a00 */
[----:B------:R-:W-:-:S04]  /*1c1c0*/  IMAD.WIDE R62, R249, 0x4, R62 ;  /* 0x00000004f93e7825 */ /* 0x000fc800078e023e */
[C---:B------:R-:W-:Y:S01]  /*1c1d0*/  IMAD.WIDE R88, R249.reuse, 0x4, R88 ;  /* 0x00000004f9587825 */ /* 0x040fe200078e0258 */
[----:B-1----:R-:W4:Y:S04]  /*1c1e0*/  LDL.LU.64 R246, [R1+0x28f8] ;  /* 0x0028f80001f67983 */ /* 0x002f280000300a00 */
[----:B------:R1:W-:Y:S01]  /*1c1f0*/  STL.64 [R1+0xca8], R60 ;  /* 0x000ca83c01007387 */ /* 0x0003e20000100a00 */
[----:B------:R-:W-:-:S03]  /*1c200*/  IMAD.WIDE R214, R249, 0x4, R214 ;  /* 0x00000004f9d67825 */ /* 0x000fc600078e02d6 */
[----:B-1----:R-:W4:Y:S04]  /*1c210*/  LDL.LU.64 R60, [R1+0x818] ;  /* 0x00081800013c7983 */ /* 0x002f280000300a00 */
[----:B------:R1:W-:Y:S01]  /*1c220*/  STL.64 [R1+0x1688], R62 ;  /* 0x0016883e01007387 */ /* 0x0003e20000100a00 */
[----:B---3--:R-:W-:-:S03]  /*1c230*/  IMAD.WIDE R212, R249, 0x4, R212 ;  /* 0x00000004f9d47825 */ /* 0x008fc600078e02d4 */
[----:B-1----:R-:W3:Y:S04]  /*1c240*/  LDL.LU.64 R62, [R1+0xc58] ;  /* 0x000c5800013e7983 */ /* 0x002ee80000300a00 */
[----:B------:R1:W-:Y:S01]  /*1c250*/  STL.64 [R1+0xca0], R88 ;  /* 0x000ca05801007387 */ /* 0x0003e20000100a00 */
[----:B------:R-:W-:-:S03]  /*1c260*/  IMAD.WIDE R4, R249, 0x4, R4 ;  /* 0x00000004f9047825 */ /* 0x000fc600078e0204 */
[----:B-1----:R-:W3:Y:S01]  /*1c270*/  LDL.LU.64 R88, [R1+0x810] ;  /* 0x0008100001587983 */ /* 0x002ee20000300a00 */
[----:B------:R-:W-:-:S03]  /*1c280*/  IMAD.WIDE R32, R249, 0x4, R32 ;  /* 0x00000004f9207825 */ /* 0x000fc600078e0220 */
        /* <DEDUP_REMOVED lines=8> */
[----:B------:R-:W-:-:S04]  /*1c310*/  IMAD.WIDE R90, R249, 0x4, R90 ;  /* 0x00000004f95a7825 */ /* 0x000fc800078e025a */
[----:B------:R-:W-:-:S04]  /*1c320*/  IMAD.WIDE R250, R249, 0x4, R250 ;  /* 0x00000004f9fa7825 */ /* 0x000fc800078e02fa */
[C---:B------:R-:W-:Y:S01]  /*1c330*/  IMAD.WIDE R154, R249.reuse, 0x4, R154 ;  /* 0x00000004f99a7825 */ /* 0x040fe200078e029a */
[----:B--2---:R1:W-:Y:S03]  /*1c340*/  LDGSTS.E [R0+0x7700], desc[UR14][R122.64], P3 ;  /* 0x077000007a007fae */ /* 0x0043e6000992184e */
[C---:B----4-:R-:W-:Y:S01]  /*1c350*/  IMAD.WIDE R226, R249.reuse, 0x4, R226 ;  /* 0x00000004f9e27825 */ /* 0x050fe200078e02e2 */
[----:B------:R2:W-:Y:S04]  /*1c360*/  LDGSTS.E [R0+0x7780], desc[UR14][R34.64], P6 ;  /* 0x0778000022007fae */ /* 0x0005e8000b12184e */
[----:B------:R4:W-:Y:S04]  /*1c370*/  STL.64 [R1+0xc90], R226 ;  /* 0x000c90e201007387 */ /* 0x0009e80000100a00 */
[----:B----4-:R-:W4:Y:S04]  /*1c380*/  LDL.LU.64 R226, [R1+0x28d8] ;  /* 0x0028d80001e27983 */ /* 0x010f280000300a00 */
[----:B------:R1:W-:Y:S04]  /*1c390*/  STL.64 [R1+0x16b8], R32 ;  /* 0x0016b82001007387 */ /* 0x0003e80000100a00 */
[----:B-1----:R-:W4:Y:S04]  /*1c3a0*/  LDL.LU.64 R32, [R1+0x28d0] ;  /* 0x0028d00001207983 */ /* 0x002f280000300a00 */
[----:B------:R1:W-:Y:S02]  /*1c3b0*/  STL.64 [R1+0xc88], R126 ;  /* 0x000c887e01007387 */ /* 0x0003e40000100a00 */
[----:B-1----:R-:W-:-:S04]  /*1c3c0*/  IMAD.WIDE R126, R249, 0x4, R98 ;  /* 0x00000004f97e7825 */ /* 0x002fc800078e0262 */
[C---:B------:R-:W-:Y:S02]  /*1c3d0*/  IMAD.WIDE R98, R249.reuse, 0x4, R210 ;  /* 0x00000004f9627825 */ /* 0x040fe400078e02d2 */
[----:B------:R-:W4:Y:S02]  /*1c3e0*/  LDL.LU.64 R210, [R1+0xc38] ;  /* 0x000c380001d27983 */ /* 0x000f240000300a00 */
[C---:B------:R-:W-:Y:S02]  /*1c3f0*/  IMAD.WIDE R122, R249.reuse, 0x4, R122 ;  /* 0x00000004f97a7825 */ /* 0x040fe400078e027a */
[----:B------:R1:W-:Y:S02]  /*1c400*/  STL.64 [R1+0x16c8], R126 ;  /* 0x0016c87e01007387 */ /* 0x0003e40000100a00 */
[C---:B--2---:R-:W-:Y:S02]  /*1c410*/  IMAD.WIDE R34, R249.reuse, 0x4, R34 ;  /* 0x00000004f9227825 */ /* 0x044fe400078e0222 */
[----:B------:R2:W-:Y:S02]  /*1c420*/  STL.64 [R1+0xc80], R98 ;  /* 0x000c806201007387 */ /* 0x0005e40000100a00 */
[----:B------:R-:W-:-:S02]  /*1c430*/  IMAD.WIDE R116, R249, 0x4, R116 ;  /* 0x00000004f9747825 */ /* 0x000fc400078e0274 */
[----:B-1----:R-:W4:Y:S04]  /*1c440*/  LDL.LU.64 R126, [R1+0x7f0] ;  /* 0x0007f000017e7983 */ /* 0x002f280000300a00 */
[----:B------:R1:W-:Y:S01]  /*1c450*/  STL.64 [R1+0x16d8], R96 ;  /* 0x0016d86001007387 */ /* 0x0003e20000100a00 */
[----:B------:R-:W-:-:S03]  /*1c460*/  IMAD.WIDE R118, R249, 0x4, R118 ;  /* 0x00000004f9767825 */ /* 0x000fc600078e0276 */
[----:B--2---:R-:W2:Y:S04]  /*1c470*/  LDL.LU.64 R98, [R1+0xc30] ;  /* 0x000c300001627983 */ /* 0x004ea80000300a00 */
[----:B-1----:R-:W2:Y:S04]  /*1c480*/  LDL.LU.64 R96, [R1+0x7e8] ;  /* 0x0007e80001607983 */ /* 0x002ea80000300a00 */
[----:B------:R1:W-:Y:S04]  /*1c490*/  STL.64 [R1+0xc78], R122 ;  /* 0x000c787a01007387 */ /* 0x0003e80000100a00 */
[----:B-1----:R-:W2:Y:S04]  /*1c4a0*/  LDL.LU.64 R122, [R1+0xc28] ;  /* 0x000c2800017a7983 */ /* 0x002ea80000300a00 */
[----:B------:R1:W-:Y:S04]  /*1c4b0*/  STL.64 [R1+0x16e8], R34 ;  /* 0x0016e82201007387 */ /* 0x0003e80000100a00 */
[----:B-1----:R-:W2:Y:S04]  /*1c4c0*/  LDL.LU.64 R34, [R1+0x28c8] ;  /* 0x0028c80001227983 */ /* 0x002ea80000300a00 */
[----:B------:R1:W-:Y:S04]  /*1c4d0*/  STL.64 [R1+0xc70], R116 ;  /* 0x000c707401007387 */ /* 0x0003e80000100a00 */
[----:B------:R3:W-:Y:S01]  /*1c4e0*/  STL.64 [R1+0x16f8], R118 ;  /* 0x0016f87601007387 */ /* 0x0007e20000100a00 */
[----:B-1----:R-:W-:-:S04]  /*1c4f0*/  IMAD.WIDE R116, R249, 0x4, R144 ;  /* 0x00000004f9747825 */ /* 0x002fc800078e0290 */
[C---:B---3--:R-:W-:Y:S01]  /*1c500*/  IMAD.WIDE R118, R249.reuse, 0x4, R146 ;  /* 0x00000004f9767825 */ /* 0x048fe200078e0292 */
[----:B------:R1:W-:Y:S03]  /*1c510*/  STL.64 [R1+0xc68], R116 ;  /* 0x000c687401007387 */ /* 0x0003e60000100a00 */
        /* <DEDUP_REMOVED lines=9> */
[----:B------:R-:W3:Y:S04]  /*1c5b0*/  LDL.LU.64 R146, [R1+0xc18] ;  /* 0x000c180001927983 */ /* 0x000ee80000300a00 */
[----:B------:R-:W3:Y:S04]  /*1c5c0*/  LDL.LU.64 R172, [R1+0x7d0] ;  /* 0x0007d00001ac7983 */ /* 0x000ee80000300a00 */
[----:B------:R1:W-:Y:S04]  /*1c5d0*/  STL.64 [R1+0x1718], R60 ;  /* 0x0017183c01007387 */ /* 0x0003e80000100a00 */
[----:B-1----:R-:W3:Y:S04]  /*1c5e0*/  LDL.LU.64 R60, [R1+0x28c0] ;  /* 0x0028c000013c7983 */ /* 0x002ee80000300a00 */
[----:B------:R1:W-:Y:S04]  /*1c5f0*/  STL.64 [R1+0xc58], R62 ;  /* 0x000c583e01007387 */ /* 0x0003e80000100a00 */
[----:B-1----:R-:W3:Y:S04]  /*1c600*/  LDL.LU.64 R62, [R1+0x28b8] ;  /* 0x0028b800013e7983 */ /* 0x002ee80000300a00 */
[----:B------:R1:W-:Y:S04]  /*1c610*/  STL.64 [R1+0x1728], R88 ;  /* 0x0017285801007387 */ /* 0x0003e80000100a00 */
[----:B-1----:R-:W3:Y:S04]  /*1c620*/  LDL.LU.64 R88, [R1+0x28b0] ;  /* 0x0028b00001587983 */ /* 0x002ee80000300a00 */
[----:B------:R1:W-:Y:S04]  /*1c630*/  STL.64 [R1+0xc50], R90 ;  /* 0x000c505a01007387 */ /* 0x0003e80000100a00 */
[----:B-1----:R-:W3:Y:S04]  /*1c640*/  LDL.LU.64 R90, [R1+0x28a8] ;  /* 0x0028a800015a7983 */ /* 0x002ee80000300a00 */
[----:B------:R1:W-:Y:S04]  /*1c650*/  STL.64 [R1+0x1738], R250 ;  /* 0x001738fa01007387 */ /* 0x0003e80000100a00 */
[----:B------:R1:W-:Y:S02]  /*1c660*/  STL.64 [R1+0xc48], R154 ;  /* 0x000c489a01007387 */ /* 0x0003e40000100a00 */
[----:B-1----:R-:W-:-:S04]  /*1c670*/  IMAD.WIDE R250, R249, 0x4, R202 ;  /* 0x00000004f9fa7825 */ /* 0x002fc800078e02ca */
[C---:B------:R-:W-:Y:S01]  /*1c680*/  IMAD.WIDE R202, R249.reuse, 0x4, R74 ;  /* 0x00000004f9ca7825 */ /* 0x040fe200078e024a */
[----:B------:R-:W-:Y:S03]  /*1c690*/  STL.64 [R1+0x1748], R250 ;  /* 0x001748fa01007387 */ /* 0x000fe60000100a00 */
[C---:B------:R-:W-:Y:S01]  /*1c6a0*/  IMAD.WIDE R154, R249.reuse, 0x4, R208 ;  /* 0x00000004f99a7825 */ /* 0x040fe200078e02d0 */
[----:B------:R-:W3:Y:S04]  /*1c6b0*/  LDL.LU.64 R74, [R1+0xbf8] ;  /* 0x000bf800014a7983 */ /* 0x000ee80000300a00 */
[----:B------:R-:W-:Y:S04]  /*1c6c0*/  STL.64 [R1+0xc40], R202 ;  /* 0x000c40ca01007387 */ /* 0x000fe80000100a00 */
[----:B------:R-:W3:Y:S04]  /*1c6d0*/  LDL.LU.64 R208, [R1+0x7b0] ;  /* 0x0007b00001d07983 */ /* 0x000ee80000300a00 */
[----:B------:R1:W-:Y:S04]  /*1c6e0*/  STL.64 [R1+0x1758], R154 ;  /* 0x0017589a01007387 */ /* 0x0003e80000100a00 */
[----:B----4-:R-:W-:Y:S01]  /*1c6f0*/  LDGSTS.E [R0+0x7f00], desc[UR14][R210.64], P3 ;  /* 0x07f00000d2007fae */ /* 0x010fe2000992184e */
[----:B-1----:R-:W-:-:S03]  /*1c700*/  IMAD.WIDE R154, R249, 0x4, R210 ;  /* 0x00000004f99a7825 */ /* 0x002fc600078e02d2 */
[----:B------:R-:W4:Y:S04]  /*1c710*/  LDL.LU.64 R210, [R1+0xbf0] ;  /* 0x000bf00001d27983 */ /* 0x000f280000300a00 */
[----:B------:R1:W-:Y:S04]  /*1c720*/  STL.64 [R1+0xc38], R154 ;  /* 0x000c389a01007387 */ /* 0x0003e80000100a00 */
[----:B------:R2:W-:Y:S01]  /*1c730*/  LDGSTS.E [R0+0x7f80], desc[UR14][R126.64], P6 ;  /* 0x07f800007e007fae */ /* 0x0005e2000b12184e */
[----:B-1----:R-:W-:-:S04]  /*1c740*/  IMAD.WIDE R154, R249, 0x4, R126 ;  /* 0x00000004f99a7825 */ /* 0x002fc800078e027e */
[C---:B--2---:R-:W-:Y:S01]  /*1c750*/  IMAD.WIDE R126, R249.reuse, 0x4, R98 ;  /* 0x00000004f97e7825 */ /* 0x044fe200078e0262 */
[----:B------:R1:W-:Y:S03]  /*1c760*/  STL.64 [R1+0x1768], R154 ;  /* 0x0017689a01007387 */ /* 0x0003e60000100a00 */
[C---:B------:R-:W-:Y:S01]  /*1c770*/  IMAD.WIDE R98, R249.reuse, 0x4, R96 ;  /* 0x00000004f9627825 */ /* 0x040fe200078e0260 */
[----:B------:R2:W-:Y:S04]  /*1c780*/  STL.64 [R1+0xc30], R126 ;  /* 0x000c307e01007387 */ /* 0x0005e80000100a00 */
[----:B------:R-:W4:Y:S04]  /*1c790*/  LDL.LU.64 R250, [R1+0x7a8] ;  /* 0x0007a80001fa7983 */ /* 0x000f280000300a00 */
[----:B------:R2:W-:Y:S01]  /*1c7a0*/  STL.64 [R1+0x1778], R98 ;  /* 0x0017786201007387 */ /* 0x0005e20000100a00 */
[----:B------:R-:W-:-:S03]  /*1c7b0*/  IMAD.WIDE R96, R249, 0x4, R122 ;  /* 0x00000004f9607825 */ /* 0x000fc600078e027a */
[----:B-1----:R-:W4:Y:S04]  /*1c7c0*/  LDL.LU.64 R154, [R1+0x7a0] ;  /* 0x0007a000019a7983 */ /* 0x002f280000300a00 */
[----:B------:R1:W-:Y:S04]  /*1c7d0*/  STL.64 [R1+0xc28], R96 ;  /* 0x000c286001007387 */ /* 0x0003e80000100a00 */
[----:B------:R-:W4:Y:S04]  /*1c7e0*/  LDL.LU.64 R202, [R1+0x798] ;  /* 0x0007980001ca7983 */ /* 0x000f280000300a00 */
[----:B--2---:R-:W2:Y:S04]  /*1c7f0*/  LDL.LU.64 R126, [R1+0x790] ;  /* 0x00079000017e7983 */ /* 0x004ea80000300a00 */
[----:B------:R-:W2:Y:S04]  /*1c800*/  LDL.LU.64 R98, [R1+0x788] ;  /* 0x0007880001627983 */ /* 0x000ea80000300a00 */
[----:B-1----:R-:W2:Y:S04]  /*1c810*/  LDL.LU.64 R96, [R1+0x780] ;  /* 0x0007800001607983 */ /* 0x002ea80000300a00 */
[----:B------:R-:W2:Y:S01]  /*1c820*/  LDL.LU.64 R122, [R1+0x778] ;  /* 0x00077800017a7983 */ /* 0x000ea20000300a00 */
[----:B------:R-:W-:-:S04]  /*1c830*/  IMAD.WIDE R174, R249, 0x4, R174 ;  /* 0x00000004f9ae7825 */ /* 0x000fc800078e02ae */
[----:B------:R-:W-:-:S04]  /*1c840*/  IMAD.WIDE R16, R249, 0x4, R16 ;  /* 0x00000004f9107825 */ /* 0x000fc800078e0210 */
[----:B------:R-:W-:-:S04]  /*1c850*/  IMAD.WIDE R18, R249, 0x4, R18 ;  /* 0x00000004f9127825 */ /* 0x000fc800078e0212 */
[----:B---3--:R-:W-:-:S05]  /*1c860*/  IMAD.WIDE R116, R249, 0x4, R116 ;  /* 0x00000004f9747825 */ /* 0x008fca00078e0274 */
[----:B------:R1:W-:Y:S01]  /*1c870*/  STL.64 [R1+0x1788], R116 ;  /* 0x0017887401007387 */ /* 0x0003e20000100a00 */
[----:B------:R-:W-:-:S03]  /*1c880*/  IMAD.WIDE R118, R249, 0x4, R118 ;  /* 0x00000004f9767825 */ /* 0x000fc600078e0276 */
        /* <DEDUP_REMOVED lines=21> */
[----:B------:R4:W-:Y:S04]  /*1c9e0*/  LDGSTS.E [R0+0x8700], desc[UR14][R74.64], P3 ;  /* 0x087000004a007fae */ /* 0x0009e8000992184e */
[----:B------:R-:W-:Y:S01]  /*1c9f0*/  LDGSTS.E [R0+0x8780], desc[UR14][R208.64], P6 ;  /* 0x08780000d0007fae */ /* 0x000fe2000b12184e */
[----:B-1----:R-:W-:-:S03]  /*1ca00*/  IMAD.WIDE R72, R249, 0x4, R44 ;  /* 0x00000004f9487825 */ /* 0x002fc600078e022c */
[----:B------:R-:W3:Y:S04]  /*1ca10*/  LDL.LU.64 R44, [R1+0x730] ;  /* 0x00073000012c7983 */ /* 0x000ee80000300a00 */
[----:B------:R1:W-:Y:S04]  /*1ca20*/  STL.64 [R1+0xc00], R72 ;  /* 0x000c004801007387 */ /* 0x0003e80000100a00 */
[----:B------:R1:W-:Y:S02]  /*1ca30*/  STL.64 [R1+0x17d8], R46 ;  /* 0x0017d82e01007387 */ /* 0x0003e40000100a00 */
[----:B-1----:R-:W-:-:S04]  /*1ca40*/  IMAD.WIDE R72, R249, 0x4, R74 ;  /* 0x00000004f9487825 */ /* 0x002fc800078e024a */
[C---:B------:R-:W-:Y:S01]  /*1ca50*/  IMAD.WIDE R46, R249.reuse, 0x4, R208 ;  /* 0x00000004f92e7825 */ /* 0x040fe200078e02d0 */
[----:B------:R1:W-:Y:S04]  /*1ca60*/  STL.64 [R1+0xbf8], R72 ;  /* 0x000bf84801007387 */ /* 0x0003e80000100a00 */
[----:B-1----:R-:W3:Y:S04]  /*1ca70*/  LDL.LU.64 R72, [R1+0x728] ;  /* 0x0007280001487983 */ /* 0x002ee80000300a00 */
[----:B------:R1:W-:Y:S04]  /*1ca80*/  STL.64 [R1+0x17e8], R46 ;  /* 0x0017e82e01007387 */ /* 0x0003e80000100a00 */
[----:B-1----:R-:W3:Y:S01]  /*1ca90*/  LDL.LU.64 R46, [R1+0x720] ;  /* 0x00072000012e7983 */ /* 0x002ee20000300a00 */
[----:B----4-:R-:W-:-:S05]  /*1caa0*/  IMAD.WIDE R74, R249, 0x4, R210 ;  /* 0x00000004f94a7825 */ /* 0x010fca00078e02d2 */
[----:B------:R1:W-:Y:S04]  /*1cab0*/  STL.64 [R1+0xbf0], R74 ;  /* 0x000bf04a01007387 */ /* 0x0003e80000100a00 */
[----:B-1----:R-:W4:Y:S04]  /*1cac0*/  LDL.LU.64 R74, [R1+0x718] ;  /* 0x00071800014a7983 */ /* 0x002f280000300a00 */
[----:B------:R-:W4:Y:S04]  /*1cad0*/  LDL.LU.64 R208, [R1+0x710] ;  /* 0x0007100001d07983 */ /* 0x000f280000300a00 */
[----:B------:R-:W4:Y:S01]  /*1cae0*/  LDL.LU.64 R210, [R1+0x708] ;  /* 0x0007080001d27983 */ /* 0x000f220000300a00 */
[----:B------:R-:W-:-:S05]  /*1caf0*/  IMAD.WIDE R250, R249, 0x4, R250 ;  /* 0x00000004f9fa7825 */ /* 0x000fca00078e02fa */
[----:B------:R1:W-:Y:S01]  /*1cb00*/  STL.64 [R1+0x17f8], R250 ;  /* 0x0017f8fa01007387 */ /* 0x0003e20000100a00 */
[----:B------:R-:W-:-:S04]  /*1cb10*/  IMAD.WIDE R154, R249, 0x4, R154 ;  /* 0x00000004f99a7825 */ /* 0x000fc800078e029a */
[C---:B------:R-:W-:Y:S01]  /*1cb20*/  IMAD.WIDE R202, R249.reuse, 0x4, R202 ;  /* 0x00000004f9ca7825 */ /* 0x040fe200078e02ca */
[----:B-1----:R-:W4:Y:S03]  /*1cb30*/  LDL.LU.64 R250, [R1+0x2870] ;  /* 0x0028700001fa7983 */ /* 0x002f260000300a00 */
[C---:B--2---:R-:W-:Y:S01]  /*1cb40*/  IMAD.WIDE R126, R249.reuse, 0x4, R126 ;  /* 0x00000004f97e7825 */ /* 0x044fe200078e027e */
[----:B------:R1:W-:Y:S03]  /*1cb50*/  STL.64 [R1+0x1800], R154 ;  /* 0x0018009a01007387 */ /* 0x0003e60000100a00 */
[----:B------:R-:W-:-:S04]  /*1cb60*/  IMAD.WIDE R98, R249, 0x4, R98 ;  /* 0x00000004f9627825 */ /* 0x000fc800078e0262 */
[C---:B------:R-:W-:Y:S01]  /*1cb70*/  IMAD.WIDE R96, R249.reuse, 0x4, R96 ;  /* 0x00000004f9607825 */ /* 0x040fe200078e0260 */
[----:B-1----:R-:W2:Y:S03]  /*1cb80*/  LDL.LU.64 R154, [R1+0x2868] ;  /* 0x00286800019a7983 */ /* 0x002ea60000300a00 */
[C---:B------:R-:W-:Y:S01]  /*1cb90*/  IMAD.WIDE R122, R249.reuse, 0x4, R122 ;  /* 0x00000004f97a7825 */ /* 0x040fe200078e027a */
[----:B------:R1:W-:Y:S03]  /*1cba0*/  STL.64 [R1+0x1808], R202 ;  /* 0x001808ca01007387 */ /* 0x0003e60000100a00 */
[----:B------:R-:W-:-:S04]  /*1cbb0*/  IMAD.WIDE R232, R249, 0x4, R232 ;  /* 0x00000004f9e87825 */ /* 0x000fc800078e02e8 */
[C---:B------:R-:W-:Y:S01]  /*1cbc0*/  IMAD.WIDE R180, R249.reuse, 0x4, R180 ;  /* 0x00000004f9b47825 */ /* 0x040fe200078e02b4 */
[----:B-1----:R-:W2:Y:S04]  /*1cbd0*/  LDL.LU.64 R202, [R1+0x2860] ;  /* 0x0028600001ca7983 */ /* 0x002ea80000300a00 */
[----:B------:R1:W-:Y:S01]  /*1cbe0*/  STL.64 [R1+0x1810], R126 ;  /* 0x0018107e01007387 */ /* 0x0003e20000100a00 */
[----:B------:R-:W-:-:S03]  /*1cbf0*/  IMAD.WIDE R6, R249, 0x4, R6 ;  /* 0x00000004f9067825 */ /* 0x000fc600078e0206 */
[----:B-1----:R-:W2:Y:S04]  /*1cc00*/  LDL.LU.64 R126, [R1+0x2858] ;  /* 0x00285800017e7983 */ /* 0x002ea80000300a00 */
[----:B------:R1:W-:Y:S01]  /*1cc10*/  STL.64 [R1+0x1818], R98 ;  /* 0x0018186201007387 */ /* 0x0003e20000100a00 */
[----:B------:R-:W-:-:S03]  /*1cc20*/  IMAD.WIDE R8, R249, 0x4, R8 ;  /* 0x00000004f9087825 */ /* 0x000fc600078e0208 */
[----:B-1----:R-:W2:Y:S04]  /*1cc30*/  LDL.LU.64 R98, [R1+0x2850] ;  /* 0x0028500001627983 */ /* 0x002ea80000300a00 */
[----:B------:R1:W-:Y:S04]  /*1cc40*/  STL.64 [R1+0x1820], R96 ;  /* 0x0018206001007387 */ /* 0x0003e80000100a00 */
        /* <DEDUP_REMOVED lines=8> */
[----:B------:R1:W-:Y:S02]  /*1ccd0*/  STL.64 [R1+0x1848], R8 ;  /* 0x0018480801007387 */ /* 0x0003e40000100a00 */
[----:B-1----:R-:W-:-:S04]  /*1cce0*/  IMAD.WIDE R6, R249, 0x4, R198 ;  /* 0x00000004f9067825 */ /* 0x002fc800078e02c6 */
[C---:B------:R-:W-:Y:S01]  /*1ccf0*/  IMAD.WIDE R8, R249.reuse, 0x4, R196 ;  /* 0x00000004f9087825 */ /* 0x040fe200078e02c4 */
[----:B------:R1:W-:Y:S04]  /*1cd00*/  STL.64 [R1+0x1850], R6 ;  /* 0x0018500601007387 */ /* 0x0003e80000100a00 */
[----:B------:R1:W-:Y:S04]  /*1cd10*/  STL.64 [R1+0x1858], R8 ;  /* 0x0018580801007387 */ /* 0x0003e80000100a00 */
[----:B---3--:R3:W-:Y:S01]  /*1cd20*/  LDGSTS.E [R0+0x8f00], desc[UR14][R16.64], P3 ;  /* 0x08f0000010007fae */ /* 0x0087e2000992184e */
[----:B-1----:R-:W-:-:S04]  /*1cd30*/  IMAD.WIDE R6, R249, 0x4, R16 ;  /* 0x00000004f9067825 */ /* 0x002fc800078e0210 */
[C---:B------:R-:W-:Y:S01]  /*1cd40*/  IMAD.WIDE R8, R249.reuse, 0x4, R18 ;  /* 0x00000004f9087825 */ /* 0x040fe200078e0212 */
[----:B------:R1:W-:Y:S04]  /*1cd50*/  STL.64 [R1+0x1860], R6 ;  /* 0x0018600601007387 */ /* 0x0003e80000100a00 */
[----:B------:R-:W-:Y:S04]  /*1cd60*/  LDGSTS.E [R0+0x8f80], desc[UR14][R18.64], P6 ;  /* 0x08f8000012007fae */ /* 0x000fe8000b12184e */
[----:B-1----:R-:W2:Y:S01]  /*1cd70*/  LDL.LU.64 R6, [R1+0x6b8] ;  /* 0x0006b80001067983 */ /* 0x002ea20000300a00 */
[----:B---3--:R-:W-:-:S03]  /*1cd80*/  IMAD.WIDE R16, R249, 0x4, R44 ;  /* 0x00000004f9107825 */ /* 0x008fc600078e022c */
[----:B------:R1:W-:Y:S04]  /*1cd90*/  STL.64 [R1+0x1868], R8 ;  /* 0x0018680801007387 */ /* 0x0003e80000100a00 */
[----:B-1----:R-:W3:Y:S04]  /*1cda0*/  LDL.LU.64 R8, [R1+0x6b0] ;  /* 0x0006b00001087983 */ /* 0x002ee80000300a00 */
[----:B------:R-:W3:Y:S04]  /*1cdb0*/  LDL.LU.64 R198, [R1+0x6a8] ;  /* 0x0006a80001c67983 */ /* 0x000ee80000300a00 */
[----:B------:R1:W-:Y:S04]  /*1cdc0*/  STL.64 [R1+0x1870], R16 ;  /* 0x0018701001007387 */ /* 0x0003e80000100a00 */
[----:B------:R-:W3:Y:S01]  /*1cdd0*/  LDL.LU.64 R196, [R1+0x6a0] ;  /* 0x0006a00001c47983 */ /* 0x000ee20000300a00 */
[----:B------:R-:W-:-:S03]  /*1cde0*/  IMAD.WIDE R72, R249, 0x4, R72 ;  /* 0x00000004f9487825 */ /* 0x000fc600078e0248 */
[----:B-1----:R-:W3:Y:S04]  /*1cdf0*/  LDL.LU.64 R16, [R1+0x698] ;  /* 0x0006980001107983 */ /* 0x002ee80000300a00 */
[----:B------:R-:W3:Y:S04]  /*1ce00*/  LDL.LU.64 R18, [R1+0x690] ;  /* 0x0006900001127983 */ /* 0x000ee80000300a00 */
[----:B------:R-:W3:Y:S04]  /*1ce10*/  LDL.LU.64 R44, [R1+0x688] ;  /* 0x00068800012c7983 */ /* 0x000ee80000300a00 */
[----:B------:R1:W-:Y:S01]  /*1ce20*/  STL.64 [R1+0x1878], R72 ;  /* 0x0018784801007387 */ /* 0x0003e20000100a00 */
[----:B------:R-:W-:-:S03]  /*1ce30*/  IMAD.WIDE R46, R249, 0x4, R46 ;  /* 0x00000004f92e7825 */ /* 0x000fc600078e022e */
[----:B-1----:R-:W3:Y:S04]  /*1ce40*/  LDL.LU.64 R72, [R1+0x2830] ;  /* 0x0028300001487983 */ /* 0x002ee80000300a00 */
[----:B------:R1:W-:Y:S04]  /*1ce50*/  STL.64 [R1+0x1880], R46 ;  /* 0x0018802e01007387 */ /* 0x0003e80000100a00 */
[----:B-1----:R-:W3:Y:S01]  /*1ce60*/  LDL.LU.64 R46, [R1+0x2828] ;  /* 0x00282800012e7983 */ /* 0x002ee20000300a00 */
[----:B----4-:R-:W-:-:S04]  /*1ce70*/  IMAD.WIDE R74, R249, 0x4, R74 ;  /* 0x00000004f94a7825 */ /* 0x010fc800078e024a */
[C---:B------:R-:W-:Y:S01]  /*1ce80*/  IMAD.WIDE R208, R249.reuse, 0x4, R208 ;  /* 0x00000004f9d07825 */ /* 0x040fe200078e02d0 */
[----:B------:R1:W-:Y:S04]  /*1ce90*/  STL.64 [R1+0x1888], R74 ;  /* 0x0018884a01007387 */ /* 0x0003e80000100a00 */
[----:B-1----:R-:W4:Y:S04]  /*1cea0*/  LDL.LU.64 R74, [R1+0x2820] ;  /* 0x00282000014a7983 */ /* 0x002f280000300a00 */
[----:B------:R1:W-:Y:S04]  /*1ceb0*/  STL.64 [R1+0x1890], R208 ;  /* 0x001890d001007387 */ /* 0x0003e80000100a00 */
[----:B-1----:R-:W4:Y:S01]  /*1cec0*/  LDL.LU.64 R208, [R1+0x2818] ;  /* 0x0028180001d07983 */ /* 0x002f220000300a00 */
[----:B------:R-:W-:-:S05]  /*1ced0*/  IMAD.WIDE R210, R249, 0x4, R210 ;  /* 0x00000004f9d27825 */ /* 0x000fca00078e02d2 */
[----:B------:R1:W-:Y:S01]  /*1cee0*/  STL.64 [R1+0x1898], R210 ;  /* 0x001898d201007387 */ /* 0x0003e20000100a00 */
[----:B------:R-:W-:-:S03]  /*1cef0*/  IMAD.WIDE R102, R249, 0x4, R102 ;  /* 0x00000004f9667825 */ /* 0x000fc600078e0266 */
[----:B-1----:R-:W4:Y:S01]  /*1cf00*/  LDL.LU.64 R210, [R1+0x2810] ;  /* 0x0028100001d27983 */ /* 0x002f220000300a00 */
[----:B------:R-:W-:-:S04]  /*1cf10*/  IMAD.WIDE R38, R249, 0x4, R38 ;  /* 0x00000004f9267825 */ /* 0x000fc800078e0226 */
[C---:B------:R-:W-:Y:S01]  /*1cf20*/  IMAD.WIDE R206, R249.reuse, 0x4, R206 ;  /* 0x00000004f9ce7825 */ /* 0x040fe200078e02ce */
[----:B--2---:R-:W-:Y:S04]  /*1cf30*/  LDGSTS.E [R0+0x9700], desc[UR14][R180.64], P3 ;  /* 0x09700000b4007fae */ /* 0x004fe8000992184e */
[----:B------:R1:W-:Y:S02]  /*1cf40*/  LDGSTS.E [R0+0x9780], desc[UR14][R6.64], P6 ;  /* 0x0978000006007fae */ /* 0x0003e4000b12184e */
[----:B-1----:R-:W-:-:S04]  /*1cf50*/  IMAD.WIDE R6, R249, 0x4, R6 ;  /* 0x00000004f9067825 */ /* 0x002fc800078e0206 */
[----:B---3--:R-:W-:-:S04]  /*1cf60*/  IMAD.WIDE R8, R249, 0x4, R8 ;  /* 0x00000004f9087825 */ /* 0x008fc800078e0208 */
[----:B------:R-:W-:-:S04]  /*1cf70*/  IMAD.WIDE R198, R249, 0x4, R198 ;  /* 0x00000004f9c67825 */ /* 0x000fc800078e02c6 */
[----:B------:R-:W-:-:S04]  /*1cf80*/  IMAD.WIDE R196, R249, 0x4, R196 ;  /* 0x00000004f9c47825 */ /* 0x000fc800078e02c4 */
[----:B------:R-:W-:-:S04]  /*1cf90*/  IMAD.WIDE R16, R249, 0x4, R16 ;  /* 0x00000004f9107825 */ /* 0x000fc800078e0210 */
[----:B------:R-:W-:-:S04]  /*1cfa0*/  IMAD.WIDE R18, R249, 0x4, R18 ;  /* 0x00000004f9127825 */ /* 0x000fc800078e0212 */
[----:B------:R-:W-:-:S04]  /*1cfb0*/  IMAD.WIDE R44, R249, 0x4, R44 ;  /* 0x00000004f92c7825 */ /* 0x000fc800078e022c */
[----:B----4-:R-:W-:-:S04]  /*1cfc0*/  IMAD.WIDE R74, R249, 0x4, R74 ;  /* 0x00000004f94a7825 */ /* 0x010fc800078e024a */
[----:B------:R-:W-:-:S05]  /*1cfd0*/  IMAD.WIDE R208, R249, 0x4, R208 ;  /* 0x00000004f9d07825 */ /* 0x000fca00078e02d0 */
[----:B------:R1:W-:Y:S04]  /*1cfe0*/  STL.64 [R1+0x18a0], R208 ;  /* 0x0018a0d001007387 */ /* 0x0003e80000100a00 */
[----:B-1----:R-:W2:Y:S04]  /*1cff0*/  LDL.LU.64 R208, [R1+0x2808] ;  /* 0x0028080001d07983 */ /* 0x002ea80000300a00 */
[----:B------:R1:W-:Y:S02]  /*1d000*/  STL.64 [R1+0x18a8], R74 ;  /* 0x0018a84a01007387 */ /* 0x0003e40000100a00 */
[----:B-1----:R-:W-:-:S04]  /*1d010*/  IMAD.WIDE R74, R249, 0x4, R100 ;  /* 0x00000004f94a7825 */ /* 0x002fc800078e0264 */
[C---:B------:R-:W-:Y:S01]  /*1d020*/  IMAD.WIDE R100, R249.reuse, 0x4, R128 ;  /* 0x00000004f9647825 */ /* 0x040fe200078e0280 */
[----:B------:R1:W-:Y:S04]  /*1d030*/  STL.64 [R1+0x18b0], R74 ;  /* 0x0018b04a01007387 */ /* 0x0003e80000100a00 */
[----:B------:R3:W-:Y:S04]  /*1d040*/  STL.64 [R1+0x18b8], R102 ;  /* 0x0018b86601007387 */ /* 0x0007e80000100a00 */
[----:B------:R4:W-:Y:S01]  /*1d050*/  STL.64 [R1+0x18c0], R100 ;  /* 0x0018c06401007387 */ /* 0x0009e20000100a00 */
[----:B-1----:R-:W-:-:S04]  /*1d060*/  IMAD.WIDE R74, R249, 0x4, R130 ;  /* 0x00000004f94a7825 */ /* 0x002fc800078e0282 */
[C---:B---3--:R-:W-:Y:S01]  /*1d070*/  IMAD.WIDE R102, R249.reuse, 0x4, R156 ;  /* 0x00000004f9667825 */ /* 0x048fe200078e029c */
[----:B------:R1:W-:Y:S03]  /*1d080*/  STL.64 [R1+0x18c8], R74 ;  /* 0x0018c84a01007387 */ /* 0x0003e60000100a00 */
[----:B----4-:R-:W-:-:S04]  /*1d090*/  IMAD.WIDE R100, R249, 0x4, R158 ;  /* 0x00000004f9647825 */ /* 0x010fc800078e029e */
[C---:B------:R-:W-:Y:S01]  /*1d0a0*/  IMAD.WIDE R128, R249.reuse, 0x4, R180 ;  /* 0x00000004f9807825 */ /* 0x040fe200078e02b4 */
[----:B-1----:R-:W3:Y:S04]  /*1d0b0*/  LDL.LU.64 R74, [R1+0x640] ;  /* 0x00064000014a7983 */ /* 0x002ee80000300a00 */
[----:B------:R-:W-:Y:S04]  /*1d0c0*/  STL.64 [R1+0x18d0], R102 ;  /* 0x0018d06601007387 */ /* 0x000fe80000100a00 */
[----:B------:R1:W-:Y:S04]  /*1d0d0*/  STL.64 [R1+0x6c8], R100 ;  /* 0x0006c86401007387 */ /* 0x0003e80000100a00 */
[----:B-1----:R-:W4:Y:S04]  /*1d0e0*/  LDL.LU.64 R100, [R1+0x638] ;  /* 0x0006380001647983 */ /* 0x002f280000300a00 */
[----:B------:R-:W2:Y:S04]  /*1d0f0*/  LDL.LU.64 R102, [R1+0x630] ;  /* 0x0006300001667983 */ /* 0x000ea80000300a00 */
[----:B------:R1:W-:Y:S04]  /*1d100*/  STL.64 [R1+0x6c0], R128 ;  /* 0x0006c08001007387 */ /* 0x0003e80000100a00 */
[----:B-1----:R-:W2:Y:S04]  /*1d110*/  LDL.LU.64 R128, [R1+0x628] ;  /* 0x0006280001807983 */ /* 0x002ea80000300a00 */
[----:B------:R-:W2:Y:S04]  /*1d120*/  LDL.LU.64 R130, [R1+0x620] ;  /* 0x0006200001827983 */ /* 0x000ea80000300a00 */
[----:B------:R-:W2:Y:S04]  /*1d130*/  LDL.LU.64 R156, [R1+0x618] ;  /* 0x00061800019c7983 */ /* 0x000ea80000300a00 */
[----:B------:R-:W2:Y:S04]  /*1d140*/  LDL.LU.64 R158, [R1+0x610] ;  /* 0x00061000019e7983 */ /* 0x000ea80000300a00 */
[----:B------:R-:W2:Y:S04]  /*1d150*/  LDL.LU.64 R180, [R1+0x608] ;  /* 0x0006080001b47983 */ /* 0x000ea80000300a00 */
        /* <DEDUP_REMOVED lines=21> */
[----:B------:R-:W-:Y:S01]  /*1d2b0*/  STL.64 [R1+0x668], R206 ;  /* 0x000668ce01007387 */ /* 0x000fe20000100a00 */
[----:B-1----:R-:W-:-:S05]  /*1d2c0*/  IMAD.WIDE R38, R249, 0x4, R204 ;  /* 0x00000004f9267825 */ /* 0x002fca00078e02cc */
[----:B------:R1:W-:Y:S04]  /*1d2d0*/  STL.64 [R1+0x660], R38 ;  /* 0x0006602601007387 */ /* 0x0003e80000100a00 */
[----:B-1----:R-:W2:Y:S01]  /*1d2e0*/  LDL.LU.64 R38, [R1+0x5c0] ;  /* 0x0005c00001267983 */ /* 0x002ea20000300a00 */
[----:B------:R-:W-:-:S04]  /*1d2f0*/  IMAD.WIDE R206, R249, 0x4, R224 ;  /* 0x00000004f9ce7825 */ /* 0x000fc800078e02e0 */
[C---:B------:R-:W-:Y:S01]  /*1d300*/  IMAD.WIDE R204, R249.reuse, 0x4, R10 ;  /* 0x00000004f9cc7825 */ /* 0x040fe200078e020a */
[----:B------:R1:W-:Y:S03]  /*1d310*/  STL.64 [R1+0x658], R206 ;  /* 0x000658ce01007387 */ /* 0x0003e60000100a00 */
[C---:B------:R-:W-:Y:S01]  /*1d320*/  IMAD.WIDE R10, R249.reuse, 0x4, R36 ;  /* 0x00000004f90a7825 */ /* 0x040fe200078e0224 */
[----:B------:R1:W-:Y:S04]  /*1d330*/  STL.64 [R1+0x650], R204 ;  /* 0x000650cc01007387 */ /* 0x0003e80000100a00 */
[----:B-1----:R-:W2:Y:S04]  /*1d340*/  LDL.LU.64 R206, [R1+0x5b8] ;  /* 0x0005b80001ce7983 */ /* 0x002ea80000300a00 */
[----:B------:R-:W2:Y:S04]  /*1d350*/  LDL.LU.64 R204, [R1+0x5b0] ;  /* 0x0005b00001cc7983 */ /* 0x000ea80000300a00 */
[----:B------:R1:W-:Y:S04]  /*1d360*/  STL.64 [R1+0x648], R10 ;  /* 0x0006480a01007387 */ /* 0x0003e80000100a00 */
[----:B------:R-:W2:Y:S04]  /*1d370*/  LDL.LU.64 R224, [R1+0x5a8] ;  /* 0x0005a80001e07983 */ /* 0x000ea80000300a00 */
[----:B-1----:R-:W2:Y:S04]  /*1d380*/  LDL.LU.64 R10, [R1+0x5a0] ;  /* 0x0005a000010a7983 */ /* 0x002ea80000300a00 */
[----:B------:R-:W2:Y:S01]  /*1d390*/  LDL.LU.64 R36, [R1+0x598] ;  /* 0x0005980001247983 */ /* 0x000ea20000300a00 */
[----:B------:R-:W-:-:S04]  /*1d3a0*/  IMAD.WIDE R232, R249, 0x4, R232 ;  /* 0x00000004f9e87825 */ /* 0x000fc800078e02e8 */
[C---:B------:R-:W-:Y:S01]  /*1d3b0*/  IMAD.WIDE R122, R249.reuse, 0x4, R122 ;  /* 0x00000004f97a7825 */ /* 0x040fe200078e027a */
[----:B---3--:R1:W-:Y:S03]  /*1d3c0*/  LDGSTS.E [R0+0x9f00], desc[UR14][R74.64], P3 ;  /* 0x09f000004a007fae */ /* 0x0083e6000992184e */
[C---:B-1----:R-:W-:Y:S01]  /*1d3d0*/  IMAD.WIDE R74, R249.reuse, 0x4, R74 ;  /* 0x00000004f94a7825 */ /* 0x042fe200078e024a */
[----:B----4-:R1:W-:Y:S03]  /*1d3e0*/  LDGSTS.E [R0+0x9f80], desc[UR14][R100.64], P6 ;  /* 0x09f8000064007fae */ /* 0x0103e6000b12184e */
[C---:B--2---:R-:W-:Y:S01]  /*1d3f0*/  IMAD.WIDE R102, R249.reuse, 0x4, R102 ;  /* 0x00000004f9667825 */ /* 0x044fe200078e0266 */
[----:B------:R2:W-:Y:S03]  /*1d400*/  STL.64 [R1+0x640], R74 ;  /* 0x0006404a01007387 */ /* 0x0005e60000100a00 */
[C---:B-1----:R-:W-:Y:S01]  /*1d410*/  IMAD.WIDE R100, R249.reuse, 0x4, R100 ;  /* 0x00000004f9647825 */ /* 0x042fe200078e0264 */
[----:B--2---:R-:W2:Y:S03]  /*1d420*/  LDL.LU.64 R74, [R1+0x27b8] ;  /* 0x0027b800014a7983 */ /* 0x004ea60000300a00 */
[C---:B------:R-:W-:Y:S01]  /*1d430*/  IMAD.WIDE R128, R249.reuse, 0x4, R128 ;  /* 0x00000004f9807825 */ /* 0x040fe200078e0280 */
[----:B------:R1:W-:Y:S03]  /*1d440*/  STL.64 [R1+0x1968], R100 ;  /* 0x0019686401007387 */ /* 0x0003e60000100a00 */
[----:B------:R-:W-:-:S04]  /*1d450*/  IMAD.WIDE R130, R249, 0x4, R130 ;  /* 0x00000004f9827825 */ /* 0x000fc800078e0282 */
[C---:B------:R-:W-:Y:S01]  /*1d460*/  IMAD.WIDE R156, R249.reuse, 0x4, R156 ;  /* 0x00000004f99c7825 */ /* 0x040fe200078e029c */
[----:B-1----:R-:W3:Y:S03]  /*1d470*/  LDL.LU.64 R100, [R1+0x27b0] ;  /* 0x0027b00001647983 */ /* 0x002ee60000300a00 */
[C---:B------:R-:W-:Y:S01]  /*1d480*/  IMAD.WIDE R158, R249.reuse, 0x4, R158 ;  /* 0x00000004f99e7825 */ /* 0x040fe200078e029e */
[----:B------:R1:W-:Y:S03]  /*1d490*/  STL.64 [R1+0x1970], R102 ;  /* 0x0019706601007387 */ /* 0x0003e60000100a00 */
[C---:B------:R-:W-:Y:S01]  /*1d4a0*/  IMAD.WIDE R180, R249.reuse, 0x4, R180 ;  /* 0x00000004f9b47825 */ /* 0x040fe200078e02b4 */
[----:B-1----:R-:W4:Y:S04]  /*1d4b0*/  LDL.LU.64 R102, [R1+0x27a8] ;  /* 0x0027a80001667983 */ /* 0x002f280000300a00 */
[----:B------:R1:W-:Y:S04]  /*1d4c0*/  STL.64 [R1+0x1978], R128 ;  /* 0x0019788001007387 */ /* 0x0003e80000100a00 */
[----:B-1----:R-:W2:Y:S04]  /*1d4d0*/  LDL.LU.64 R128, [R1+0x27a0] ;  /* 0x0027a00001807983 */ /* 0x002ea80000300a00 */
[----:B------:R1:W-:Y:S04]  /*1d4e0*/  STL.64 [R1+0x1980], R130 ;  /* 0x0019808201007387 */ /* 0x0003e80000100a00 */
[----:B-1----:R-:W3:Y:S04]  /*1d4f0*/  LDL.LU.64 R130, [R1+0x2798] ;  /* 0x0027980001827983 */ /* 0x002ee80000300a00 */
[----:B------:R1:W-:Y:S01]  /*1d500*/  STL.64 [R1+0x1988], R156 ;  /* 0x0019889c01007387 */ /* 0x0003e20000100a00 */
[----:B------:R-:W-:-:S03]  /*1d510*/  IMAD.WIDE R150, R249, 0x4, R150 ;  /* 0x00000004f9967825 */ /* 0x000fc600078e0296 */
[----:B-1----:R-:W4:Y:S04]  /*1d520*/  LDL.LU.64 R156, [R1+0x2790] ;  /* 0x00279000019c7983 */ /* 0x002f280000300a00 */
[----:B------:R1:W-:Y:S04]  /*1d530*/  STL.64 [R1+0x1990], R158 ;  /* 0x0019909e01007387 */ /* 0x0003e80000100a00 */
[----:B-1----:R-:W2:Y:S04]  /*1d540*/  LDL.LU.64 R158, [R1+0x2788] ;  /* 0x00278800019e7983 */ /* 0x002ea80000300a00 */
[----:B------:R1:W-:Y:S04]  /*1d550*/  STL.64 [R1+0x1998], R180 ;  /* 0x001998b401007387 */ /* 0x0003e80000100a00 */
[----:B-1----:R-:W3:Y:S04]  /*1d560*/  LDL.LU.64 R180, [R1+0x2780] ;  /* 0x0027800001b47983 */ /* 0x002ee80000300a00 */
[----:B------:R1:W-:Y:S04]  /*1d570*/  STL.64 [R1+0x19a0], R232 ;  /* 0x0019a0e801007387 */ /* 0x0003e80000100a00 */
[----:B-1----:R-:W4:Y:S04]  /*1d580*/  LDL.LU.64 R232, [R1+0x2778] ;  /* 0x0027780001e87983 */ /* 0x002f280000300a00 */
[----:B------:R1:W-:Y:S01]  /*1d590*/  STL.64 [R1+0x19a8], R122 ;  /* 0x0019a87a01007387 */ /* 0x0003e20000100a00 */
[----:B------:R-:W-:-:S04]  /*1d5a0*/  IMAD.WIDE R152, R249, 0x4, R152 ;  /* 0x00000004f9987825 */ /* 0x000fc800078e0298 */
[----:B-1----:R-:W-:-:S04]  /*1d5b0*/  IMAD.WIDE R122, R249, 0x4, R148 ;  /* 0x00000004f97a7825 */ /* 0x002fc800078e0294 */
[C---:B------:R-:W-:Y:S01]  /*1d5c0*/  IMAD.WIDE R148, R249.reuse, 0x4, R176 ;  /* 0x00000004f9947825 */ /* 0x040fe200078e02b0 */
[----:B------:R1:W-:Y:S03]  /*1d5d0*/  STL.64 [R1+0x19b0], R122 ;  /* 0x0019b07a01007387 */ /* 0x0003e60000100a00 */
[C---:B------:R-:W-:Y:S01]  /*1d5e0*/  IMAD.WIDE R70, R249.reuse, 0x4, R70 ;  /* 0x00000004f9467825 */ /* 0x040fe200078e0246 */
[----:B-1----:R-:W2:Y:S04]  /*1d5f0*/  LDL.LU.64 R122, [R1+0x540] ;  /* 0x00054000017a7983 */ /* 0x002ea80000300a00 */
[----:B------:R1:W-:Y:S04]  /*1d600*/  STL.64 [R1+0x5e8], R150 ;  /* 0x0005e89601007387 */ /* 0x0003e80000100a00 */
[----:B------:R1:W-:Y:S02]  /*1d610*/  STL.64 [R1+0x5e0], R148 ;  /* 0x0005e09401007387 */ /* 0x0003e40000100a00 */
[----:B-1----:R-:W-:-:S02]  /*1d620*/  IMAD.WIDE R150, R249, 0x4, R178 ;  /* 0x00000004f9967825 */ /* 0x002fc400078e02b2 */
[----:B------:R-:W2:Y:S04]  /*1d630*/  LDL.LU.64 R148, [R1+0x538] ;  /* 0x0005380001947983 */ /* 0x000ea80000300a00 */
[----:B------:R1:W-:Y:S04]  /*1d640*/  STL.64 [R1+0x5d8], R150 ;  /* 0x0005d89601007387 */ /* 0x0003e80000100a00 */
[----:B------:R1:W-:Y:S04]  /*1d650*/  LDGSTS.E [R0+0xa700], desc[UR14][R38.64], P3 ;  /* 0x0a70000026007fae */ /* 0x0003e8000992184e */
[----:B-1----:R-:W2:Y:S04]  /*1d660*/  LDL.LU.64 R150, [R1+0x530] ;  /* 0x0005300001967983 */ /* 0x002ea80000300a00 */
[----:B------:R-:W2:Y:S04]  /*1d670*/  LDL.LU.64 R176, [R1+0x528] ;  /* 0x0005280001b07983 */ /* 0x000ea80000300a00 */
[----:B------:R1:W-:Y:S01]  /*1d680*/  STL.64 [R1+0x5d0], R152 ;  /* 0x0005d09801007387 */ /* 0x0003e20000100a00 */
[----:B------:R-:W-:-:S03]  /*1d690*/  IMAD.WIDE R38, R249, 0x4, R38 ;  /* 0x00000004f9267825 */ /* 0x000fc600078e0226 */
[----:B------:R-:W2:Y:S04]  /*1d6a0*/  LDL.LU.64 R178, [R1+0x520] ;  /* 0x0005200001b27983 */ /* 0x000ea80000300a00 */
[----:B------:R1:W-:Y:S04]  /*1d6b0*/  LDGSTS.E [R0+0xa780], desc[UR14][R206.64], P6 ;  /* 0x0a780000ce007fae */ /* 0x0003e8000b12184e */
[----:B-1----:R-:W2:Y:S04]  /*1d6c0*/  LDL.LU.64 R152, [R1+0x518] ;  /* 0x0005180001987983 */ /* 0x002ea80000300a00 */
[----:B------:R1:W-:Y:S04]  /*1d6d0*/  STL.64 [R1+0x5c8], R70 ;  /* 0x0005c84601007387 */ /* 0x0003e80000100a00 */
[----:B-1----:R-:W2:Y:S04]  /*1d6e0*/  LDL.LU.64 R70, [R1+0x2770] ;  /* 0x0027700001467983 */ /* 0x002ea80000300a00 */
[----:B------:R1:W-:Y:S04]  /*1d6f0*/  STL.64 [R1+0x5c0], R38 ;  /* 0x0005c02601007387 */ /* 0x0003e80000100a00 */
[----:B-1----:R-:W2:Y:S01]  /*1d700*/  LDL.LU.64 R38, [R1+0x2768] ;  /* 0x0027680001267983 */ /* 0x002ea20000300a00 */
[----:B------:R-:W-:-:S04]  /*1d710*/  IMAD.WIDE R206, R249, 0x4, R206 ;  /* 0x00000004f9ce7825 */ /* 0x000fc800078e02ce */
[C---:B------:R-:W-:Y:S01]  /*1d720*/  IMAD.WIDE R204, R249.reuse, 0x4, R204 ;  /* 0x00000004f9cc7825 */ /* 0x040fe200078e02cc */
[----:B------:R1:W-:Y:S03]  /*1d730*/  STL.64 [R1+0x5b8], R206 ;  /* 0x0005b8ce01007387 */ /* 0x0003e60000100a00 */
[----:B------:R-:W-:-:S04]  /*1d740*/  IMAD.WIDE R224, R249, 0x4, R224 ;  /* 0x00000004f9e07825 */ /* 0x000fc800078e02e0 */
[C---:B------:R-:W-:Y:S01]  /*1d750*/  IMAD.WIDE R10, R249.reuse, 0x4, R10 ;  /* 0x00000004f90a7825 */ /* 0x040fe200078e020a */
[----:B-1----:R-:W2:Y:S03]  /*1d760*/  LDL.LU.64 R206, [R1+0x2760] ;  /* 0x0027600001ce7983 */ /* 0x002ea60000300a00 */
[C---:B------:R-:W-:Y:S01]  /*1d770*/  IMAD.WIDE R36, R249.reuse, 0x4, R36 ;  /* 0x00000004f9247825 */ /* 0x040fe200078e0224 */
[----:B------:R1:W-:Y:S03]  /*1d780*/  STL.64 [R1+0x5b0], R204 ;  /* 0x0005b0cc01007387 */ /* 0x0003e60000100a00 */
        /* <DEDUP_REMOVED lines=8> */
[----:B------:R1:W-:Y:S01]  /*1d810*/  STL.64 [R1+0x598], R36 ;  /* 0x0005982401007387 */ /* 0x0003e20000100a00 */
[----:B------:R-:W-:-:S03]  /*1d820*/  IMAD.WIDE R64, R249, 0x4, R64 ;  /* 0x00000004f9407825 */ /* 0x000fc600078e0240 */
[----:B-1----:R-:W2:Y:S01]  /*1d830*/  LDL.LU.64 R36, [R1+0x2740] ;  /* 0x0027400001247983 */ /* 0x002ea20000300a00 */
[----:B------:R-:W-:-:S04]  /*1d840*/  IMAD.WIDE R66, R249, 0x4, R66 ;  /* 0x00000004f9427825 */ /* 0x000fc800078e0242 */
[----:B------:R-:W-:-:S04]  /*1d850*/  IMAD.WIDE R92, R249, 0x4, R92 ;  /* 0x00000004f95c7825 */ /* 0x000fc800078e025c */
[----:B------:R-:W-:-:S04]  /*1d860*/  IMAD.WIDE R94, R249, 0x4, R94 ;  /* 0x00000004f95e7825 */ /* 0x000fc800078e025e */
[----:B------:R-:W-:-:S04]  /*1d870*/  IMAD.WIDE R120, R249, 0x4, R120 ;  /* 0x00000004f9787825 */ /* 0x000fc800078e0278 */
[----:B------:R-:W-:-:S04]  /*1d880*/  IMAD.WIDE R126, R249, 0x4, R126 ;  /* 0x00000004f97e7825 */ /* 0x000fc800078e027e */
[----:B---3--:R-:W-:-:S04]  /*1d890*/  IMAD.WIDE R180, R249, 0x4, R180 ;  /* 0x00000004f9b47825 */ /* 0x008fc800078e02b4 */
[C---:B----4-:R-:W-:Y:S01]  /*1d8a0*/  IMAD.WIDE R232, R249.reuse, 0x4, R232 ;  /* 0x00000004f9e87825 */ /* 0x050fe200078e02e8 */
[----:B--2---:R1:W-:Y:S03]  /*1d8b0*/  LDGSTS.E [R0+0xaf00], desc[UR14][R122.64], P3 ;  /* 0x0af000007a007fae */ /* 0x0043e6000992184e */
[C---:B-1----:R-:W-:Y:S01]  /*1d8c0*/  IMAD.WIDE R122, R249.reuse, 0x4, R122 ;  /* 0x00000004f97a7825 */ /* 0x042fe200078e027a */
[----:B------:R1:W-:Y:S03]  /*1d8d0*/  LDGSTS.E [R0+0xaf80], desc[UR14][R148.64], P6 ;  /* 0x0af8000094007fae */ /* 0x0003e6000b12184e */
[----:B-1----:R-:W-:-:S04]  /*1d8e0*/  IMAD.WIDE R148, R249, 0x4, R148 ;  /* 0x00000004f9947825 */ /* 0x002fc800078e0294 */
[----:B------:R-:W-:-:S04]  /*1d8f0*/  IMAD.WIDE R150, R249, 0x4, R150 ;  /* 0x00000004f9967825 */ /* 0x000fc800078e0296 */
[----:B------:R-:W-:-:S04]  /*1d900*/  IMAD.WIDE R176, R249, 0x4, R176 ;  /* 0x00000004f9b07825 */ /* 0x000fc800078e02b0 */
[----:B------:R-:W-:-:S04]  /*1d910*/  IMAD.WIDE R70, R249, 0x4, R70 ;  /* 0x00000004f9467825 */ /* 0x000fc800078e0246 */
[----:B------:R-:W-:-:S05]  /*1d920*/  IMAD.WIDE R38, R249, 0x4, R38 ;  /* 0x00000004f9267825 */ /* 0x000fca00078e0226 */
[----:B------:R1:W-:Y:S04]  /*1d930*/  STL.64 [R1+0x590], R38 ;  /* 0x0005902601007387 */ /* 0x0003e80000100a00 */
[----:B-1----:R-:W2:Y:S04]  /*1d940*/  LDL.LU.64 R38, [R1+0x2738] ;  /* 0x0027380001267983 */ /* 0x002ea80000300a00 */
[----:B------:R1:W-:Y:S04]  /*1d950*/  STL.64 [R1+0x588], R70 ;  /* 0x0005884601007387 */ /* 0x0003e80000100a00 */
[----:B-1----:R-:W3:Y:S04]  /*1d960*/  LDL.LU.64 R70, [R1+0x4c0] ;  /* 0x0004c00001467983 */ /* 0x002ee80000300a00 */
[----:B------:R1:W-:Y:S04]  /*1d970*/  STL.64 [R1+0x580], R96 ;  /* 0x0005806001007387 */ /* 0x0003e80000100a00 */
[----:B-1----:R-:W4:Y:S04]  /*1d980*/  LDL.LU.64 R96, [R1+0x4b8] ;  /* 0x0004b80001607983 */ /* 0x002f280000300a00 */
[----:B------:R1:W-:Y:S04]  /*1d990*/  STL.64 [R1+0x578], R98 ;  /* 0x0005786201007387 */ /* 0x0003e80000100a00 */
[----:B-1----:R-:W2:Y:S04]  /*1d9a0*/  LDL.LU.64 R98, [R1+0x4b0] ;  /* 0x0004b00001627983 */ /* 0x002ea80000300a00 */
[----:B------:R1:W-:Y:S04]  /*1d9b0*/  STL.64 [R1+0x570], R124 ;  /* 0x0005707c01007387 */ /* 0x0003e80000100a00 */
[----:B-1----:R-:W2:Y:S04]  /*1d9c0*/  LDL.LU.64 R124, [R1+0x4a8] ;  /* 0x0004a800017c7983 */ /* 0x002ea80000300a00 */
[----:B------:R1:W-:Y:S04]  /*1d9d0*/  STL.64 [R1+0x568], R64 ;  /* 0x0005684001007387 */ /* 0x0003e80000100a00 */
        /* <DEDUP_REMOVED lines=39> */
[----:B---3--:R3:W-:Y:S04]  /*1dc50*/  LDGSTS.E [R0+0xb700], desc[UR14][R70.64], P3 ;  /* 0x0b70000046007fae */ /* 0x0087e8000992184e */
[----:B-1----:R-:W2:Y:S04]  /*1dc60*/  LDL.LU.64 R200, [R1+0x26c8] ;  /* 0x0026c80001c87983 */ /* 0x002ea80000300a00 */
[----:B------:R1:W-:Y:S01]  /*1dc70*/  STL.64 [R1+0x2270], R12 ;  /* 0x0022700c01007387 */ /* 0x0003e20000100a00 */
[----:B---3--:R-:W-:-:S03]  /*1dc80*/  IMAD.WIDE R70, R249, 0x4, R70 ;  /* 0x00000004f9467825 */ /* 0x008fc600078e0246 */
[----:B----4-:R3:W-:Y:S04]  /*1dc90*/  LDGSTS.E [R0+0xb780], desc[UR14][R96.64], P6 ;  /* 0x0b78000060007fae */ /* 0x0107e8000b12184e */
[----:B-1----:R-:W4:Y:S04]  /*1dca0*/  LDL.LU.64 R12, [R1+0x26c0] ;  /* 0x0026c000010c7983 */ /* 0x002f280000300a00 */
[----:B------:R1:W-:Y:S01]  /*1dcb0*/  STL.64 [R1+0x2268], R14 ;  /* 0x0022680e01007387 */ /* 0x0003e20000100a00 */
[----:B---3--:R-:W-:-:S04]  /*1dcc0*/  IMAD.WIDE R96, R249, 0x4, R96 ;  /* 0x00000004f9607825 */ /* 0x008fc800078e0260 */
[C---:B--2---:R-:W-:Y:S01]  /*1dcd0*/  IMAD.WIDE R98, R249.reuse, 0x4, R98 ;  /* 0x00000004f9627825 */ /* 0x044fe200078e0262 */
[----:B-1----:R-:W2:Y:S04]  /*1dce0*/  LDL.LU.64 R14, [R1+0x26b8] ;  /* 0x0026b800010e7983 */ /* 0x002ea80000300a00 */
[----:B------:R1:W-:Y:S01]  /*1dcf0*/  STL.64 [R1+0x2260], R40 ;  /* 0x0022602801007387 */ /* 0x0003e20000100a00 */
[----:B------:R-:W-:-:S03]  /*1dd00*/  IMAD.WIDE R124, R249, 0x4, R124 ;  /* 0x00000004f97c7825 */ /* 0x000fc600078e027c */
[----:B-1----:R-:W3:Y:S04]  /*1dd10*/  LDL.LU.64 R40, [R1+0x26b0] ;  /* 0x0026b00001287983 */ /* 0x002ee80000300a00 */
[----:B------:R1:W-:Y:S01]  /*1dd20*/  STL.64 [R1+0x2258], R42 ;  /* 0x0022582a01007387 */ /* 0x0003e20000100a00 */
[----:B------:R-:W-:-:S03]  /*1dd30*/  IMAD.WIDE R158, R249, 0x4, R158 ;  /* 0x00000004f99e7825 */ /* 0x000fc600078e029e */
[----:B-1----:R-:W4:Y:S04]  /*1dd40*/  LDL.LU.64 R42, [R1+0x26a8] ;  /* 0x0026a800012a7983 */ /* 0x002f280000300a00 */
[----:B------:R1:W-:Y:S01]  /*1dd50*/  STL.64 [R1+0x2250], R68 ;  /* 0x0022504401007387 */ /* 0x0003e20000100a00 */
[----:B------:R-:W-:-:S03]  /*1dd60*/  IMAD.WIDE R156, R249, 0x4, R156 ;  /* 0x00000004f99c7825 */ /* 0x000fc600078e029c */
        /* <DEDUP_REMOVED lines=10> */
[----:B------:R1:W-:Y:S04]  /*1de10*/  STL.64 [R1+0x2230], R124 ;  /* 0x0022307c01007387 */ /* 0x0003e80000100a00 */
[----:B-1----:R-:W3:Y:S01]  /*1de20*/  LDL.LU.64 R124, [R1+0x2680] ;  /* 0x00268000017c7983 */ /* 0x002ee20000300a00 */
[----:B------:R-:W-:-:S04]  /*1de30*/  IMAD.WIDE R152, R249, 0x4, R152 ;  /* 0x00000004f9987825 */ /* 0x000fc800078e0298 */
[----:B------:R-:W-:-:S04]  /*1de40*/  IMAD.WIDE R242, R249, 0x4, R242 ;  /* 0x00000004f9f27825 */ /* 0x000fc800078e02f2 */
[----:B------:R-:W-:-:S04]  /*1de50*/  IMAD.WIDE R240, R249, 0x4, R240 ;  /* 0x00000004f9f07825 */ /* 0x000fc800078e02f0 */
[----:B------:R-:W-:-:S04]  /*1de60*/  IMAD.WIDE R238, R249, 0x4, R238 ;  /* 0x00000004f9ee7825 */ /* 0x000fc800078e02ee */
[C---:B------:R-:W-:Y:S01]  /*1de70*/  IMAD.WIDE R236, R249.reuse, 0x4, R236 ;  /* 0x00000004f9ec7825 */ /* 0x040fe200078e02ec */
[----:B------:R1:W-:Y:S03]  /*1de80*/  LDGSTS.E [R0+0xbf00], desc[UR14][R232.64], P3 ;  /* 0x0bf00000e8007fae */ /* 0x0003e6000992184e */
[C---:B------:R-:W-:Y:S01]  /*1de90*/  IMAD.WIDE R126, R249.reuse, 0x4, R126 ;  /* 0x00000004f97e7825 */ /* 0x040fe200078e027e */
[----:B------:R1:W-:Y:S04]  /*1dea0*/  LDGSTS.E [R0+0xbf80], desc[UR14][R180.64], P6 ;  /* 0x0bf80000b4007fae */ /* 0x0003e8000b12184e */
[----:B------:R1:W-:Y:S04]  /*1deb0*/  STL.64 [R1+0x2228], R126 ;  /* 0x0022287e01007387 */ /* 0x0003e80000100a00 */
[----:B-1----:R-:W4:Y:S04]  /*1dec0*/  LDL.LU.64 R126, [R1+0x2678] ;  /* 0x00267800017e7983 */ /* 0x002f280000300a00 */
[----:B------:R1:W-:Y:S04]  /*1ded0*/  STL.64 [R1+0x2220], R152 ;  /* 0x0022209801007387 */ /* 0x0003e80000100a00 */
[----:B-1----:R-:W2:Y:S04]  /*1dee0*/  LDL.LU.64 R152, [R1+0x2670] ;  /* 0x0026700001987983 */ /* 0x002ea80000300a00 */
[----:B------:R1:W-:Y:S04]  /*1def0*/  STL.64 [R1+0x2218], R158 ;  /* 0x0022189e01007387 */ /* 0x0003e80000100a00 */
[----:B-1----:R-:W3:Y:S04]  /*1df00*/  LDL.LU.64 R158, [R1+0x3c0] ;  /* 0x0003c000019e7983 */ /* 0x002ee80000300a00 */
[----:B------:R1:W-:Y:S04]  /*1df10*/  STL.64 [R1+0x2210], R156 ;  /* 0x0022109c01007387 */ /* 0x0003e80000100a00 */
[----:B-1----:R-:W4:Y:S04]  /*1df20*/  LDL.LU.64 R156, [R1+0x3b8] ;  /* 0x0003b800019c7983 */ /* 0x002f280000300a00 */
[----:B------:R1:W-:Y:S04]  /*1df30*/  STL.64 [R1+0x2208], R154 ;  /* 0x0022089a01007387 */ /* 0x0003e80000100a00 */
[----:B-1----:R-:W4:Y:S04]  /*1df40*/  LDL.LU.64 R154, [R1+0x2668] ;  /* 0x00266800019a7983 */ /* 0x002f280000300a00 */
[----:B------:R1:W-:Y:S04]  /*1df50*/  STL.64 [R1+0x2200], R250 ;  /* 0x002200fa01007387 */ /* 0x0003e80000100a00 */
[----:B-1----:R-:W4:Y:S04]  /*1df60*/  LDL.LU.64 R250, [R1+0x2660] ;  /* 0x0026600001fa7983 */ /* 0x002f280000300a00 */
[----:B------:R1:W-:Y:S04]  /*1df70*/  STL.64 [R1+0x21f8], R182 ;  /* 0x0021f8b601007387 */ /* 0x0003e80000100a00 */
[----:B-1----:R-:W4:Y:S01]  /*1df80*/  LDL.LU.64 R182, [R1+0x2658] ;  /* 0x0026580001b67983 */ /* 0x002f220000300a00 */
[----:B------:R-:W-:-:S03]  /*1df90*/  IMAD.WIDE R234, R249, 0x4, R234 ;  /* 0x00000004f9ea7825 */ /* 0x000fc600078e02ea */
        /* <DEDUP_REMOVED lines=16> */
[----:B------:R1:W-:Y:S04]  /*1e0a0*/  STL.64 [R1+0x21c8], R232 ;  /* 0x0021c8e801007387 */ /* 0x0003e80000100a00 */
[----:B-1----:R-:W4:Y:S04]  /*1e0b0*/  LDL.LU.64 R232, [R1+0x2628] ;  /* 0x0026280001e87983 */ /* 0x002f280000300a00 */
[----:B------:R1:W-:Y:S04]  /*1e0c0*/  STL.64 [R1+0x21c0], R180 ;  /* 0x0021c0b401007387 */ /* 0x0003e80000100a00 */
[----:B-1----:R-:W4:Y:S01]  /*1e0d0*/  LDL.LU.64 R180, [R1+0x2620] ;  /* 0x0026200001b47983 */ /* 0x002f220000300a00 */
[----:B------:R-:W-:-:S04]  /*1e0e0*/  IMAD.WIDE R174, R249, 0x4, R174 ;  /* 0x00000004f9ae7825 */ /* 0x000fc800078e02ae */
        /* <DEDUP_REMOVED lines=11> */
[C---:B--2---:R-:W-:Y:S01]  /*1e1a0*/  IMAD.WIDE R152, R249.reuse, 0x4, R152 ;  /* 0x00000004f9987825 */ /* 0x044fe200078e0298 */
[----:B---3--:R1:W-:Y:S03]  /*1e1b0*/  LDGSTS.E [R0+0xc700], desc[UR14][R158.64], P3 ;  /* 0x0c7000009e007fae */ /* 0x0083e6000992184e */
[C---:B----4-:R-:W-:Y:S01]  /*1e1c0*/  IMAD.WIDE R250, R249.reuse, 0x4, R250 ;  /* 0x00000004f9fa7825 */ /* 0x050fe200078e02fa */
[----:B------:R2:W-:Y:S03]  /*1e1d0*/  LDGSTS.E [R0+0xc780], desc[UR14][R156.64], P6 ;  /* 0x0c7800009c007fae */ /* 0x0005e6000b12184e */
[----:B------:R-:W-:-:S05]  /*1e1e0*/  IMAD.WIDE R182, R249, 0x4, R182 ;  /* 0x00000004f9b67825 */ /* 0x000fca00078e02b6 */
[----:B------:R3:W-:Y:S04]  /*1e1f0*/  STL.64 [R1+0x21b8], R182 ;  /* 0x0021b8b601007387 */ /* 0x0007e80000100a00 */
[----:B---3--:R-:W3:Y:S04]  /*1e200*/  LDL.LU.64 R182, [R1+0x2618] ;  /* 0x0026180001b67983 */ /* 0x008ee80000300a00 */
[----:B------:R4:W-:Y:S04]  /*1e210*/  STL.64 [R1+0x21b0], R250 ;  /* 0x0021b0fa01007387 */ /* 0x0009e80000100a00 */
[----:B----4-:R-:W4:Y:S04]  /*1e220*/  LDL.LU.64 R250, [R1+0x2610] ;  /* 0x0026100001fa7983 */ /* 0x010f280000300a00 */
[----:B------:R1:W-:Y:S04]  /*1e230*/  STL.64 [R1+0x21a8], R178 ;  /* 0x0021a8b201007387 */ /* 0x0003e80000100a00 */
[----:B-1----:R-:W4:Y:S04]  /*1e240*/  LDL.LU.64 R178, [R1+0x2608] ;  /* 0x0026080001b27983 */ /* 0x002f280000300a00 */
[----:B------:R1:W-:Y:S04]  /*1e250*/  STL.64 [R1+0x21a0], R176 ;  /* 0x0021a0b001007387 */ /* 0x0003e80000100a00 */
[----:B-1----:R-:W4:Y:S04]  /*1e260*/  LDL.LU.64 R176, [R1+0x2600] ;  /* 0x0026000001b07983 */ /* 0x002f280000300a00 */
[----:B------:R1:W-:Y:S04]  /*1e270*/  STL.64 [R1+0x2198], R130 ;  /* 0x0021988201007387 */ /* 0x0003e80000100a00 */
[----:B-1----:R-:W3:Y:S04]  /*1e280*/  LDL.LU.64 R130, [R1+0x340] ;  /* 0x0003400001827983 */ /* 0x002ee80000300a00 */
[----:B------:R1:W-:Y:S04]  /*1e290*/  STL.64 [R1+0x2190], R128 ;  /* 0x0021908001007387 */ /* 0x0003e80000100a00 */
[----:B-1----:R-:W4:Y:S04]  /*1e2a0*/  LDL.LU.64 R128, [R1+0x338] ;  /* 0x0003380001807983 */ /* 0x002f280000300a00 */
[----:B------:R1:W-:Y:S01]  /*1e2b0*/  STL.64 [R1+0x2188], R174 ;  /* 0x002188ae01007387 */ /* 0x0003e20000100a00 */
[----:B------:R-:W-:-:S03]  /*1e2c0*/  IMAD.WIDE R158, R249, 0x4, R158 ;  /* 0x00000004f99e7825 */ /* 0x000fc600078e029e */
[----:B-1----:R-:W4:Y:S04]  /*1e2d0*/  LDL.LU.64 R174, [R1+0x25f8] ;  /* 0x0025f80001ae7983 */ /* 0x002f280000300a00 */
[----:B------:R1:W-:Y:S01]  /*1e2e0*/  STL.64 [R1+0x2180], R172 ;  /* 0x002180ac01007387 */ /* 0x0003e20000100a00 */
[----:B--2---:R-:W-:-:S03]  /*1e2f0*/  IMAD.WIDE R156, R249, 0x4, R156 ;  /* 0x00000004f99c7825 */ /* 0x004fc600078e029c */
        /* <DEDUP_REMOVED lines=43> */
[----:B------:R-:W-:-:S04]  /*1e5b0*/  IMAD.WIDE R132, R249, 0x4, R132 ;  /* 0x00000004f9847825 */ /* 0x000fc800078e0284 */
[C---:B---3--:R-:W-:Y:S01]  /*1e5c0*/  IMAD.WIDE R130, R249.reuse, 0x4, R130 ;  /* 0x00000004f9827825 */ /* 0x048fe200078e0282 */
[----:B----4-:R3:W-:Y:S04]  /*1e5d0*/  LDGSTS.E [R0+0xcf80], desc[UR14][R128.64], P6 ;  /* 0x0cf8000080007fae */ /* 0x0107e8000b12184e */
[----:B-1----:R-:W4:Y:S04]  /*1e5e0*/  LDL.LU.64 R142, [R1+0x2578] ;  /* 0x00257800018e7983 */ /* 0x002f280000300a00 */
        /* <DEDUP_REMOVED lines=30> */
[----:B-1----:R-:W4:Y:S04]  /*1e7d0*/  LDL.LU.64 R74, [R1+0x240] ;  /* 0x00024000014a7983 */ /* 0x002f280000300a00 */
[----:B------:R1:W-:Y:S04]  /*1e7e0*/  STL.64 [R1+0x2090], R72 ;  /* 0x0020904801007387 */ /* 0x0003e80000100a00 */
[----:B-1----:R-:W3:Y:S01]  /*1e7f0*/  LDL.LU.64 R72, [R1+0x238] ;  /* 0x0002380001487983 */ /* 0x002ee20000300a00 */
[----:B------:R-:W-:-:S04]  /*1e800*/  IMAD.WIDE R118, R249, 0x4, R118 ;  /* 0x00000004f9767825 */ /* 0x000fc800078e0276 */
        /* <DEDUP_REMOVED lines=8> */
[----:B--2---:R2:W-:Y:S03]  /*1e890*/  LDGSTS.E [R0+0xd700], desc[UR14][R102.64], P3 ;  /* 0x0d70000066007fae */ /* 0x0045e6000992184e */
[C---:B------:R-:W-:Y:S01]  /*1e8a0*/  IMAD.WIDE R106, R249.reuse, 0x4, R106 ;  /* 0x00000004f96a7825 */ /* 0x040fe200078e026a */
[----:B-1----:R-:W3:Y:S04]  /*1e8b0*/  LDL.LU.64 R116, [R1+0x2510] ;  /* 0x0025100001747983 */ /* 0x002ee80000300a00 */
[----:B------:R1:W-:Y:S01]  /*1e8c0*/  STL.64 [R1+0x2078], R114 ;  /* 0x0020787201007387 */ /* 0x0003e20000100a00 */
[----:B------:R-:W-:-:S03]  /*1e8d0*/  IMAD.WIDE R104, R249, 0x4, R104 ;  /* 0x00000004f9687825 */ /* 0x000fc600078e0268 */
[----:B------:R1:W-:Y:S01]  /*1e8e0*/  LDGSTS.E [R0+0xd780], desc[UR14][R100.64], P6 ;  /* 0x0d78000064007fae */ /* 0x0003e2000b12184e */
[----:B--2---:R-:W-:-:S03]  /*1e8f0*/  IMAD.WIDE R102, R249, 0x4, R102 ;  /* 0x00000004f9667825 */ /* 0x004fc600078e0266 */
        /* <DEDUP_REMOVED lines=43> */
[----:B----4-:R4:W-:Y:S03]  /*1ebb0*/  LDGSTS.E [R0+0xdf00], desc[UR14][R74.64], P3 ;  /* 0x0df000004a007fae */ /* 0x0109e6000992184e */
[C---:B------:R-:W-:Y:S01]  /*1ebc0*/  IMAD.WIDE R78, R249.reuse, 0x4, R78 ;  /* 0x00000004f94e7825 */ /* 0x040fe200078e024e */
[----:B-1----:R-:W2:Y:S04]  /*1ebd0*/  LDL.LU.64 R88, [R1+0x24a0] ;  /* 0x0024a00001587983 */ /* 0x002ea80000300a00 */
[----:B------:R1:W-:Y:S01]  /*1ebe0*/  STL.64 [R1+0x1ff8], R86 ;  /* 0x001ff85601007387 */ /* 0x0003e20000100a00 */
[----:B------:R-:W-:-:S03]  /*1ebf0*/  IMAD.WIDE R76, R249, 0x4, R76 ;  /* 0x00000004f94c7825 */ /* 0x000fc600078e024c */
[----:B---3--:R3:W-:Y:S01]  /*1ec00*/  LDGSTS.E [R0+0xdf80], desc[UR14][R72.64], P6 ;  /* 0x0df8000048007fae */ /* 0x0087e2000b12184e */
[----:B----4-:R-:W-:-:S03]  /*1ec10*/  IMAD.WIDE R74, R249, 0x4, R74 ;  /* 0x00000004f94a7825 */ /* 0x010fc600078e024a */
[----:B-1----:R-:W4:Y:S04]  /*1ec20*/  LDL.LU.64 R86, [R1+0x2498] ;  /* 0x0024980001567983 */ /* 0x002f280000300a00 */
[----:B------:R1:W-:Y:S01]  /*1ec30*/  STL.64 [R1+0x1ff0], R84 ;  /* 0x001ff05401007387 */ /* 0x0003e20000100a00 */
[----:B---3--:R-:W-:-:S03]  /*1ec40*/  IMAD.WIDE R72, R249, 0x4, R72 ;  /* 0x00000004f9487825 */ /* 0x008fc600078e0248 */
[----:B-1----:R-:W3:Y:S04]  /*1ec50*/  LDL.LU.64 R84, [R1+0x2490] ;  /* 0x0024900001547983 */ /* 0x002ee80000300a00 */
        /* <DEDUP_REMOVED lines=27> */
[----:B-1----:R-:W3:Y:S04]  /*1ee10*/  LDL.LU.64 R18, [R1+0x140] ;  /* 0x0001400001127983 */ /* 0x002ee80000300a00 */
[----:B------:R1:W-:Y:S04]  /*1ee20*/  STL.64 [R1+0x1f90], R16 ;  /* 0x001f901001007387 */ /* 0x0003e80000100a00 */
[----:B-1----:R-:W4:Y:S01]  /*1ee30*/  LDL.LU.64 R16, [R1+0x138] ;  /* 0x0001380001107983 */ /* 0x002f220000300a00 */
[----:B------:R-:W-:-:S04]  /*1ee40*/  IMAD.WIDE R62, R249, 0x4, R62 ;  /* 0x00000004f93e7825 */ /* 0x000fc800078e023e */
[C---:B------:R-:W-:Y:S01]  /*1ee50*/  IMAD.WIDE R60, R249.reuse, 0x4, R60 ;  /* 0x00000004f93c7825 */ /* 0x040fe200078e023c */
[----:B------:R1:W-:Y:S03]  /*1ee60*/  STL.64 [R1+0x1f88], R62 ;  /* 0x001f883e01007387 */ /* 0x0003e60000100a00 */
[----:B------:R-:W-:-:S04]  /*1ee70*/  IMAD.WIDE R58, R249, 0x4, R58 ;  /* 0x00000004f93a7825 */ /* 0x000fc800078e023a */
[C---:B------:R-:W-:Y:S01]  /*1ee80*/  IMAD.WIDE R56, R249.reuse, 0x4, R56 ;  /* 0x00000004f9387825 */ /* 0x040fe200078e0238 */
[----:B-1----:R-:W4:Y:S03]  /*1ee90*/  LDL.LU.64 R62, [R1+0x2438] ;  /* 0x00243800013e7983 */ /* 0x002f260000300a00 */
[C---:B------:R-:W-:Y:S01]  /*1eea0*/  IMAD.WIDE R54, R249.reuse, 0x4, R54 ;  /* 0x00000004f9367825 */ /* 0x040fe200078e0236 */
[----:B------:R1:W-:Y:S03]  /*1eeb0*/  STL.64 [R1+0x1f80], R60 ;  /* 0x001f803c01007387 */ /* 0x0003e60000100a00 */
[C---:B------:R-:W-:Y:S01]  /*1eec0*/  IMAD.WIDE R52, R249.reuse, 0x4, R52 ;  /* 0x00000004f9347825 */ /* 0x040fe200078e0234 */
[----:B--2---:R2:W-:Y:S03]  /*1eed0*/  LDGSTS.E [R0+0xe700], desc[UR14][R46.64], P3 ;  /* 0x0e7000002e007fae */ /* 0x0045e6000992184e */
[C---:B------:R-:W-:Y:S01]  /*1eee0*/  IMAD.WIDE R50, R249.reuse, 0x4, R50 ;  /* 0x00000004f9327825 */ /* 0x040fe200078e0232 */
[----:B-1----:R-:W4:Y:S04]  /*1eef0*/  LDL.LU.64 R60, [R1+0x2430] ;  /* 0x00243000013c7983 */ /* 0x002f280000300a00 */
        /* <DEDUP_REMOVED lines=47> */
[----:B---3--:R3:W-:Y:S03]  /*1f1f0*/  LDGSTS.E [R0+0xef00], desc[UR14][R18.64], P3 ;  /* 0x0ef0000012007fae */ /* 0x0087e6000992184e */
[C---:B------:R-:W-:Y:S01]  /*1f200*/  IMAD.WIDE R22, R249.reuse, 0x4, R22 ;  /* 0x00000004f9167825 */ /* 0x040fe200078e0216 */
[----:B-1----:R-:W2:Y:S04]  /*1f210*/  LDL.LU.64 R32, [R1+0x23c0] ;  /* 0x0023c00001207983 */ /* 0x002ea80000300a00 */
[----:B------:R1:W-:Y:S01]  /*1f220*/  STL.64 [R1+0x1ef8], R30 ;  /* 0x001ef81e01007387 */ /* 0x0003e20000100a00 */
[----:B------:R-:W-:-:S03]  /*1f230*/  IMAD.WIDE R20, R249, 0x4, R20 ;  /* 0x00000004f9147825 */ /* 0x000fc600078e0214 */
[----:B----4-:R4:W-:Y:S01]  /*1f240*/  LDGSTS.E [R0+0xef80], desc[UR14][R16.64], P6 ;  /* 0x0ef8000010007fae */ /* 0x0109e2000b12184e */
[----:B---3--:R-:W-:-:S03]  /*1f250*/  IMAD.WIDE R18, R249, 0x4, R18 ;  /* 0x00000004f9127825 */ /* 0x008fc600078e0212 */
[----:B-1----:R-:W3:Y:S04]  /*1f260*/  LDL.LU.64 R30, [R1+0x23b8] ;  /* 0x0023b800011e7983 */ /* 0x002ee80000300a00 */
[----:B------:R1:W-:Y:S01]  /*1f270*/  STL.64 [R1+0x1ef0], R28 ;  /* 0x001ef01c01007387 */ /* 0x0003e20000100a00 */
[----:B----4-:R-:W-:-:S03]  /*1f280*/  IMAD.WIDE R16, R249, 0x4, R16 ;  /* 0x00000004f9107825 */ /* 0x010fc600078e0210 */
        /* <DEDUP_REMOVED lines=30> */
[----:B------:R1:W-:Y:S04]  /*1f470*/  STL.64 [R1+0x1e90], R6 ;  /* 0x001e900601007387 */ /* 0x0003e80000100a00 */
[----:B-1----:R-:W4:Y:S04]  /*1f480*/  LDL.LU.64 R6, [R1+0x2358] ;  /* 0x0023580001067983 */ /* 0x002f280000300a00 */
[----:B------:R1:W-:Y:S04]  /*1f490*/  STL.64 [R1+0x1e88], R226 ;  /* 0x001e88e201007387 */ /* 0x0003e80000100a00 */
[----:B-1----:R-:W4:Y:S01]  /*1f4a0*/  LDL.LU.64 R226, [R1+0x38] ;  /* 0x0000380001e27983 */ /* 0x002f220000300a00 */
[----:B------:R-:W-:-:S04]  /*1f4b0*/  IMAD.WIDE R4, R249, 0x4, R4 ;  /* 0x00000004f9047825 */ /* 0x000fc800078e0204 */
[C---:B------:R-:W-:Y:S01]  /*1f4c0*/  IMAD.WIDE R184, R249.reuse, 0x4, R184 ;  /* 0x00000004f9b87825 */ /* 0x040fe200078e02b8 */
[----:B------:R1:W-:Y:S03]  /*1f4d0*/  STL.64 [R1+0x1e80], R4 ;  /* 0x001e800401007387 */ /* 0x0003e60000100a00 */
[C---:B------:R-:W-:Y:S01]  /*1f4e0*/  IMAD.WIDE R186, R249.reuse, 0x4, R186 ;  /* 0x00000004f9ba7825 */ /* 0x040fe200078e02ba */
[----:B--2---:R2:W-:Y:S03]  /*1f4f0*/  LDGSTS.E [R0+0xf700], desc[UR14][R196.64], P3 ;  /* 0x0f700000c4007fae */ /* 0x0045e6000992184e */
[C---:B------:R-:W-:Y:S01]  /*1f500*/  IMAD.WIDE R188, R249.reuse, 0x4, R188 ;  /* 0x00000004f9bc7825 */ /* 0x040fe200078e02bc */
[----:B-1----:R-:W4:Y:S03]  /*1f510*/  LDL.LU.64 R4, [R1+0x2350] ;  /* 0x0023500001047983 */ /* 0x002f260000300a00 */
[C---:B------:R-:W-:Y:S01]  /*1f520*/  IMAD.WIDE R190, R249.reuse, 0x4, R190 ;  /* 0x00000004f9be7825 */ /* 0x040fe200078e02be */
[----:B------:R1:W-:Y:S03]  /*1f530*/  STL.64 [R1+0x1e78], R184 ;  /* 0x001e78b801007387 */ /* 0x0003e60000100a00 */
[C---:B------:R-:W-:Y:S01]  /*1f540*/  IMAD.WIDE R192, R249.reuse, 0x4, R192 ;  /* 0x00000004f9c07825 */ /* 0x040fe200078e02c0 */
[----:B------:R2:W-:Y:S03]  /*1f550*/  LDGSTS.E [R0+0xf780], desc[UR14][R198.64], P6 ;  /* 0x0f780000c6007fae */ /* 0x0005e6000b12184e */
[C---:B------:R-:W-:Y:S01]  /*1f560*/  IMAD.WIDE R194, R249.reuse, 0x4, R194 ;  /* 0x00000004f9c27825 */ /* 0x040fe200078e02c2 */
[----:B-1----:R-:W4:Y:S04]  /*1f570*/  LDL.LU.64 R184, [R1+0x2348] ;  /* 0x0023480001b87983 */ /* 0x002f280000300a00 */
[----:B------:R1:W-:Y:S01]  /*1f580*/  STL.64 [R1+0x1e70], R186 ;  /* 0x001e70ba01007387 */ /* 0x0003e20000100a00 */
[----:B--2---:R-:W-:-:S04]  /*1f590*/  IMAD.WIDE R196, R249, 0x4, R196 ;  /* 0x00000004f9c47825 */ /* 0x004fc800078e02c4 */
        /* <DEDUP_REMOVED lines=39> */
[----:B------:R-:W-:-:S04]  /*1f810*/  IMAD.WIDE R230, R249, 0x4, R230 ;  /* 0x00000004f9e67825 */ /* 0x000fc800078e02e6 */
[C---:B------:R-:W-:Y:S01]  /*1f820*/  IMAD.WIDE R228, R249.reuse, 0x4, R228 ;  /* 0x00000004f9e47825 */ /* 0x040fe200078e02e4 */
[----:B---3--:R3:W-:Y:S04]  /*1f830*/  LDGSTS.E [R0+0xff00], desc[UR14][R224.64], P3 ;  /* 0x0ff00000e0007fae */ /* 0x0087e8000992184e */
[----:B-1----:R-:W2:Y:S04]  /*1f840*/  LDL.LU.64 R212, [R1+0x22d8] ;  /* 0x0022d80001d47983 */ /* 0x002ea80000300a00 */
[----:B------:R1:W-:Y:S04]  /*1f850*/  STL.64 [R1+0x4a0], R214 ;  /* 0x0004a0d601007387 */ /* 0x0003e80000100a00 */
[----:B-1----:R-:W2:Y:S04]  /*1f860*/  LDL.LU.64 R214, [R1+0x22d0] ;  /* 0x0022d00001d67983 */ /* 0x002ea80000300a00 */
[----:B------:R1:W-:Y:S04]  /*1f870*/  STL.64 [R1+0x498], R216 ;  /* 0x000498d801007387 */ /* 0x0003e80000100a00 */
[----:B-1----:R-:W2:Y:S04]  /*1f880*/  LDL.LU.64 R216, [R1+0x22c8] ;  /* 0x0022c80001d87983 */ /* 0x002ea80000300a00 */
[----:B------:R1:W-:Y:S01]  /*1f890*/  STL.64 [R1+0x490], R218 ;  /* 0x000490da01007387 */ /* 0x0003e20000100a00 */
[----:B---3--:R-:W-:Y:S01]  /*1f8a0*/  IMAD.WIDE R224, R249, 0x4, R224 ;  /* 0x00000004f9e07825 */ /* 0x008fe200078e02e0 */
[----:B------:R-:W-:-:S03]  /*1f8b0*/  USHF.L.U32 UR9, UR6, 0x6, URZ ;  /* 0x0000000606097899 */ /* 0x000fc6000800063f */
[----:B------:R-:W-:Y:S01]  /*1f8c0*/  ULDC UR6, c[0x0][0x230] ;  /* 0x00008c0000067ab9 */ /* 0x000fe20000000800 */
[----:B----4-:R-:W-:Y:S04]  /*1f8d0*/  LDGSTS.E [R0+0xff80], desc[UR14][R226.64], P6 ;  /* 0x0ff80000e2007fae */ /* 0x010fe8000b12184e */
[----:B------:R-:W0:Y:S04]  /*1f8e0*/  LDGDEPBAR ;  /* 0x00000000000079af */ /* 0x000e280000000000 */
[----:B-1----:R-:W3:Y:S04]  /*1f8f0*/  LDL.LU.64 R218, [R1+0x22c0] ;  /* 0x0022c00001da7983 */ /* 0x002ee80000300a00 */
[----:B------:R1:W-:Y:S04]  /*1f900*/  STL.64 [R1+0x488], R220 ;  /* 0x000488dc01007387 */ /* 0x0003e80000100a00 */
[----:B-1----:R-:W4:Y:S04]  /*1f910*/  LDL.LU.64 R220, [R1+0x22b8] ;  /* 0x0022b80001dc7983 */ /* 0x002f280000300a00 */
[----:B------:R1:W-:Y:S04]  /*1f920*/  STL.64 [R1+0x480], R222 ;  /* 0x000480de01007387 */ /* 0x0003e80000100a00 */
[----:B-1----:R-:W4:Y:S04]  /*1f930*/  LDL.LU.64 R222, [R1+0x22b0] ;  /* 0x0022b00001de7983 */ /* 0x002f280000300a00 */
[----:B------:R1:W-:Y:S04]  /*1f940*/  STL.64 [R1+0x478], R230 ;  /* 0x000478e601007387 */ /* 0x0003e80000100a00 */
[----:B-1----:R-:W2:Y:S04]  /*1f950*/  LDL.LU.64 R230, [R1] ;  /* 0x0000000001e67983 */ /* 0x002ea80000300a00 */
[----:B------:R1:W-:Y:S02]  /*1f960*/  STL.64 [R1+0x470], R228 ;  /* 0x000470e401007387 */ /* 0x0003e40000100a00 */
[----:B-1----:R-:W1:Y:S08]  /*1f970*/  LDC R229, c[0x0][0x230] ;  /* 0x00008c00ffe57b82 */ /* 0x002e700000000800 */
[----:B------:R-:W1:Y:S01]  /*1f980*/  LDC R228, c[0x0][0x230] ;  /* 0x00008c00ffe47b82 */ /* 0x000e620000000800 */
[----:B------:R1:W-:Y:S02]  /*1f990*/  STL.64 [R1+0x468], R224 ;  /* 0x000468e001007387 */ /* 0x0003e40000100a00 */
[----:B-1----:R-:W-:-:S04]  /*1f9a0*/  IMAD.WIDE R224, R249, 0x4, R226 ;  /* 0x00000004f9e07825 */ /* 0x002fc800078e02e2 */
[----:B------:R-:W-:Y:S02]  /*1f9b0*/  VIADD R249, R229, 0xffffffbb ;  /* 0xffffffbbe5f97836 */ /* 0x000fe40000000000 */
[----:B------:R-:W1:Y:S08]  /*1f9c0*/  LDC R229, c[0x0][0x230] ;  /* 0x00008c00ffe57b82 */ /* 0x000e700000000800 */
[----:B------:R-:W-:Y:S01]  /*1f9d0*/  BAR.SYNC.DEFER_BLOCKING 0x0 ;  /* 0x0000000000007b1d */ /* 0x000fe20000010000 */
[----:B------:R-:W-:Y:S01]  /*1f9e0*/  ISETP.GE.U32.AND P1, PT, R249, 0x7fffff7c, PT ;  /* 0x7fffff7cf900780c */ /* 0x000fe20003f26070 */
[----:B------:R-:W-:-:S06]  /*1f9f0*/  VIADD R228, R228, 0xffffffbf ;  /* 0xffffffbfe4e47836 */ /* 0x000fcc0000000000 */
[----:B------:R-:W1:Y:S01]  /*1fa00*/  LDC R249, c[0x0][0x230] ;  /* 0x00008c00fff97b82 */ /* 0x000e620000000800 */
[----:B------:R-:W-:-:S07]  /*1fa10*/  ISETP.GE.U32.AND P0, PT, R228, 0x7fffff80, PT ;  /* 0x7fffff80e400780c */ /* 0x000fce0003f06070 */
[----:B------:R-:W1:Y:S02]  /*1fa20*/  LDC R228, c[0x0][0x230] ;  /* 0x00008c00ffe47b82 */ /* 0x000e640000000800 */
[----:B-1----:R-:W-:Y:S01]  /*1fa30*/  VIADD R229, R229, 0xffffffb3 ;  /* 0xffffffb3e5e57836 */ /* 0x002fe20000000000 */
[----:B------:R-:W-:-:S04]  /*1fa40*/  IADD3 R249, R249, -0x49, RZ ;  /* 0xffffffb7f9f97810 */ /* 0x000fc80007ffe0ff */
[----:B------:R-:W-:Y:S02]  /*1fa50*/  ISETP.GE.U32.AND P3, PT, R249, 0x7fffff78, PT ;  /* 0x7fffff78f900780c */ /* 0x000fe40003f66070 */
[----:B------:R-:W-:Y:S01]  /*1fa60*/  MOV R249, UR9 ;  /* 0x0000000900f97c02 */ /* 0x000fe20008000f00 */
[----:B------:R-:W-:Y:S01]  /*1fa70*/  VIADD R228, R228, 0xffffffaf ;  /* 0xffffffafe4e47836 */ /* 0x000fe20000000000 */
[----:B------:R-:W-:-:S04]  /*1fa80*/  ISETP.GE.U32.AND P5, PT, R229, 0x7fffff74, PT ;  /* 0x7fffff74e500780c */ /* 0x000fc80003fa6070 */
[----:B------:R-:W-:Y:S01]  /*1fa90*/  ISETP.GE.U32.AND P6, PT, R228, 0x7fffff70, PT ;  /* 0x7fffff70e400780c */ /* 0x000fe20003fc6070 */
[----:B------:R-:W-:-:S04]  /*1faa0*/  IMAD.WIDE R228, R249, 0x4, R182 ;  /* 0x00000004f9e47825 */ /* 0x000fc800078e02b6 */
[----:B------:R-:W-:Y:S01]  /*1fab0*/  IMAD.WIDE R182, R249, 0x4, R180 ;  /* 0x00000004f9b67825 */ /* 0x000fe200078e02b4 */
[----:B------:R-:W-:Y:S01]  /*1fac0*/  @!PT LDS RZ, [RZ] ;  /* 0x00000000fffff984 */ /* 0x000fe20000000800 */
[----:B------:R-:W-:Y:S01]  /*1fad0*/  @!PT LDS RZ, [RZ] ;  /* 0x00000000fffff984 */ /* 0x000fe20000000800 */
[----:B------:R-:W-:Y:S01]  /*1fae0*/  @!PT LDS RZ, [RZ] ;  /* 0x00000000fffff984 */ /* 0x000fe20000000800 */
[----:B------:R-:W-:Y:S01]  /*1faf0*/  LDGSTS.E [R2+0x24000], desc[UR14][R228.64], !P0 ;  /* 0x24000000e4027fae */ /* 0x000fe2000c12184e */
[----:B------:R-:W1:Y:S03]  /*1fb00*/  LDC R181, c[0x0][0x230] ;  /* 0x00008c00ffb57b82 */ /* 0x000e660000000800 */
[----:B------:R1:W-:Y:S02]  /*1fb10*/  LDGSTS.E [R2+0x24080], desc[UR14][R182.64], !P0 ;  /* 0x24080000b6027fae */ /* 0x0003e4000c12184e */
[----:B-1----:R-:W-:-:S03]  /*1fb20*/  VIADD R180, R181, 0xffffffab ;  /* 0xffffffabb5b47836 */ /* 0x002fc60000000000 */
[----:B------:R-:W1:Y:S02]  /*1fb30*/  LDC R181, c[0x0][0x230] ;  /* 0x00008c00ffb57b82 */ /* 0x000e640000000800 */
[----:B------:R-:W-:-:S06]  /*1fb40*/  ISETP.GE.U32.AND P0, PT, R180, 0x7fffff6c, PT ;  /* 0x7fffff6cb400780c */ /* 0x000fcc0003f06070 */
[----:B------:R-:W3:Y:S01]  /*1fb50*/  LDC R180, c[0x0][0x230] ;  /* 0x00008c00ffb47b82 */ /* 0x000ee20000000800 */
[----:B------:R1:W-:Y:S01]  /*1fb60*/  STL.64 [R1+0x460], R224 ;  /* 0x000460e001007387 */ /* 0x0003e20000100a00 */
[----:B------:R-:W-:-:S04]  /*1fb70*/  IMAD.WIDE R250, R249, 0x4, R250 ;  /* 0x00000004f9fa7825 */ /* 0x000fc800078e02fa */
[----:B------:R-:W-:-:S04]  /*1fb80*/  IMAD.WIDE R178, R249, 0x4, R178 ;  /* 0x00000004f9b27825 */ /* 0x000fc800078e02b2 */
[----:B------:R-:W-:Y:S01]  /*1fb90*/  IMAD.WIDE R176, R249, 0x4, R176 ;  /* 0x00000004f9b07825 */ /* 0x000fe200078e02b0 */
[----:B-1----:R-:W4:Y:S03]  /*1fba0*/  LDL.LU.64 R224, [R1+0x22a8] ;  /* 0x0022a80001e07983 */ /* 0x002f260000300a00 */
[----:B------:R-:W-:Y:S01]  /*1fbb0*/  VIADD R181, R181, 0xffffffa7 ;  /* 0xffffffa7b5b57836 */ /* 0x000fe20000000000 */
[----:B------:R-:W4:Y:S04]  /*1fbc0*/  LDL.LU.64 R226, [R1+0x22a0] ;  /* 0x0022a00001e27983 */ /* 0x000f280000300a00 */
[----:B------:R1:W-:Y:S04]  /*1fbd0*/  STL.64 [R1+0x350], R228 ;  /* 0x000350e401007387 */ /* 0x0003e80000100a00 */
[----:B------:R1:W-:Y:S01]  /*1fbe0*/  STL.64 [R1+0x358], R182 ;  /* 0x000358b601007387 */ /* 0x0003e20000100a00 */
[----:B---3--:R-:W-:Y:S01]  /*1fbf0*/  IADD3 R180, R180, -0x5d, RZ ;  /* 0xffffffa3b4b47810 */ /* 0x008fe20007ffe0ff */
[----:B------:R-:W-:-:S02]  /*1fc00*/  IMAD.WIDE R174, R249, 0x4, R174 ;  /* 0x00000004f9ae7825 */ /* 0x000fc400078e02ae */
[----:B-1----:R-:W3:Y:S02]  /*1fc10*/  LDL.LU.64 R228, [R1+0x2298] ;  /* 0x0022980001e47983 */ /* 0x002ee40000300a00 */
[C---:B------:R-:W-:Y:S01]  /*1fc20*/  IMAD.WIDE R170, R249.reuse, 0x4, R170 ;  /* 0x00000004f9aa7825 */ /* 0x040fe200078e02aa */
[----:B------:R-:W1:Y:S03]  /*1fc30*/  LDC R182, c[0x0][0x230] ;  /* 0x00008c00ffb67b82 */ /* 0x000e660000000800 */
[----:B------:R-:W-:-:S04]  /*1fc40*/  IMAD.WIDE R168, R249, 0x4, R168 ;  /* 0x00000004f9a87825 */ /* 0x000fc800078e02a8 */
[C---:B------:R-:W-:Y:S01]  /*1fc50*/  IMAD.WIDE R166, R249.reuse, 0x4, R166 ;  /* 0x00000004f9a67825 */ /* 0x040fe200078e02a6 */
[----:B------:R-:W1:Y:S03]  /*1fc60*/  LDC R183, c[0x0][0x230] ;  /* 0x00008c00ffb77b82 */ /* 0x000e660000000800 */
        /* <DEDUP_REMOVED lines=8> */
[----:B--2---:R-:W-:-:S05]  /*1fcf0*/  IMAD.WIDE R230, R249, 0x4, R230 ;  /* 0x00000004f9e67825 */ /* 0x004fca00078e02e6 */
[----:B------:R-:W-:Y:S04]  /*1fd00*/  STL.64 [R1+0x328], R230 ;  /* 0x000328e601007387 */ /* 0x000fe80000100a00 */
[----:B------:R-:W-:Y:S04]  /*1fd10*/  LDGSTS.E [R2+0x24400], desc[UR14][R230.64], !P1 ;  /* 0x24400000e6027fae */ /* 0x000fe8000c92184e */
[----:B------:R2:W-:Y:S04]  /*1fd20*/  STL.64 [R1+0x320], R250 ;  /* 0x000320fa01007387 */ /* 0x0005e80000100a00 */
[----:B------:R2:W-:Y:S01]  /*1fd30*/  LDGSTS.E [R2+0x24480], desc[UR14][R250.64], !P1 ;  /* 0x24480000fa027fae */ /* 0x0005e2000c92184e */
[----:B------:R-:W-:-:S03]  /*1fd40*/  ISETP.GE.U32.AND P1, PT, R181, 0x7fffff68, PT ;  /* 0x7fffff68b500780c */ /* 0x000fc60003f26070 */
[----:B------:R1:W-:Y:S04]  /*1fd50*/  LDGSTS.E [R2+0x24800], desc[UR14][R178.64], !P3 ;  /* 0x24800000b2027fae */ /* 0x0003e8000d92184e */
[----:B------:R1:W-:Y:S01]  /*1fd60*/  LDGSTS.E [R2+0x24880], desc[UR14][R176.64], !P3 ;  /* 0x24880000b0027fae */ /* 0x0003e2000d92184e */
[----:B------:R-:W-:Y:S01]  /*1fd70*/  ISETP.GE.U32.AND P3, PT, R180, 0x7fffff64, PT ;  /* 0x7fffff64b400780c */ /* 0x000fe20003f66070 */
[----:B--2---:R-:W2:Y:S02]  /*1fd80*/  LDC R250, c[0x0][0x230] ;  /* 0x00008c00fffa7b82 */ /* 0x004ea40000000800 */
[----:B------:R-:W3:Y:S01]  /*1fd90*/  LDL.LU.64 R230, [R1+0x2290] ;  /* 0x0022900001e67983 */ /* 0x000ee20000300a00 */
[----:B------:R-:W-:-:S05]  /*1fda0*/  IMAD.WIDE R180, R249, 0x4, R172 ;  /* 0x00000004f9b47825 */ /* 0x000fca00078e02ac */
[----:B------:R-:W2:Y:S01]  /*1fdb0*/  LDC R251, c[0x0][0x230] ;  /* 0x00008c00fffb7b82 */ /* 0x000ea20000000800 */
[----:B------:R1:W-:Y:S04]  /*1fdc0*/  STL.64 [R1+0x318], R178 ;  /* 0x000318b201007387 */ /* 0x0003e80000100a00 */
[----:B------:R1:W-:Y:S04]  /*1fdd0*/  STL.64 [R1+0x310], R176 ;  /* 0x000310b001007387 */ /* 0x0003e80000100a00 */
[----:B------:R1:W-:Y:S04]  /*1fde0*/  STL.64 [R1+0x308], R174 ;  /* 0x000308ae01007387 */ /* 0x0003e80000100a00 */
[----:B------:R1:W-:Y:S02]  /*1fdf0*/  LDGSTS.E [R2+0x24c00], desc[UR14][R174.64], !P5 ;  /* 0x24c00000ae027fae */ /* 0x0003e4000e92184e */
[----:B-1----:R-:W1:Y:S02]  /*1fe00*/  LDC R178, c[0x0][0x230] ;  /* 0x00008c00ffb27b82 */ /* 0x002e640000000800 */
[----:B------:R-:W-:Y:S04]  /*1fe10*/  STL.64 [R1+0x300], R180 ;  /* 0x000300b401007387 */ /* 0x000fe80000100a00 */
[----:B------:R-:W-:Y:S02]  /*1fe20*/  LDGSTS.E [R2+0x24c80], desc[UR14][R180.64], !P5 ;  /* 0x24c80000b4027fae */ /* 0x000fe4000e92184e */
[----:B------:R-:W1:Y:S01]  /*1fe30*/  LDC R177, c[0x0][0x230] ;  /* 0x00008c00ffb17b82 */ /* 0x000e620000000800 */
[----:B------:R-:W-:Y:S01]  /*1fe40*/  IMAD.WIDE R174, R249, 0x4, R164 ;  /* 0x00000004f9ae7825 */ /* 0x000fe200078e02a4 */
[----:B------:R2:W-:Y:S04]  /*1fe50*/  STL.64 [R1+0x2f8], R170 ;  /* 0x0002f8aa01007387 */ /* 0x0005e80000100a00 */
[----:B------:R2:W-:Y:S04]  /*1fe60*/  LDGSTS.E [R2+0x25000], desc[UR14][R170.64], !P6 ;  /* 0x25000000aa027fae */ /* 0x0005e8000f12184e */
[----:B------:R2:W-:Y:S04]  /*1fe70*/  STL.64 [R1+0x2f0], R168 ;  /* 0x0002f0a801007387 */ /* 0x0005e80000100a00 */
[----:B------:R2:W-:Y:S04]  /*1fe80*/  LDGSTS.E [R2+0x25080], desc[UR14][R168.64], !P6 ;  /* 0x25080000a8027fae */ /* 0x0005e8000f12184e */
[----:B------:R1:W-:Y:S01]  /*1fe90*/  STL.64 [R1+0x2e8], R166 ;  /* 0x0002e8a601007387 */ /* 0x0003e20000100a00 */
[----:B--2---:R-:W-:Y:S01]  /*1fea0*/  VIADD R176, R250, 0xffffff9f ;  /* 0xffffff9ffab07836 */ /* 0x004fe20000000000 */
[----:B------:R-:W2:Y:S02]  /*1feb0*/  LDC R170, c[0x0][0x230] ;  /* 0x00008c00ffaa7b82 */ /* 0x000ea40000000800 */
[----:B------:R1:W-:Y:S04]  /*1fec0*/  LDGSTS.E [R2+0x25400], desc[UR14][R166.64], !P0 ;  /* 0x25400000a6027fae */ /* 0x0003e8000c12184e */
[----:B------:R-:W-:Y:S01]  /*1fed0*/  STL.64 [R1+0x2e0], R174 ;  /* 0x0002e0ae01007387 */ /* 0x000fe20000100a00 */
[----:B------:R-:W-:Y:S01]  /*1fee0*/  VIADD R172, R251, 0xffffff9b ;  /* 0xffffff9bfbac7836 */ /* 0x000fe20000000000 */
[----:B------:R-:W2:Y:S02]  /*1fef0*/  LDC R169, c[0x0][0x230] ;  /* 0x00008c00ffa97b82 */ /* 0x000ea40000000800 */
[----:B------:R-:W-:Y:S01]  /*1ff00*/  LDGSTS.E [R2+0x25480], desc[UR14][R174.64], !P0 ;  /* 0x25480000ae027fae */ /* 0x000fe2000c12184e */
[----:B-1----:R-:W-:-:S03]  /*1ff10*/  IMAD.WIDE R166, R249, 0x4, R156 ;  /* 0x00000004f9a67825 */ /* 0x002fc600078e029c */
[----:B------:R1:W-:Y:S04]  /*1ff20*/  STL.64 [R1+0x2d8], R162 ;  /* 0x0002d8a201007387 */ /* 0x0003e80000100a00 */
[----:B------:R1:W-:Y:S04]  /*1ff30*/  LDGSTS.E [R2+0x25800], desc[UR14][R162.64], !P1 ;  /* 0x25800000a2027fae */ /* 0x0003e8000c92184e */
[----:B------:R1:W-:Y:S04]  /*1ff40*/  STL.64 [R1+0x2d0], R160 ;  /* 0x0002d0a001007387 */ /* 0x0003e80000100a00 */
[----:B------:R1:W-:Y:S04]  /*1ff50*/  LDGSTS.E [R2+0x25880], desc[UR14][R160.64], !P1 ;  /* 0x25880000a0027fae */ /* 0x0003e8000c92184e */
[----:B------:R2:W-:Y:S01]  /*1ff60*/  STL.64 [R1+0x2c8], R158 ;  /* 0x0002c89e01007387 */ /* 0x0005e20000100a00 */
[----:B------:R-:W-:Y:S01]  /*1ff70*/  ISETP.GE.U32.AND P5, PT, R176, 0x7fffff60, PT ;  /* 0x7fffff60b000780c */ /* 0x000fe20003fa6070 */
[----:B-1----:R-:W1:Y:S02]  /*1ff80*/  LDC R162, c[0x0][0x230] ;  /* 0x00008c00ffa27b82 */ /* 0x002e640000000800 */
[----:B------:R2:W-:Y:S04]  /*1ff90*/  LDGSTS.E [R2+0x25c00], desc[UR14][R158.64], !P3 ;  /* 0x25c000009e027fae */ /* 0x0005e8000d92184e */
[----:B------:R-:W-:Y:S02]  /*1ffa0*/  STL.64 [R1+0x2c0], R166 ;  /* 0x0002c0a601007387 */ /* 0x000fe40000100a00 */
[----:B------:R-:W1:Y:S02]  /*1ffb0*/  LDC R161, c[0x0][0x230] ;  /* 0x00008c00ffa17b82 */ /* 0x000e640000000800 */
[----:B------:R1:W-:Y:S01]  /*1ffc0*/  STL.64 [R1+0x2b8], R154 ;  /* 0x0002b89a01007387 */ /* 0x0003e20000100a00 */
[----:B--2---:R-:W-:-:S03]  /*1ffd0*/  IMAD.WIDE R158, R249, 0x4, R148 ;  /* 0x00000004f99e7825 */ /* 0x004fc600078e0294 */
[----:B------:R2:W-:Y:S04]  /*1ffe0*/  STL.64 [R1+0x348], R152 ;  /* 0x0003489801007387 */ /* 0x0005e80000100a00 */
[----:B------:R2:W-:Y:S04]  /*1fff0*/  STL.64 [R1+0x380], R150 ;  /* 0x0003809601007387 */ /* 0x0005e80000100a00 */
[----:B------:R-:W-:Y:S04]  /*20000*/  STL.64 [R1+0x398], R158 ;  /* 0x0003989e01007387 */ /* 0x000fe80000100a00 */
[----:B------:R2:W-:Y:S04]  /*20010*/  STL.64 [R1+0x3b0], R146 ;  /* 0x0003b09201007387 */ /* 0x0005e80000100a00 */
[----:B------:R2:W-:Y:S04]  /*20020*/  STL.64 [R1+0x3c8], R144 ;  /* 0x0003c89001007387 */ /* 0x0005e80000100a00 */
[----:B------:R-:W4:Y:S04]  /*20030*/  LDL.LU.64 R180, [R1+0x30] ;  /* 0x0000300001b47983 */ /* 0x000f280000300a00 */
[----:B------:R-:W3:Y:S01]  /*20040*/  LDL.LU.64 R250, [R1+0x28] ;  /* 0x0000280001fa7983 */ /* 0x000ee20000300a00 */
[----:B------:R-:W-:Y:S01]  /*20050*/  IADD3 R168, R182, -0x69, RZ ;  /* 0xffffff97b6a87810 */ /* 0x000fe20007ffe0ff */
[----:B------:R-:W-:Y:S01]  /*20060*/  VIADD R164, R183, 0xffffff93 ;  /* 0xffffff93b7a47836 */ /* 0x000fe20000000000 */
[----:B------:R-:W-:Y:S01]  /*20070*/  ISETP.GE.U32.AND P6, PT, R172, 0x7fffff5c, PT ;  /* 0x7fffff5cac00780c */ /* 0x000fe20003fc6070 */
[----:B------:R-:W-:Y:S01]  /*20080*/  LDGSTS.E [R2+0x25c80], desc[UR14][R166.64], !P3 ;  /* 0x25c80000a6027fae */ /* 0x000fe2000d92184e */
[----:B------:R-:W-:Y:S01]  /*20090*/  ISETP.GE.U32.AND P0, PT, R168, 0x7fffff58, PT ;  /* 0x7fffff58a800780c */ /* 0x000fe20003f06070 */
[----:B------:R-:W-:-:S02]  /*200a0*/  VIADD R160, R177, 0xffffff8f ;  /* 0xffffff8fb1a07836 */ /* 0x000fc40000000000 */
[----:B------:R1:W-:Y:S01]  /*200b0*/  LDGSTS.E [R2+0x26000], desc[UR14][R154.64], !P5 ;  /* 0x260000009a027fae */ /* 0x0003e2000e92184e */
[----:B------:R-:W-:Y:S02]  /*200c0*/  ISETP.GE.U32.AND P1, PT, R164, 0x7fffff54, PT ;  /* 0x7fffff54a400780c */ /* 0x000fe40003f26070 */
[----:B------:R-:W-:Y:S01]  /*200d0*/  IADD3 R156, R178, -0x75, RZ ;  /* 0xffffff8bb29c7810 */ /* 0x000fe20007ffe0ff */
[----:B------:R2:W-:Y:S01]  /*200e0*/  LDGSTS.E [R2+0x26080], desc[UR14][R152.64], !P5 ;  /* 0x2608000098027fae */ /* 0x0005e2000e92184e */
[----:B------:R-:W-:Y:S01]  /*200f0*/  ISETP.GE.U32.AND P3, PT, R160, 0x7fffff50, PT ;  /* 0x7fffff50a000780c */ /* 0x000fe20003f66070 */
[----:B-1----:R-:W1:Y:S01]  /*20100*/  LDC R154, c[0x0][0x230] ;  /* 0x00008c00ff9a7b82 */ /* 0x002e620000000800 */
[----:B------:R-:W-:Y:S01]  /*20110*/  ISETP.GE.U32.AND P5, PT, R156, 0x7fffff4c, PT ;  /* 0x7fffff4c9c00780c */ /* 0x000fe20003fa6070 */
[----:B------:R2:W-:Y:S02]  /*20120*/  LDGSTS.E [R2+0x26400], desc[UR14][R150.64], !P6 ;  /* 0x2640000096027fae */ /* 0x0005e4000f12184e */
[----:B--2---:R-:W-:-:S02]  /*20130*/  VIADD R152, R169, 0xffffff87 ;  /* 0xffffff87a9987836 */ /* 0x004fc40000000000 */
[----:B------:R-:W-:Y:S01]  /*20140*/  VIADD R148, R170, 0xffffff83 ;  /* 0xffffff83aa947836 */ /* 0x000fe20000000000 */
[----:B------:R-:W-:Y:S01]  /*20150*/  LDGSTS.E [R2+0x26480], desc[UR14][R158.64], !P6 ;  /* 0x264800009e027fae */ /* 0x000fe2000f12184e */
[C---:B------:R-:W-:Y:S01]  /*20160*/  IMAD.WIDE R142, R249.reuse, 0x4, R142 ;  /* 0x00000004f98e7825 */ /* 0x040fe200078e028e */
[----:B------:R-:W-:Y:S01]  /*20170*/  ISETP.GE.U32.AND P6, PT, R152, 0x7fffff48, PT ;  /* 0x7fffff489800780c */ /* 0x000fe20003fc6070 */
[----:B------:R-:W2:Y:S01]  /*20180*/  LDC R153, c[0x0][0x230] ;  /* 0x00008c00ff997b82 */ /* 0x000ea20000000800 */
[----:B------:R1:W-:Y:S01]  /*20190*/  LDGSTS.E [R2+0x26800], desc[UR14][R146.64], !P0 ;  /* 0x2680000092027fae */ /* 0x0003e2000c12184e */
[----:B------:R-:W-:-:S03]  /*201a0*/  IMAD.WIDE R138, R249, 0x4, R138 ;  /* 0x00000004f98a7825 */ /* 0x000fc600078e028a */
[----:B------:R1:W-:Y:S01]  /*201b0*/  LDGSTS.E [R2+0x26880], desc[UR14][R144.64], !P0 ;  /* 0x2688000090027fae */ /* 0x0003e2000c12184e */
[C---:B------:R-:W-:Y:S01]  /*201c0*/  IMAD.WIDE R150, R249.reuse, 0x4, R140 ;  /* 0x00000004f9967825 */ /* 0x040fe200078e028c */
[----:B------:R-:W-:Y:S02]  /*201d0*/  ISETP.GE.U32.AND P0, PT, R148, 0x7fffff44, PT ;  /* 0x7fffff449400780c */ /* 0x000fe40003f06070 */
[----:B------:R1:W-:Y:S01]  /*201e0*/  LDGSTS.E [R2+0x26c00], desc[UR14][R142.64], !P1 ;  /* 0x26c000008e027fae */ /* 0x0003e2000c92184e */
[----:B------:R-:W-:-:S03]  /*201f0*/  IMAD.WIDE R136, R249, 0x4, R136 ;  /* 0x00000004f9887825 */ /* 0x000fc600078e0288 */
[----:B------:R1:W-:Y:S01]  /*20200*/  STL.64 [R1+0x3e0], R142 ;  /* 0x0003e08e01007387 */ /* 0x0003e20000100a00 */
[----:B------:R-:W-:Y:S01]  /*20210*/  VIADD R140, R162, 0xffffffba ;  /* 0xffffffbaa28c7836 */ /* 0x000fe20000000000 */
[----:B-1----:R-:W1:Y:S01]  /*20220*/  LDC R146, c[0x0][0x230] ;  /* 0x00008c00ff927b82 */ /* 0x002e620000000800 */
[----:B------:R-:W-:Y:S01]  /*20230*/  IADD3 R144, R161, -0x42, RZ ;  /* 0xffffffbea1907810 */ /* 0x000fe20007ffe0ff */
[----:B------:R-:W-:Y:S01]  /*20240*/  LDGSTS.E [R2+0x26c80], desc[UR14][R150.64], !P1 ;  /* 0x26c8000096027fae */ /* 0x000fe2000c92184e */
[C---:B------:R-:W-:Y:S02]  /*20250*/  IMAD.WIDE R134, R249.reuse, 0x4, R134 ;  /* 0x00000004f9867825 */ /* 0x040fe400078e0286 */
[----:B------:R-:W-:Y:S01]  /*20260*/  ISETP.GE.U32.AND P1, PT, R144, 0x7fffff7f, PT ;  /* 0x7fffff7f9000780c */ /* 0x000fe20003f26070 */
[----:B------:R-:W-:Y:S01]  /*20270*/  LDGSTS.E [R2+0x27000], desc[UR14][R138.64], !P3 ;  /* 0x270000008a027fae */ /* 0x000fe2000d92184e */
[C---:B------:R-:W-:Y:S01]  /*20280*/  IMAD.WIDE R130, R249.reuse, 0x4, R130 ;  /* 0x00000004f9827825 */ /* 0x040fe200078e0282 */
[----:B------:R-:W1:Y:S02]  /*20290*/  LDC R145, c[0x0][0x230] ;  /* 0x00008c00ff917b82 */ /* 0x000e640000000800 */
[----:B------:R-:W-:Y:S01]  /*202a0*/  STL.64 [R1+0x3f8], R150 ;  /* 0x0003f89601007387 */ /* 0x000fe20000100a00 */
[----:B------:R-:W-:-:S03]  /*202b0*/  IMAD.WIDE R142, R249, 0x4, R132 ;  /* 0x00000004f98e7825 */ /* 0x000fc600078e0284 */
[----:B------:R2:W-:Y:S01]  /*202c0*/  LDGSTS.E [R2+0x27080], desc[UR14][R136.64], !P3 ;  /* 0x2708000088027fae */ /* 0x0005e2000d92184e */
[----:B------:R-:W-:-:S03]  /*202d0*/  ISETP.GE.U32.AND P3, PT, R140, 0x7fffff7b, PT ;  /* 0x7fffff7b8c00780c */ /* 0x000fc60003f66070 */
[----:B------:R-:W-:Y:S01]  /*202e0*/  STL.64 [R1+0x408], R138 ;  /* 0x0004088a01007387 */ /* 0x000fe20000100a00 */
[----:B------:R-:W-:-:S03]  /*202f0*/  IMAD.WIDE R128, R249, 0x4, R128 ;  /* 0x00000004f9807825 */ /* 0x000fc600078e0280 */
[----:B------:R2:W-:Y:S01]  /*20300*/  STL.64 [R1+0x418], R136 ;  /* 0x0004188801007387 */ /* 0x0005e20000100a00 */
[----:B------:R-:W-:-:S03]  /*20310*/  IADD3 R132, R154, -0x4e, RZ ;  /* 0xffffffb29a847810 */ /* 0x000fc60007ffe0ff */
[----:B------:R-:W-:Y:S01]  /*20320*/  STL.64 [R1+0x428], R134 ;  /* 0x0004288601007387 */ /* 0x000fe20000100a00 */
[C---:B------:R-:W-:Y:S02]  /*20330*/  IMAD.WIDE R140, R249.reuse, 0x4, R124 ;  /* 0x00000004f98c7825 */ /* 0x040fe400078e027c */
[----:B------:R-:W1:Y:S01]  /*20340*/  LDC R125, c[0x0][0x230] ;  /* 0x00008c00ff7d7b82 */ /* 0x000e620000000800 */
[----:B------:R-:W-:Y:S04]  /*20350*/  LDGSTS.E [R2+0x27400], desc[UR14][R134.64], !P5 ;  /* 0x2740000086027fae */ /* 0x000fe8000e92184e */
[----:B------:R2:W-:Y:S01]  /*20360*/  STL.64 [R1+0x438], R142 ;  /* 0x0004388e01007387 */ /* 0x0005e20000100a00 */
[C---:B------:R-:W-:Y:S02]  /*20370*/  IMAD.WIDE R122, R249.reuse, 0x4, R122 ;  /* 0x00000004f97a7825 */ /* 0x040fe400078e027a */
[----:B--2---:R-:W2:Y:S01]  /*20380*/  LDC R137, c[0x0][0x230] ;  /* 0x00008c00ff897b82 */ /* 0x004ea20000000800 */
[----:B------:R1:W-:Y:S04]  /*20390*/  LDGSTS.E [R2+0x27480], desc[UR14][R142.64], !P5 ;  /* 0x274800008e027fae */ /* 0x0003e8000e92184e */
[----:B------:R1:W-:Y:S01]  /*203a0*/  STL.64 [R1+0x440], R130 ;  /* 0x0004408201007387 */ /* 0x0003e20000100a00 */
[----:B------:R-:W-:-:S02]  /*203b0*/  IMAD.WIDE R118, R249, 0x4, R118 ;  /* 0x00000004f9767825 */ /* 0x000fc400078e0276 */
[----:B------:R-:W2:Y:S01]  /*203c0*/  LDC R138, c[0x0][0x230] ;  /* 0x00008c00ff8a7b82 */ /* 0x000ea20000000800 */
[----:B------:R1:W-:Y:S02]  /*203d0*/  LDGSTS.E [R2+0x27800], desc[UR14][R130.64], !P6 ;  /* 0x2780000082027fae */ /* 0x0003e4000f12184e */
[C---:B-1----:R-:W-:Y:S02]  /*203e0*/  IMAD.WIDE R142, R249.reuse, 0x4, R126 ;  /* 0x00000004f98e7825 */ /* 0x042fe400078e027e */
[----:B------:R1:W-:Y:S04]  /*203f0*/  STL.64 [R1+0x448], R128 ;  /* 0x0004488001007387 */ /* 0x0003e80000100a00 */
[----:B------:R1:W-:Y:S01]  /*20400*/  LDGSTS.E [R2+0x27880], desc[UR14][R128.64], !P6 ;  /* 0x2788000080027fae */ /* 0x0003e2000f12184e */
[----:B------:R-:W-:Y:S01]  /*20410*/  ISETP.GE.U32.AND P6, PT, R132, 0x7fffff73, PT ;  /* 0x7fffff738400780c */ /* 0x000fe20003fc6070 */
[C---:B------:R-:W-:Y:S01]  /*20420*/  IMAD.WIDE R132, R249.reuse, 0x4, R120 ;  /* 0x00000004f9847825 */ /* 0x040fe200078e0278 */
[----:B------:R-:W2:Y:S01]  /*20430*/  LDC R130, c[0x0][0x230] ;  /* 0x00008c00ff827b82 */ /* 0x000ea20000000800 */
[----:B------:R-:W-:Y:S04]  /*20440*/  STL.64 [R1+0x450], R142 ;  /* 0x0004508e01007387 */ /* 0x000fe80000100a00 */
[----:B------:R-:W-:Y:S01]  /*20450*/  LDGSTS.E [R2+0x27c00], desc[UR14][R142.64], !P0 ;  /* 0x27c000008e027fae */ /* 0x000fe2000c12184e */
[----:B------:R-:W-:-:S03]  /*20460*/  IMAD.WIDE R116, R249, 0x4, R116 ;  /* 0x00000004f9747825 */ /* 0x000fc600078e0274 */
[----:B------:R-:W-:Y:S01]  /*20470*/  STL.64 [R1+0x458], R140 ;  /* 0x0004588c01007387 */ /* 0x000fe20000100a00 */
[C---:B------:R-:W-:Y:S01]  /*20480*/  IMAD.WIDE R114, R249.reuse, 0x4, R114 ;  /* 0x00000004f9727825 */ /* 0x040fe200078e0272 */
[----:B-1----:R-:W1:Y:S02]  /*20490*/  LDC R129, c[0x0][0x230] ;  /* 0x00008c00ff817b82 */ /* 0x002e640000000800 */
[----:B------:R-:W-:Y:S01]  /*204a0*/  LDGSTS.E [R2+0x27c80], desc[UR14][R140.64], !P0 ;  /* 0x27c800008c027fae */ /* 0x000fe2000c12184e */
[----:B------:R-:W-:-:S04]  /*204b0*/  IMAD.WIDE R110, R249, 0x4, R110 ;  /* 0x00000004f96e7825 */ /* 0x000fc800078e026e */
[----:B------:R-:W-:-:S04]  /*204c0*/  IMAD.WIDE R108, R249, 0x4, R108 ;  /* 0x00000004f96c7825 */ /* 0x000fc800078e026c */
[----:B------:R-:W-:-:S04]  /*204d0*/  IMAD.WIDE R106, R249, 0x4, R106 ;  /* 0x00000004f96a7825 */ /* 0x000fc800078e026a */
[----:B------:R-:W-:-:S04]  /*204e0*/  IMAD.WIDE R84, R249, 0x4, R84 ;  /* 0x00000004f9547825 */ /* 0x000fc800078e0254 */
[----:B----4-:R-:W-:-:S04]  /*204f0*/  IMAD.WIDE R134, R249, 0x4, R180 ;  /* 0x00000004f9867825 */ /* 0x010fc800078e02b4 */
[----:B---3--:R-:W-:Y:S01]  /*20500*/  IMAD.WIDE R126, R249, 0x4, R250 ;  /* 0x00000004f97e7825 */ /* 0x008fe200078e02fa */
[----:B------:R-:W-:Y:S04]  /*20510*/  STL.64 [R1+0x2b0], R134 ;  /* 0x0002b08601007387 */ /* 0x000fe80000100a00 */
[----:B------:R-:W-:Y:S04]  /*20520*/  LDGSTS.E [R247+0x24100], desc[UR14][R134.64], !P1 ;  /* 0x2410000086f77fae */ /* 0x000fe8000c92184e */
[----:B------:R3:W-:Y:S04]  /*20530*/  STL.64 [R1+0x2a8], R126 ;  /* 0x0002a87e01007387 */ /* 0x0007e80000100a00 */
[----:B------:R3:W-:Y:S04]  /*20540*/  LDGSTS.E [R247+0x24180], desc[UR14][R126.64], !P1 ;  /* 0x241800007ef77fae */ /* 0x0007e8000c92184e */
[----:B------:R4:W-:Y:S04]  /*20550*/  STL.64 [R1+0x2a0], R122 ;  /* 0x0002a07a01007387 */ /* 0x0009e80000100a00 */
[----:B------:R4:W-:Y:S04]  /*20560*/  LDGSTS.E [R247+0x24500], desc[UR14][R122.64], !P3 ;  /* 0x245000007af77fae */ /* 0x0009e8000d92184e */
[----:B------:R-:W-:Y:S01]  /*20570*/  STL.64 [R1+0x198], R132 ;  /* 0x0001988401007387 */ /* 0x000fe20000100a00 */
[----:B------:R-:W-:Y:S01]  /*20580*/  VIADD R136, R153, 0xffffffb6 ;  /* 0xffffffb699887836 */ /* 0x000fe20000000000 */
[----:B---3--:R-:W3:Y:S02]  /*20590*/  LDC R126, c[0x0][0x230] ;  /* 0x00008c00ff7e7b82 */ /* 0x008ee40000000800 */
[----:B------:R2:W-:Y:S01]  /*205a0*/  STL.64 [R1+0x190], R118 ;  /* 0x0001907601007387 */ /* 0x0005e20000100a00 */
[----:B----4-:R-:W-:-:S03]  /*205b0*/  IMAD.WIDE R122, R249, 0x4, R112 ;  /* 0x00000004f97a7825 */ /* 0x010fc600078e0270 */
[----:B------:R4:W-:Y:S04]  /*205c0*/  STL.64 [R1+0x128], R116 ;  /* 0x0001287401007387 */ /* 0x0009e80000100a00 */
[----:B------:R-:W-:Y:S04]  /*205d0*/  STL.64 [R1+0x120], R114 ;  /* 0x0001207201007387 */ /* 0x000fe80000100a00 */
[----:B------:R-:W-:Y:S04]  /*205e0*/  STL.64 [R1+0x118], R122 ;  /* 0x0001187a01007387 */ /* 0x000fe80000100a00 */
[----:B------:R-:W-:Y:S04]  /*205f0*/  STL.64 [R1+0x110], R110 ;  /* 0x0001106e01007387 */ /* 0x000fe80000100a00 */
[----:B------:R3:W-:Y:S04]  /*20600*/  STL.64 [R1+0x108], R108 ;  /* 0x0001086c01007387 */ /* 0x0007e80000100a00 */
[----:B------:R-:W-:Y:S04]  /*20610*/  STL.64 [R1+0x100], R106 ;  /* 0x0001006a01007387 */ /* 0x000fe80000100a00 */
[----:B------:R3:W-:Y:S04]  /*20620*/  STL.64 [R1+0x340], R84 ;  /* 0x0003405401007387 */ /* 0x0007e80000100a00 */
[----:B------:R-:W3:Y:S04]  /*20630*/  LDL.LU.64 R180, [R1+0x20] ;  /* 0x0000200001b47983 */ /* 0x000ee80000300a00 */
[----:B------:R-:W3:Y:S01]  /*20640*/  LDL.LU.64 R250, [R1+0x18] ;  /* 0x0000180001fa7983 */ /* 0x000ee20000300a00 */
[----:B------:R-:W-:Y:S01]  /*20650*/  ISETP.GE.U32.AND P5, PT, R136, 0x7fffff77, PT ;  /* 0x7fffff778800780c */ /* 0x000fe20003fa6070 */
[----:B------:R-:W-:-:S02]  /*20660*/  VIADD R128, R145, 0xffffffae ;  /* 0xffffffae91807836 */ /* 0x000fc40000000000 */
[----:B------:R-:W-:Y:S01]  /*20670*/  LDGSTS.E [R247+0x24580], desc[UR14][R132.64], !P3 ;  /* 0x2458000084f77fae */ /* 0x000fe2000d92184e */
[----:B------:R-:W-:Y:S02]  /*20680*/  VIADD R124, R146, 0xffffffaa ;  /* 0xffffffaa927c7836 */ /* 0x000fe40000000000 */
[----:B------:R-:W-:-:S07]  /*20690*/  ISETP.GE.U32.AND P0, PT, R128, 0x7fffff6f, PT ;  /* 0x7fffff6f8000780c */ /* 0x000fce0003f06070 */
[----:B------:R2:W-:Y:S04]  /*206a0*/  LDGSTS.E [R247+0x24900], desc[UR14][R118.64], !P5 ;  /* 0x2490000076f77fae */ /* 0x0005e8000e92184e */
[----:B------:R4:W-:Y:S01]  /*206b0*/  LDGSTS.E [R247+0x24980], desc[UR14][R116.64], !P5 ;  /* 0x2498000074f77fae */ /* 0x0009e2000e92184e */
[----:B------:R-:W-:Y:S01]  /*206c0*/  ISETP.GE.U32.AND P1, PT, R124, 0x7fffff6b, PT ;  /* 0x7fffff6b7c00780c */ /* 0x000fe20003f26070 */
[----:B--2---:R-:W2:Y:S01]  /*206d0*/  LDC R118, c[0x0][0x230] ;  /* 0x00008c00ff767b82 */ /* 0x004ea20000000800 */
[----:B------:R-:W-:Y:S01]  /*206e0*/  IADD3 R124, R137, -0x5a, RZ ;  /* 0xffffffa6897c7810 */ /* 0x000fe20007ffe0ff */
[----:B------:R-:W-:Y:S01]  /*206f0*/  VIADD R120, R138, 0xffffffa2 ;  /* 0xffffffa28a787836 */ /* 0x000fe20000000000 */
[----:B------:R-:W-:Y:S05]  /*20700*/  LDGSTS.E [R247+0x24d00], desc[UR14][R114.64], !P6 ;  /* 0x24d0000072f77fae */ /* 0x000fea000f12184e */
[----:B----4-:R-:W4:Y:S01]  /*20710*/  LDC R117, c[0x0][0x230] ;  /* 0x00008c00ff757b82 */ /* 0x010f220000000800 */
[----:B-1----:R-:W-:Y:S01]  /*20720*/  VIADD R116, R129, 0xffffff9e ;  /* 0xffffff9e81747836 */ /* 0x002fe20000000000 */
[----:B------:R-:W-:Y:S01]  /*20730*/  ISETP.GE.U32.AND P3, PT, R124, 0x7fffff67, PT ;  /* 0x7fffff677c00780c */ /* 0x000fe20003f66070 */
[----:B------:R-:W-:Y:S01]  /*20740*/  LDGSTS.E [R247+0x24d80], desc[UR14][R122.64], !P6 ;  /* 0x24d800007af77fae */ /* 0x000fe2000f12184e */
[----:B------:R-:W-:-:S02]  /*20750*/  ISETP.GE.U32.AND P5, PT, R120, 0x7fffff63, PT ;  /* 0x7fffff637800780c */ /* 0x000fc40003fa6070 */
[----:B------:R-:W-:Y:S01]  /*20760*/  ISETP.GE.U32.AND P6, PT, R116, 0x7fffff5f, PT ;  /* 0x7fffff5f7400780c */ /* 0x000fe20003fc6070 */
[----:B------:R-:W-:Y:S01]  /*20770*/  LDGSTS.E [R247+0x25100], desc[UR14][R110.64], !P0 ;  /* 0x251000006ef77fae */ /* 0x000fe2000c12184e */
[----:B------:R-:W-:Y:S01]  /*20780*/  IADD3 R112, R130, -0x66, RZ ;  /* 0xffffff9a82707810 */ /* 0x000fe20007ffe0ff */
[C---:B------:R-:W-:Y:S02]  /*20790*/  IMAD.WIDE R170, R249.reuse, 0x4, R104 ;  /* 0x00000004f9aa7825 */ /* 0x040fe400078e0268 */
[----:B------:R1:W-:Y:S02]  /*207a0*/  LDGSTS.E [R247+0x25180], desc[UR14][R108.64], !P0 ;  /* 0x251800006cf77fae */ /* 0x0003e4000c12184e */
[C---:B------:R-:W-:Y:S01]  /*207b0*/  IMAD.WIDE R168, R249.reuse, 0x4, R102 ;  /* 0x00000004f9a87825 */ /* 0x040fe200078e0266 */
[----:B------:R-:W-:Y:S01]  /*207c0*/  ISETP.GE.U32.AND P0, PT, R112, 0x7fffff5b, PT ;  /* 0x7fffff5b7000780c */ /* 0x000fe20003f06070 */
[----:B------:R-:W-:Y:S01]  /*207d0*/  LDGSTS.E [R247+0x25500], desc[UR14][R106.64], !P1 ;  /* 0x255000006af77fae */ /* 0x000fe2000c92184e */
[----:B------:R-:W2:Y:S01]  /*207e0*/  LDC R102, c[0x0][0x230] ;  /* 0x00008c00ff667b82 */ /* 0x000ea20000000800 */
[----:B------:R-:W-:-:S02]  /*207f0*/  IMAD.WIDE R166, R249, 0x4, R100 ;  /* 0x00000004f9a67825 */ /* 0x000fc400078e0264 */
[----:B------:R-:W-:Y:S02]  /*20800*/  LDGSTS.E [R247+0x25580], desc[UR14][R170.64], !P1 ;  /* 0x25580000aaf77fae */ /* 0x000fe4000c92184e */
[----:B---3--:R-:W-:Y:S02]  /*20810*/  VIADD R104, R126, 0xffffff92 ;  /* 0xffffff927e687836 */ /* 0x008fe40000000000 */
[----:B-1----:R-:W-:Y:S01]  /*20820*/  VIADD R108, R125, 0xffffff96 ;  /* 0xffffff967d6c7836 */ /* 0x002fe20000000000 */
[----:B------:R-:W-:Y:S01]  /*20830*/  LDGSTS.E [R247+0x25900], desc[UR14][R168.64], !P3 ;  /* 0x25900000a8f77fae */ /* 0x000fe2000d92184e */
[----:B------:R-:W-:Y:S01]  /*20840*/  IMAD.WIDE R164, R249, 0x4, R98 ;  /* 0x00000004f9a47825 */ /* 0x000fe200078e0262 */
[----:B----4-:R-:W-:Y:S01]  /*20850*/  IADD3 R100, R117, -0x72, RZ ;  /* 0xffffff8e75647810 */ /* 0x010fe20007ffe0ff */
[----:B------:R-:W1:Y:S02]  /*20860*/  LDC R109, c[0x0][0x230] ;  /* 0x00008c00ff6d7b82 */ /* 0x000e640000000800 */
[C---:B------:R-:W-:Y:S01]  /*20870*/  IMAD.WIDE R162, R249.reuse, 0x4, R96 ;  /* 0x00000004f9a27825 */ /* 0x040fe200078e0260 */
[----:B------:R-:W-:Y:S01]  /*20880*/  ISETP.GE.U32.AND P1, PT, R108, 0x7fffff57, PT ;  /* 0x7fffff576c00780c */ /* 0x000fe20003f26070 */
[----:B------:R-:W-:Y:S02]  /*20890*/  LDGSTS.E [R247+0x25980], desc[UR14][R166.64], !P3 ;  /* 0x25980000a6f77fae */ /* 0x000fe4000d92184e */
[C---:B------:R-:W-:Y:S01]  /*208a0*/  IMAD.WIDE R160, R249.reuse, 0x4, R94 ;  /* 0x00000004f9a07825 */ /* 0x040fe200078e025e */
[----:B------:R-:W-:Y:S01]  /*208b0*/  ISETP.GE.U32.AND P3, PT, R104, 0x7fffff53, PT ;  /* 0x7fffff536800780c */ /* 0x000fe20003f66070 */
[----:B------:R-:W-:Y:S01]  /*208c0*/  LDGSTS.E [R247+0x25d00], desc[UR14][R164.64], !P5 ;  /* 0x25d00000a4f77fae */ /* 0x000fe2000e92184e */
[----:B------:R-:W3:Y:S01]  /*208d0*/  LDC R110, c[0x0][0x230] ;  /* 0x00008c00ff6e7b82 */ /* 0x000ee20000000800 */
[----:B------:R-:W-:-:S02]  /*208e0*/  IMAD.WIDE R158, R249, 0x4, R92 ;  /* 0x00000004f99e7825 */ /* 0x000fc400078e025c */
[----:B------:R-:W-:Y:S02]  /*208f0*/  LDGSTS.E [R247+0x25d80], desc[UR14][R162.64], !P5 ;  /* 0x25d80000a2f77fae */ /* 0x000fe4000e92184e */
[----:B--2---:R-:W-:Y:S01]  /*20900*/  VIADD R96, R118, 0xffffff8a ;  /* 0xffffff8a76607836 */ /* 0x004fe20000000000 */
[----:B------:R-:W-:Y:S01]  /*20910*/  ISETP.GE.U32.AND P5, PT, R100, 0x7fffff4f, PT ;  /* 0x7fffff4f6400780c */ /* 0x000fe20003fa6070 */
[----:B------:R-:W-:Y:S01]  /*20920*/  LDGSTS.E [R247+0x26100], desc[UR14][R160.64], !P6 ;  /* 0x26100000a0f77fae */ /* 0x000fe2000f12184e */
[C---:B------:R-:W-:Y:S01]  /*20930*/  IMAD.WIDE R156, R249.reuse, 0x4, R90 ;  /* 0x00000004f99c7825 */ /* 0x040fe200078e025a */
[----:B------:R-:W2:Y:S02]  /*20940*/  LDC R101, c[0x0][0x230] ;  /* 0x00008c00ff657b82 */ /* 0x000ea40000000800 */
[----:B------:R-:W-:Y:S01]  /*20950*/  LDGSTS.E [R247+0x26180], desc[UR14][R158.64], !P6 ;  /* 0x261800009ef77fae */ /* 0x000fe2000f12184e */
[----:B------:R-:W-:Y:S01]  /*20960*/  ISETP.GE.U32.AND P6, PT, R96, 0x7fffff4b, PT ;  /* 0x7fffff4b6000780c */ /* 0x000fe20003fc6070 */
[----:B------:R-:W-:-:S02]  /*20970*/  IMAD.WIDE R130, R249, 0x4, R88 ;  /* 0x00000004f9827825 */ /* 0x000fc400078e0258 */
[----:B------:R-:W-:Y:S02]  /*20980*/  LDGSTS.E [R247+0x26500], desc[UR14][R156.64], !P0 ;  /* 0x265000009cf77fae */ /* 0x000fe4000c12184e */
[C---:B------:R-:W-:Y:S01]  /*20990*/  IMAD.WIDE R128, R249.reuse, 0x4, R86 ;  /* 0x00000004f9807825 */ /* 0x040fe200078e0256 */
[----:B------:R-:W4:Y:S01]  /*209a0*/  LDC R93, c[0x0][0x230] ;  /* 0x00008c00ff5d7b82 */ /* 0x000f220000000800 */
[----:B------:R-:W-:Y:S02]  /*209b0*/  LDGSTS.E [R247+0x26580], desc[UR14][R130.64], !P0 ;  /* 0x2658000082f77fae */ /* 0x000fe4000c12184e */
[C---:B------:R-:W-:Y:S02]  /*209c0*/  IMAD.WIDE R82, R249.reuse, 0x4, R82 ;  /* 0x00000004f9527825 */ /* 0x040fe400078e0252 */
[----:B------:R-:W-:Y:S02]  /*209d0*/  LDGSTS.E [R247+0x26900], desc[UR14][R128.64], !P1 ;  /* 0x2690000080f77fae */ /* 0x000fe4000c92184e */
[C---:B------:R-:W-:Y:S01]  /*209e0*/  IMAD.WIDE R90, R249.reuse, 0x4, R80 ;  /* 0x00000004f95a7825 */ /* 0x040fe200078e0250 */
[----:B------:R-:W4:Y:S01]  /*209f0*/  LDC R94, c[0x0][0x230] ;  /* 0x00008c00ff5e7b82 */ /* 0x000f220000000800 */
[----:B------:R1:W-:Y:S02]  /*20a00*/  LDGSTS.E [R247+0x26980], desc[UR14][R84.64], !P1 ;  /* 0x2698000054f77fae */ /* 0x0003e4000c92184e */
[----:B------:R-:W-:-:S02]  /*20a10*/  IMAD.WIDE R78, R249, 0x4, R78 ;  /* 0x00000004f94e7825 */ /* 0x000fc400078e024e */
[----:B------:R1:W-:Y:S02]  /*20a20*/  STL.64 [R1+0x378], R82 ;  /* 0x0003785201007387 */ /* 0x0003e40000100a00 */
[C---:B------:R-:W-:Y:S01]  /*20a30*/  IMAD.WIDE R76, R249.reuse, 0x4, R76 ;  /* 0x00000004f94c7825 */ /* 0x040fe200078e024c */
[----:B------:R-:W4:Y:S01]  /*20a40*/  LDC R86, c[0x0][0x230] ;  /* 0x00008c00ff567b82 */ /* 0x000f220000000800 */
[----:B------:R1:W-:Y:S02]  /*20a50*/  LDGSTS.E [R247+0x26d00], desc[UR14][R82.64], !P3 ;  /* 0x26d0000052f77fae */ /* 0x0003e4000d92184e */
[C---:B------:R-:W-:Y:S02]  /*20a60*/  IMAD.WIDE R74, R249.reuse, 0x4, R74 ;  /* 0x00000004f94a7825 */ /* 0x040fe400078e024a */
[----:B------:R-:W-:Y:S02]  /*20a70*/  STL.64 [R1+0x390], R90 ;  /* 0x0003905a01007387 */ /* 0x000fe40000100a00 */
[C---:B------:R-:W-:Y:S01]  /*20a80*/  IMAD.WIDE R70, R249.reuse, 0x4, R70 ;  /* 0x00000004f9467825 */ /* 0x040fe200078e0246 */
[----:B-1----:R-:W1:Y:S01]  /*20a90*/  LDC R85, c[0x0][0x230] ;  /* 0x00008c00ff557b82 */ /* 0x002e620000000800 */
[----:B------:R-:W-:Y:S02]  /*20aa0*/  LDGSTS.E [R247+0x26d80], desc[UR14][R90.64], !P3 ;  /* 0x26d800005af77fae */ /* 0x000fe4000d92184e */
[----:B------:R-:W-:-:S02]  /*20ab0*/  IMAD.WIDE R68, R249, 0x4, R68 ;  /* 0x00000004f9447825 */ /* 0x000fc400078e0244 */
[----:B------:R-:W-:Y:S02]  /*20ac0*/  STL.64 [R1+0x3a8], R78 ;  /* 0x0003a84e01007387 */ /* 0x000fe40000100a00 */
[C---:B------:R-:W-:Y:S02]  /*20ad0*/  IMAD.WIDE R82, R249.reuse, 0x4, R72 ;  /* 0x00000004f9527825 */ /* 0x040fe400078e0248 */
[----:B------:R-:W-:Y:S02]  /*20ae0*/  LDGSTS.E [R247+0x27100], desc[UR14][R78.64], !P5 ;  /* 0x271000004ef77fae */ /* 0x000fe4000e92184e */
[C---:B------:R-:W-:Y:S02]  /*20af0*/  IMAD.WIDE R66, R249.reuse, 0x4, R66 ;  /* 0x00000004f9427825 */ /* 0x040fe400078e0242 */
[----:B------:R2:W-:Y:S04]  /*20b00*/  STL.64 [R1+0x3c0], R76 ;  /* 0x0003c04c01007387 */ /* 0x0005e80000100a00 */
[----:B------:R2:W-:Y:S04]  /*20b10*/  LDGSTS.E [R247+0x27180], desc[UR14][R76.64], !P5 ;  /* 0x271800004cf77fae */ /* 0x0005e8000e92184e */
[----:B------:R2:W-:Y:S01]  /*20b20*/  STL.64 [R1+0x3d8], R74 ;  /* 0x0003d84a01007387 */ /* 0x0005e20000100a00 */
[----:B------:R-:W-:-:S03]  /*20b30*/  IMAD.WIDE R126, R249, 0x4, R180 ;  /* 0x00000004f97e7825 */ /* 0x000fc600078e02b4 */
[----:B------:R4:W-:Y:S01]  /*20b40*/  LDGSTS.E [R247+0x27500], desc[UR14][R74.64], !P6 ;  /* 0x275000004af77fae */ /* 0x0009e2000f12184e */
[----:B------:R-:W-:-:S03]  /*20b50*/  IMAD.WIDE R124, R249, 0x4, R250 ;  /* 0x00000004f97c7825 */ /* 0x000fc600078e02fa */
[----:B------:R-:W-:Y:S01]  /*20b60*/  STL.64 [R1+0x3f0], R82 ;  /* 0x0003f05201007387 */ /* 0x000fe20000100a00 */
[----:B------:R-:W-:-:S03]  /*20b70*/  VIADD R92, R109, 0xffffff86 ;  /* 0xffffff866d5c7836 */ /* 0x000fc60000000000 */
[----:B------:R1:W-:Y:S01]  /*20b80*/  STL.64 [R1+0x400], R70 ;  /* 0x0004004601007387 */ /* 0x0003e20000100a00 */
[----:B---3--:R-:W-:Y:S01]  /*20b90*/  IADD3 R88, R110, -0x7e, RZ ;  /* 0xffffff826e587810 */ /* 0x008fe20007ffe0ff */
[----:B--2---:R-:W2:Y:S01]  /*20ba0*/  LDC R77, c[0x0][0x230] ;  /* 0x00008c00ff4d7b82 */ /* 0x004ea20000000800 */
[----:B----4-:R-:W-:Y:S01]  /*20bb0*/  IMAD.WIDE R74, R249, 0x4, R64 ;  /* 0x00000004f94a7825 */ /* 0x010fe200078e0240 */
[----:B------:R3:W-:Y:S04]  /*20bc0*/  STL.64 [R1+0x410], R68 ;  /* 0x0004104401007387 */ /* 0x0007e80000100a00 */
[----:B------:R4:W-:Y:S01]  /*20bd0*/  STL.64 [R1+0x420], R66 ;  /* 0x0004204201007387 */ /* 0x0009e20000100a00 */
[----:B------:R-:W-:Y:S01]  /*20be0*/  ISETP.GE.U32.AND P0, PT, R92, 0x7fffff47, PT ;  /* 0x7fffff475c00780c */ /* 0x000fe20003f06070 */
[----:B------:R-:W2:Y:S02]  /*20bf0*/  LDC R78, c[0x0][0x230] ;  /* 0x00008c00ff4e7b82 */ /* 0x000ea40000000800 */
[----:B------:R2:W-:Y:S04]  /*20c00*/  STL.64 [R1+0x430], R74 ;  /* 0x0004304a01007387 */ /* 0x0005e80000100a00 */
[----:B------:R-:W2:Y:S01]  /*20c10*/  LDL.LU.64 R180, [R1+0x10] ;  /* 0x0000100001b47983 */ /* 0x000ea20000300a00 */
[----:B------:R-:W-:Y:S01]  /*20c20*/  ISETP.GE.U32.AND P1, PT, R88, 0x7fffff43, PT ;  /* 0x7fffff435800780c */ /* 0x000fe20003f26070 */
[----:B------:R-:W-:-:S02]  /*20c30*/  VIADD R84, R101, 0xffffffbd ;  /* 0xffffffbd65547836 */ /* 0x000fc40000000000 */
[----:B------:R-:W-:Y:S01]  /*20c40*/  VIADD R80, R102, 0xffffffb9 ;  /* 0xffffffb966507836 */ /* 0x000fe20000000000 */
[----:B------:R-:W2:Y:S01]  /*20c50*/  LDL.LU.64 R250, [R1+0x8] ;  /* 0x0000080001fa7983 */ /* 0x000ea20000300a00 */
[----:B------:R-:W-:Y:S01]  /*20c60*/  IADD3 R76, R93, -0x4b, RZ ;  /* 0xffffffb55d4c7810 */ /* 0x000fe20007ffe0ff */
[----:B------:R-:W-:Y:S02]  /*20c70*/  VIADD R72, R94, 0xffffffb1 ;  /* 0xffffffb15e487836 */ /* 0x000fe40000000000 */
[----:B------:R-:W-:Y:S01]  /*20c80*/  LDGSTS.E [R247+0x27580], desc[UR14][R82.64], !P6 ;  /* 0x2758000052f77fae */ /* 0x000fe2000f12184e */
[----:B------:R-:W2:Y:S03]  /*20c90*/  LDC R65, c[0x0][0x230] ;  /* 0x00008c00ff417b82 */ /* 0x000ea60000000800 */
[----:B------:R1:W-:Y:S04]  /*20ca0*/  LDGSTS.E [R247+0x27900], desc[UR14][R70.64], !P0 ;  /* 0x2790000046f77fae */ /* 0x0003e8000c12184e */
[----:B------:R3:W-:Y:S01]  /*20cb0*/  LDGSTS.E [R247+0x27980], desc[UR14][R68.64], !P0 ;  /* 0x2798000044f77fae */ /* 0x0007e2000c12184e */
[----:B------:R-:W-:-:S02]  /*20cc0*/  ISETP.GE.U32.AND P3, PT, R84, 0x7fffff7e, PT ;  /* 0x7fffff7e5400780c */ /* 0x000fc40003f66070 */
[----:B------:R-:W-:Y:S01]  /*20cd0*/  ISETP.GE.U32.AND P5, PT, R80, 0x7fffff7a, PT ;  /* 0x7fffff7a5000780c */ /* 0x000fe20003fa6070 */
[----:B------:R4:W-:Y:S01]  /*20ce0*/  LDGSTS.E [R247+0x27d00], desc[UR14][R66.64], !P1 ;  /* 0x27d0000042f77fae */ /* 0x0009e2000c92184e */
[----:B-1----:R-:W1:Y:S08]  /*20cf0*/  LDC R70, c[0x0][0x230] ;  /* 0x00008c00ff467b82 */ /* 0x002e700000000800 */
[----:B---3--:R-:W3:Y:S01]  /*20d00*/  LDC R69, c[0x0][0x230] ;  /* 0x00008c00ff457b82 */ /* 0x008ee20000000800 */
[----:B------:R-:W-:Y:S01]  /*20d10*/  ISETP.GE.U32.AND P6, PT, R76, 0x7fffff76, PT ;  /* 0x7fffff764c00780c */ /* 0x000fe20003fc6070 */
[C---:B------:R-:W-:Y:S01]  /*20d20*/  IMAD.WIDE R116, R249.reuse, 0x4, R56 ;  /* 0x00000004f9747825 */ /* 0x040fe200078e0238 */
[----:B------:R-:W-:Y:S01]  /*20d30*/  ISETP.GE.U32.AND P0, PT, R72, 0x7fffff72, PT ;  /* 0x7fffff724800780c */ /* 0x000fe20003f06070 */
[----:B------:R1:W-:Y:S01]  /*20d40*/  LDGSTS.E [R247+0x27d80], desc[UR14][R74.64], !P1 ;  /* 0x27d800004af77fae */ /* 0x0003e2000c92184e */
[----:B------:R-:W-:Y:S01]  /*20d50*/  IADD3 R64, R86, -0x57, RZ ;  /* 0xffffffa956407810 */ /* 0x000fe20007ffe0ff */
[----:B------:R-:W-:-:S02]  /*20d60*/  IMAD.WIDE R118, R249, 0x4, R58 ;  /* 0x00000004f9767825 */ /* 0x000fc400078e023a */
[----:B----4-:R-:W4:Y:S01]  /*20d70*/  LDC R66, c[0x0][0x230] ;  /* 0x00008c00ff427b82 */ /* 0x010f220000000800 */
[----:B------:R-:W-:Y:S01]  /*20d80*/  LDGSTS.E [R245+0x24200], desc[UR14][R126.64], !P3 ;  /* 0x242000007ef57fae */ /* 0x000fe2000d92184e */
[----:B------:R-:W-:Y:S02]  /*20d90*/  VIADD R68, R85, 0xffffffad ;  /* 0xffffffad55447836 */ /* 0x000fe40000000000 */
[C---:B------:R-:W-:Y:S01]  /*20da0*/  IMAD.WIDE R122, R249.reuse, 0x4, R62 ;  /* 0x00000004f97a7825 */ /* 0x040fe200078e023e */
[----:B------:R-:W-:Y:S03]  /*20db0*/  LDGSTS.E [R245+0x24280], desc[UR14][R124.64], !P3 ;  /* 0x242800007cf57fae */ /* 0x000fe6000d92184e */
[----:B------:R-:W4:Y:S01]  /*20dc0*/  LDC R57, c[0x0][0x230] ;  /* 0x00008c00ff397b82 */ /* 0x000f220000000800 */
[----:B------:R-:W-:Y:S01]  /*20dd0*/  ISETP.GE.U32.AND P3, PT, R64, 0x7fffff6a, PT ;  /* 0x7fffff6a4000780c */ /* 0x000fe20003f66070 */
[----:B------:R-:W-:-:S06]  /*20de0*/  IMAD.WIDE R120, R249, 0x4, R60 ;  /* 0x00000004f9787825 */ /* 0x000fcc00078e023c */
[----:B------:R-:W4:Y:S01]  /*20df0*/  LDC R58, c[0x0][0x230] ;  /* 0x00008c00ff3a7b82 */ /* 0x000f220000000800 */
[----:B--2---:R-:W-:Y:S01]  /*20e00*/  VIADD R64, R77, 0xffffffa5 ;  /* 0xffffffa54d407836 */ /* 0x004fe20000000000 */
[----:B------:R-:W-:Y:S01]  /*20e10*/  ISETP.GE.U32.AND P1, PT, R68, 0x7fffff6e, PT ;  /* 0x7fffff6e4400780c */ /* 0x000fe20003f26070 */
[----:B------:R-:W-:Y:S01]  /*20e20*/  VIADD R60, R78, 0xffffffa1 ;  /* 0xffffffa14e3c7836 */ /* 0x000fe20000000000 */
[----:B------:R-:W-:Y:S01]  /*20e30*/  LDGSTS.E [R245+0x24600], desc[UR14][R122.64], !P5 ;  /* 0x246000007af57fae */ /* 0x000fe2000e92184e */
[----:B------:R-:W-:Y:S01]  /*20e40*/  IMAD.WIDE R114, R249, 0x4, R54 ;  /* 0x00000004f9727825 */ /* 0x000fe200078e0236 */
[----:B---3--:R-:W-:Y:S02]  /*20e50*/  IADD3 R56, R69, -0x63, RZ ;  /* 0xffffff9d45387810 */ /* 0x008fe40007ffe0ff */
[----:B------:R-:W-:Y:S01]  /*20e60*/  LDGSTS.E [R245+0x24680], desc[UR14][R120.64], !P5 ;  /* 0x2468000078f57fae */ /* 0x000fe2000e92184e */
[----:B------:R-:W-:Y:S01]  /*20e70*/  IMAD.WIDE R112, R249, 0x4, R52 ;  /* 0x00000004f9707825 */ /* 0x000fe200078e0234 */
[----:B------:R-:W-:-:S02]  /*20e80*/  ISETP.GE.U32.AND P5, PT, R64, 0x7fffff66, PT ;  /* 0x7fffff664000780c */ /* 0x000fc40003fa6070 */
[----:B------:R-:W-:Y:S01]  /*20e90*/  LDGSTS.E [R245+0x24a00], desc[UR14][R118.64], !P6 ;  /* 0x24a0000076f57fae */ /* 0x000fe2000f12184e */
[----:B------:R-:W-:Y:S02]  /*20ea0*/  IMAD.WIDE R110, R249, 0x4, R50 ;  /* 0x00000004f96e7825 */ /* 0x000fe400078e0232 */
[----:B------:R-:W2:Y:S01]  /*20eb0*/  LDC R50, c[0x0][0x230] ;  /* 0x00008c00ff327b82 */ /* 0x000ea20000000800 */
[----:B------:R-:W-:Y:S01]  /*20ec0*/  LDGSTS.E [R245+0x24a80], desc[UR14][R116.64], !P6 ;  /* 0x24a8000074f57fae */ /* 0x000fe2000f12184e */
[----:B------:R-:W-:-:S03]  /*20ed0*/  ISETP.GE.U32.AND P6, PT, R60, 0x7fffff62, PT ;  /* 0x7fffff623c00780c */ /* 0x000fc60003fc6070 */
[----:B------:R-:W-:Y:S01]  /*20ee0*/  LDGSTS.E [R245+0x24e00], desc[UR14][R114.64], !P0 ;  /* 0x24e0000072f57fae */ /* 0x000fe2000c12184e */
[C---:B------:R-:W-:Y:S02]  /*20ef0*/  IMAD.WIDE R108, R249.reuse, 0x4, R48 ;  /* 0x00000004f96c7825 */ /* 0x040fe400078e0230 */
[----:B------:R-:W3:Y:S01]  /*20f00*/  LDC R49, c[0x0][0x230] ;  /* 0x00008c00ff317b82 */ /* 0x000ee20000000800 */
[----:B------:R-:W-:Y:S01]  /*20f10*/  LDGSTS.E [R245+0x24e80], desc[UR14][R112.64], !P0 ;  /* 0x24e8000070f57fae */ /* 0x000fe2000c12184e */
[----:B------:R-:W-:Y:S01]  /*20f20*/  ISETP.GE.U32.AND P0, PT, R56, 0x7fffff5e, PT ;  /* 0x7fffff5e3800780c */ /* 0x000fe20003f06070 */
[----:B-1----:R-:W-:Y:S02]  /*20f30*/  VIADD R52, R70, 0xffffff99 ;  /* 0xffffff9946347836 */ /* 0x002fe40000000000 */
[C---:B------:R-:W-:Y:S01]  /*20f40*/  IMAD.WIDE R106, R249.reuse, 0x4, R46 ;  /* 0x00000004f96a7825 */ /* 0x040fe200078e022e */
[----:B------:R-:W-:Y:S03]  /*20f50*/  LDGSTS.E [R245+0x25200], desc[UR14][R110.64], !P1 ;  /* 0x252000006ef57fae */ /* 0x000fe6000c92184e */
[----:B------:R-:W-:Y:S01]  /*20f60*/  IMAD.WIDE R104, R249, 0x4, R44 ;  /* 0x00000004f9687825 */ /* 0x000fe200078e022c */
[----:B------:R-:W-:Y:S03]  /*20f70*/  LDGSTS.E [R245+0x25280], desc[UR14][R108.64], !P1 ;  /* 0x252800006cf57fae */ /* 0x000fe6000c92184e */
[----:B------:R-:W-:-:S02]  /*20f80*/  VIADD R48, R65, 0xffffff95 ;  /* 0xffffff9541307836 */ /* 0x000fc40000000000 */
[C---:B------:R-:W-:Y:S01]  /*20f90*/  IMAD.WIDE R102, R249.reuse, 0x4, R42 ;  /* 0x00000004f9667825 */ /* 0x040fe200078e022a */
[----:B------:R-:W-:Y:S01]  /*20fa0*/  ISETP.GE.U32.AND P1, PT, R52, 0x7fffff5a, PT ;  /* 0x7fffff5a3400780c */ /* 0x000fe20003f26070 */
[----:B------:R-:W-:Y:S02]  /*20fb0*/  LDGSTS.E [R245+0x25600], desc[UR14][R106.64], !P3 ;  /* 0x256000006af57fae */ /* 0x000fe4000d92184e */
[C---:B------:R-:W-:Y:S01]  /*20fc0*/  IMAD.WIDE R100, R249.reuse, 0x4, R40 ;  /* 0x00000004f9647825 */ /* 0x040fe200078e0228 */
[----:B----4-:R-:W-:Y:S01]  /*20fd0*/  IADD3 R44, R66, -0x6f, RZ ;  /* 0xffffff91422c7810 */ /* 0x010fe20007ffe0ff */
[----:B------:R-:W-:Y:S02]  /*20fe0*/  LDGSTS.E [R245+0x25680], desc[UR14][R104.64], !P3 ;  /* 0x2568000068f57fae */ /* 0x000fe4000d92184e */
[C---:B------:R-:W-:Y:S01]  /*20ff0*/  IMAD.WIDE R98, R249.reuse, 0x4, R38 ;  /* 0x00000004f9627825 */ /* 0x040fe200078e0226 */
[----:B------:R-:W-:Y:S01]  /*21000*/  ISETP.GE.U32.AND P3, PT, R48, 0x7fffff56, PT ;  /* 0x7fffff563000780c */ /* 0x000fe20003f66070 */
[----:B------:R-:W-:Y:S01]  /*21010*/  LDGSTS.E [R245+0x25a00], desc[UR14][R102.64], !P5 ;  /* 0x25a0000066f57fae */ /* 0x000fe2000e92184e */
[----:B------:R-:W1:Y:S01]  /*21020*/  LDC R41, c[0x0][0x230] ;  /* 0x00008c00ff297b82 */ /* 0x000e620000000800 */
[----:B------:R-:W-:-:S02]  /*21030*/  IMAD.WIDE R96, R249, 0x4, R36 ;  /* 0x00000004f9607825 */ /* 0x000fc400078e0224 */
[----:B------:R-:W-:Y:S02]  /*21040*/  LDGSTS.E [R245+0x25a80], desc[UR14][R100.64], !P5 ;  /* 0x25a8000064f57fae */ /* 0x000fe4000e92184e */
[----:B------:R-:W-:Y:S02]  /*21050*/  VIADD R40, R57, 0xffffff8d ;  /* 0xffffff8d39287836 */ /* 0x000fe40000000000 */
[C---:B------:R-:W-:Y:S01]  /*21060*/  IMAD.WIDE R94, R249.reuse, 0x4, R34 ;  /* 0x00000004f95e7825 */ /* 0x040fe200078e0222 */
[----:B------:R-:W-:Y:S01]  /*21070*/  ISETP.GE.U32.AND P5, PT, R44, 0x7fffff52, PT ;  /* 0x7fffff522c00780c */ /* 0x000fe20003fa6070 */
[----:B------:R-:W-:Y:S01]  /*21080*/  LDGSTS.E [R245+0x25e00], desc[UR14][R98.64], !P6 ;  /* 0x25e0000062f57fae */ /* 0x000fe2000f12184e */
[----:B------:R-:W4:Y:S01]  /*21090*/  LDC R42, c[0x0][0x230] ;  /* 0x00008c00ff2a7b82 */ /* 0x000f220000000800 */
[C---:B------:R-:W-:Y:S02]  /*210a0*/  IMAD.WIDE R92, R249.reuse, 0x4, R32 ;  /* 0x00000004f95c7825 */ /* 0x040fe400078e0220 */
[----:B------:R-:W-:Y:S02]  /*210b0*/  LDGSTS.E [R245+0x25e80], desc[UR14][R96.64], !P6 ;  /* 0x25e8000060f57fae */ /* 0x000fe4000f12184e */
[----:B------:R-:W-:Y:S01]  /*210c0*/  VIADD R36, R58, 0xffffff89 ;  /* 0xffffff893a247836 */ /* 0x000fe20000000000 */
[----:B------:R-:W-:Y:S01]  /*210d0*/  ISETP.GE.U32.AND P6, PT, R40, 0x7fffff4e, PT ;  /* 0x7fffff4e2800780c */ /* 0x000fe20003fc6070 */
[----:B------:R-:W-:Y:S01]  /*210e0*/  LDGSTS.E [R245+0x26200], desc[UR14][R94.64], !P0 ;  /* 0x262000005ef57fae */ /* 0x000fe2000c12184e */
[C---:B------:R-:W-:Y:S01]  /*210f0*/  IMAD.WIDE R90, R249.reuse, 0x4, R30 ;  /* 0x00000004f95a7825 */ /* 0x040fe200078e021e */
[----:B------:R-:W4:Y:S02]  /*21100*/  LDC R33, c[0x0][0x230] ;  /* 0x00008c00ff217b82 */ /* 0x000f240000000800 */
        /* <DEDUP_REMOVED lines=9> */
[----:B------:R-:W-:-:S04]  /*211a0*/  IMAD.WIDE R82, R249, 0x4, R22 ;  /* 0x00000004f9527825 */ /* 0x000fc800078e0216 */
[C---:B------:R-:W-:Y:S01]  /*211b0*/  IMAD.WIDE R80, R249.reuse, 0x4, R20 ;  /* 0x00000004f9507825 */ /* 0x040fe200078e0214 */
[----:B------:R-:W-:Y:S03]  /*211c0*/  LDGSTS.E [R245+0x26a80], desc[UR14][R84.64], !P3 ;  /* 0x26a8000054f57fae */ /* 0x000fe6000d92184e */
[C---:B------:R-:W-:Y:S01]  /*211d0*/  IMAD.WIDE R78, R249.reuse, 0x4, R18 ;  /* 0x00000004f94e7825 */ /* 0x040fe200078e0212 */
[----:B------:R-:W-:Y:S03]  /*211e0*/  LDGSTS.E [R245+0x26e00], desc[UR14][R82.64], !P5 ;  /* 0x26e0000052f57fae */ /* 0x000fe6000e92184e */
[C---:B------:R-:W-:Y:S01]  /*211f0*/  IMAD.WIDE R16, R249.reuse, 0x4, R16 ;  /* 0x00000004f9107825 */ /* 0x040fe200078e0210 */
[----:B------:R-:W-:Y:S03]  /*21200*/  LDGSTS.E [R245+0x26e80], desc[UR14][R80.64], !P5 ;  /* 0x26e8000050f57fae */ /* 0x000fe6000e92184e */
[C---:B------:R-:W-:Y:S01]  /*21210*/  IMAD.WIDE R14, R249.reuse, 0x4, R14 ;  /* 0x00000004f90e7825 */ /* 0x040fe200078e020e */
[----:B------:R-:W-:Y:S03]  /*21220*/  LDGSTS.E [R245+0x27200], desc[UR14][R78.64], !P6 ;  /* 0x272000004ef57fae */ /* 0x000fe6000f12184e */
[C---:B------:R-:W-:Y:S01]  /*21230*/  IMAD.WIDE R10, R249.reuse, 0x4, R10 ;  /* 0x00000004f90a7825 */ /* 0x040fe200078e020a */
[----:B------:R-:W-:Y:S03]  /*21240*/  STL.64 [R1+0x338], R16 ;  /* 0x0003381001007387 */ /* 0x000fe60000100a00 */
[C---:B------:R-:W-:Y:S01]  /*21250*/  IMAD.WIDE R8, R249.reuse, 0x4, R8 ;  /* 0x00000004f9087825 */ /* 0x040fe200078e0208 */
[----:B------:R-:W-:Y:S03]  /*21260*/  LDGSTS.E [R245+0x27280], desc[UR14][R16.64], !P6 ;  /* 0x2728000010f57fae */ /* 0x000fe6000f12184e */
[C---:B------:R-:W-:Y:S01]  /*21270*/  IMAD.WIDE R6, R249.reuse, 0x4, R6 ;  /* 0x00000004f9067825 */ /* 0x040fe200078e0206 */
[----:B------:R1:W-:Y:S03]  /*21280*/  STL.64 [R1+0x370], R14 ;  /* 0x0003700e01007387 */ /* 0x0003e60000100a00 */
[----:B------:R-:W-:Y:S01]  /*21290*/  IMAD.WIDE R74, R249, 0x4, R250 ;  /* 0x00000004f94a7825 */ /* 0x000fe200078e02fa */
[----:B------:R1:W-:Y:S01]  /*212a0*/  LDGSTS.E [R245+0x27600], desc[UR14][R14.64], !P0 ;  /* 0x276000000ef57fae */ /* 0x0003e2000c12184e */
[----:B---3--:R-:W-:Y:S01]  /*212b0*/  IADD3 R32, R49, -0x7b, RZ ;  /* 0xffffff8531207810 */ /* 0x008fe20007ffe0ff */
[----:B------:R-:W3:Y:S01]  /*212c0*/  LDC R25, c[0x0][0x230] ;  /* 0x00008c00ff197b82 */ /* 0x000ee20000000800 */
[----:B------:R-:W-:-:S05]  /*212d0*/  IMAD.WIDE R22, R249, 0x4, R12 ;  /* 0x00000004f9167825 */ /* 0x000fca00078e020c */
[----:B------:R-:W-:Y:S01]  /*212e0*/  STL.64 [R1+0x388], R22 ;  /* 0x0003881601007387 */ /* 0x000fe20000100a00 */
[----:B--2---:R-:W-:Y:S01]  /*212f0*/  VIADD R28, R50, 0xffffff81 ;  /* 0xffffff81321c7836 */ /* 0x004fe20000000000 */
[----:B------:R-:W2:Y:S01]  /*21300*/  LDC R26, c[0x0][0x230] ;  /* 0x00008c00ff1a7b82 */ /* 0x000ea20000000800 */
[----:B-1----:R-:W-:Y:S01]  /*21310*/  IMAD.WIDE R14, R249, 0x4, R4 ;  /* 0x00000004f90e7825 */ /* 0x002fe200078e0204 */
[----:B------:R1:W-:Y:S04]  /*21320*/  STL.64 [R1+0x3a0], R10 ;  /* 0x0003a00a01007387 */ /* 0x0003e80000100a00 */
[----:B------:R3:W-:Y:S02]  /*21330*/  STL.64 [R1+0x3b8], R8 ;  /* 0x0003b80801007387 */ /* 0x0007e40000100a00 */
[----:B------:R-:W3:Y:S02]  /*21340*/  LDC R18, c[0x0][0x230] ;  /* 0x00008c00ff127b82 */ /* 0x000ee40000000800 */
[----:B------:R3:W-:Y:S04]  /*21350*/  STL.64 [R1+0x3d0], R6 ;  /* 0x0003d00601007387 */ /* 0x0007e80000100a00 */
[----:B------:R3:W-:Y:S01]  /*21360*/  STL.64 [R1+0x3e8], R14 ;  /* 0x0003e80e01007387 */ /* 0x0007e20000100a00 */
[----:B------:R-:W-:Y:S01]  /*21370*/  VIADD R24, R41, 0xffffffbc ;  /* 0xffffffbc29187836 */ /* 0x000fe20000000000 */
[----:B------:R-:W3:Y:S02]  /*21380*/  LDC R17, c[0x0][0x230] ;  /* 0x00008c00ff117b82 */ /* 0x000ee40000000800 */
[----:B------:R-:W3:Y:S04]  /*21390*/  LDL.64 R154, [R1+0x1040] ;  /* 0x00104000019a7983 */ /* 0x000ee80000100a00 */
[----:B------:R-:W3:Y:S04]  /*213a0*/  LDL.64 R134, [R1+0x1038] ;  /* 0x0010380001867983 */ /* 0x000ee80000100a00 */
[----:B------:R-:W3:Y:S04]  /*213b0*/  LDL.64 R152, [R1+0xff8] ;  /* 0x000ff80001987983 */ /* 0x000ee80000100a00 */
[----:B------:R-:W3:Y:S04]  /*213c0*/  LDL.64 R140, [R1+0xbb0] ;  /* 0x000bb000018c7983 */ /* 0x000ee80000100a00 */
[----:B------:R-:W3:Y:S04]  /*213d0*/  LDL.64 R142, [R1+0x1080] ;  /* 0x00108000018e7983 */ /* 0x000ee80000100a00 */
[----:B------:R-:W3:Y:S04]  /*213e0*/  LDL.64 R148, [R1+0xb70] ;  /* 0x000b700001947983 */ /* 0x000ee80000100a00 */
[----:B------:R-:W3:Y:S04]  /*213f0*/  LDL.64 R150, [R1+0x10f0] ;  /* 0x0010f00001967983 */ /* 0x000ee80000100a00 */
[----:B------:R-:W3:Y:S01]  /*21400*/  LDL.64 R250, [R1+0xb30] ;  /* 0x000b300001fa7983 */ /* 0x000ee20000100a00 */
[----:B------:R-:W-:-:S02]  /*21410*/  ISETP.GE.U32.AND P1, PT, R32, 0x7fffff46, PT ;  /* 0x7fffff462000780c */ /* 0x000fc40003f26070 */
[----:B------:R-:W-:Y:S01]  /*21420*/  ISETP.GE.U32.AND P3, PT, R28, 0x7fffff42, PT ;  /* 0x7fffff421c00780c */ /* 0x000fe20003f66070 */
[----:B------:R-:W-:Y:S01]  /*21430*/  LDGSTS.E [R245+0x27680], desc[UR14][R22.64], !P0 ;  /* 0x2768000016f57fae */ /* 0x000fe2000c12184e */
[----:B----4-:R-:W-:Y:S01]  /*21440*/  IADD3 R20, R42, -0x48, RZ ;  /* 0xffffffb82a147810 */ /* 0x010fe20007ffe0ff */
[----:B------:R-:W-:Y:S01]  /*21450*/  VIADD R16, R33, 0xffffffb4 ;  /* 0xffffffb421107836 */ /* 0x000fe20000000000 */
[----:B------:R-:W-:Y:S01]  /*21460*/  ISETP.GE.U32.AND P5, PT, R24, 0x7fffff7d, PT ;  /* 0x7fffff7d1800780c */ /* 0x000fe20003fa6070 */
[----:B------:R-:W-:Y:S01]  /*21470*/  VIADD R12, R34, 0xffffffb0 ;  /* 0xffffffb0220c7836 */ /* 0x000fe20000000000 */
[----:B------:R-:W4:Y:S01]  /*21480*/  LDL.64 R178, [R1+0x1170] ;  /* 0x0011700001b27983 */ /* 0x000f220000100a00 */
[----:B------:R-:W-:-:S03]  /*21490*/  IMAD.WIDE R76, R249, 0x4, R180 ;  /* 0x00000004f94c7825 */ /* 0x000fc600078e02b4 */
[----:B------:R-:W4:Y:S04]  /*214a0*/  LDL.64 R176, [R1+0xaf0] ;  /* 0x000af00001b07983 */ /* 0x000f280000100a00 */
[----:B------:R1:W-:Y:S01]  /*214b0*/  LDGSTS.E [R245+0x27a00], desc[UR14][R10.64], !P1 ;  /* 0x27a000000af57fae */ /* 0x0003e2000c92184e */
[----:B------:R-:W-:-:S03]  /*214c0*/  ISETP.GE.U32.AND P6, PT, R20, 0x7fffff79, PT ;  /* 0x7fffff791400780c */ /* 0x000fc60003fc6070 */
[----:B------:R3:W-:Y:S01]  /*214d0*/  LDGSTS.E [R245+0x27a80], desc[UR14][R8.64], !P1 ;  /* 0x27a8000008f57fae */ /* 0x0007e2000c92184e */
[----:B------:R-:W-:-:S03]  /*214e0*/  ISETP.GE.U32.AND P0, PT, R16, 0x7fffff75, PT ;  /* 0x7fffff751000780c */ /* 0x000fc60003f06070 */
[----:B------:R3:W-:Y:S01]  /*214f0*/  LDGSTS.E [R245+0x27e00], desc[UR14][R6.64], !P3 ;  /* 0x27e0000006f57fae */ /* 0x0007e2000d92184e */
[----:B-1----:R-:W1:Y:S01]  /*21500*/  LDC R10, c[0x0][0x230] ;  /* 0x00008c00ff0a7b82 */ /* 0x002e620000000800 */
[----:B--2---:R-:W-:Y:S01]  /*21510*/  VIADD R4, R26, 0xffffffa8 ;  /* 0xffffffa81a047836 */ /* 0x004fe20000000000 */
[----:B------:R-:W-:Y:S01]  /*21520*/  ISETP.GE.U32.AND P1, PT, R12, 0x7fffff71, PT ;  /* 0x7fffff710c00780c */ /* 0x000fe20003f26070 */
[----:B------:R-:W-:Y:S01]  /*21530*/  IMAD.WIDE R72, R249, 0x4, R184 ;  /* 0x00000004f9487825 */ /* 0x000fe200078e02b8 */
[----:B---3--:R-:W-:Y:S01]  /*21540*/  IADD3 R8, R25, -0x54, RZ ;  /* 0xffffffac19087810 */ /* 0x008fe20007ffe0ff */
[----:B------:R2:W-:Y:S03]  /*21550*/  LDGSTS.E [R245+0x27e80], desc[UR14][R14.64], !P3 ;  /* 0x27e800000ef57fae */ /* 0x0005e6000d92184e */
[----:B------:R-:W3:Y:S01]  /*21560*/  LDC R6, c[0x0][0x230] ;  /* 0x00008c00ff067b82 */ /* 0x000ee20000000800 */
[----:B------:R-:W-:Y:S01]  /*21570*/  IMAD.WIDE R70, R249, 0x4, R186 ;  /* 0x00000004f9467825 */ /* 0x000fe200078e02ba */
[----:B------:R-:W-:Y:S01]  /*21580*/  LDGSTS.E [R3+0x24300], desc[UR14][R76.64], !P5 ;  /* 0x243000004c037fae */ /* 0x000fe2000e92184e */
[----:B------:R-:W-:-:S02]  /*21590*/  ISETP.GE.U32.AND P3, PT, R8, 0x7fffff6d, PT ;  /* 0x7fffff6d0800780c */ /* 0x000fc40003f66070 */
[C---:B------:R-:W-:Y:S01]  /*215a0*/  IMAD.WIDE R68, R249.reuse, 0x4, R188 ;  /* 0x00000004f9447825 */ /* 0x040fe200078e02bc */
[----:B------:R-:W-:Y:S02]  /*215b0*/  LDGSTS.E [R3+0x24380], desc[UR14][R74.64], !P5 ;  /* 0x243800004a037fae */ /* 0x000fe4000e92184e */
[----:B------:R-:W2:Y:S01]  /*215c0*/  LDC R11, c[0x0][0x230] ;  /* 0x00008c00ff0b7b82 */ /* 0x000ea20000000800 */
[C---:B------:R-:W-:Y:S01]  /*215d0*/  IMAD.WIDE R66, R249.reuse, 0x4, R190 ;  /* 0x00000004f9427825 */ /* 0x040fe200078e02be */
[----:B------:R-:W-:Y:S01]  /*215e0*/  ISETP.GE.U32.AND P5, PT, R4, 0x7fffff69, PT ;  /* 0x7fffff690400780c */ /* 0x000fe20003fa6070 */
[----:B------:R-:W-:Y:S01]  /*215f0*/  LDGSTS.E [R3+0x24700], desc[UR14][R72.64], !P6 ;  /* 0x2470000048037fae */ /* 0x000fe2000f12184e */
[----:B------:R-:W-:Y:S01]  /*21600*/  IADD3 R4, R18, -0x60, RZ ;  /* 0xffffffa012047810 */ /* 0x000fe20007ffe0ff */
[----:B------:R-:W-:Y:S02]  /*21610*/  IMAD.WIDE R64, R249, 0x4, R192 ;  /* 0x00000004f9407825 */ /* 0x000fe400078e02c0 */
[----:B------:R-:W-:Y:S01]  /*21620*/  LDGSTS.E [R3+0x24780], desc[UR14][R70.64], !P6 ;  /* 0x2478000046037fae */ /* 0x000fe2000f12184e */
[----:B------:R-:W2:Y:S01]  /*21630*/  LDC R8, c[0x0][0x230] ;  /* 0x00008c00ff087b82 */ /* 0x000ea20000000800 */
[----:B------:R-:W-:-:S02]  /*21640*/  VIADD R5, R17, 0xffffffa4 ;  /* 0xffffffa411057836 */ /* 0x000fc40000000000 */
[----:B------:R-:W-:Y:S01]  /*21650*/  LDGSTS.E [R3+0x24b00], desc[UR14][R68.64], !P0 ;  /* 0x24b0000044037fae */ /* 0x000fe2000c12184e */
[----:B------:R-:W-:-:S03]  /*21660*/  IMAD.WIDE R62, R249, 0x4, R194 ;  /* 0x00000004f93e7825 */ /* 0x000fc600078e02c2 */
[----:B------:R-:W-:Y:S01]  /*21670*/  LDGSTS.E [R3+0x24b80], desc[UR14][R66.64], !P0 ;  /* 0x24b8000042037fae */ /* 0x000fe2000c12184e */
[----:B------:R-:W2:Y:S01]  /*21680*/  LDC R9, c[0x0][0x230] ;  /* 0x00008c00ff097b82 */ /* 0x000ea20000000800 */
[----:B------:R-:W-:Y:S01]  /*21690*/  ISETP.GE.U32.AND P0, PT, R4, 0x7fffff61, PT ;  /* 0x7fffff610400780c */ /* 0x000fe20003f06070 */
[----:B-1----:R-:W-:Y:S01]  /*216a0*/  VIADD R4, R10, 0xffffff9c ;  /* 0xffffff9c0a047836 */ /* 0x002fe20000000000 */
[----:B------:R-:W-:Y:S01]  /*216b0*/  LDGSTS.E [R3+0x24f00], desc[UR14][R64.64], !P1 ;  /* 0x24f0000040037fae */ /* 0x000fe2000c92184e */
[----:B------:R-:W-:Y:S01]  /*216c0*/  ISETP.GE.U32.AND P6, PT, R5, 0x7fffff65, PT ;  /* 0x7fffff650500780c */ /* 0x000fe20003fc6070 */
[C---:B------:R-:W-:Y:S02]  /*216d0*/  IMAD.WIDE R196, R249.reuse, 0x4, R196 ;  /* 0x00000004f9c47825 */ /* 0x040fe400078e02c4 */
[----:B------:R-:W-:Y:S01]  /*216e0*/  LDGSTS.E [R3+0x24f80], desc[UR14][R62.64], !P1 ;  /* 0x24f800003e037fae */ /* 0x000fe2000c92184e */
[----:B------:R-:W1:Y:S01]  /*216f0*/  LDC R7, c[0x0][0x230] ;  /* 0x00008c00ff077b82 */ /* 0x000e620000000800 */
[----:B------:R-:W-:Y:S01]  /*21700*/  ISETP.GE.U32.AND P1, PT, R4, 0x7fffff5d, PT ;  /* 0x7fffff5d0400780c */ /* 0x000fe20003f26070 */
[----:B---3--:R-:W-:Y:S01]  /*21710*/  VIADD R4, R6, 0xffffff98 ;  /* 0xffffff9806047836 */ /* 0x008fe20000000000 */
[----:B------:R-:W3:Y:S01]  /*21720*/  LDL.64 R182, [R1+0xef0] ;  /* 0x000ef00001b67983 */ /* 0x000ee20000100a00 */
[----:B------:R-:W-:-:S03]  /*21730*/  IMAD.WIDE R198, R249, 0x4, R198 ;  /* 0x00000004f9c67825 */ /* 0x000fc600078e02c6 */
[----:B------:R-:W3:Y:S01]  /*21740*/  LDL.64 R174, [R1+0xab0] ;  /* 0x000ab00001ae7983 */ /* 0x000ee20000100a00 */
[----:B------:R-:W1:Y:S01]  /*21750*/  LDC R6, c[0x0][0x230] ;  /* 0x00008c00ff067b82 */ /* 0x000e620000000800 */
[C---:B------:R-:W-:Y:S02]  /*21760*/  IMAD.WIDE R60, R249.reuse, 0x4, R200 ;  /* 0x00000004f93c7825 */ /* 0x040fe400078e02c8 */
[----:B------:R-:W-:Y:S02]  /*21770*/  LDGSTS.E [R3+0x25300], desc[UR14][R196.64], !P3 ;  /* 0x25300000c4037fae */ /* 0x000fe4000d92184e */
[C---:B------:R-:W-:Y:S02]  /*21780*/  IMAD.WIDE R58, R249.reuse, 0x4, R202 ;  /* 0x00000004f93a7825 */ /* 0x040fe400078e02ca */
[----:B------:R-:W-:Y:S01]  /*21790*/  LDGSTS.E [R3+0x25380], desc[UR14][R198.64], !P3 ;  /* 0x25380000c6037fae */ /* 0x000fe2000d92184e */
[----:B------:R-:W-:Y:S01]  /*217a0*/  ISETP.GE.U32.AND P3, PT, R4, 0x7fffff59, PT ;  /* 0x7fffff590400780c */ /* 0x000fe20003f66070 */
[----:B------:R-:W-:-:S02]  /*217b0*/  IMAD.WIDE R56, R249, 0x4, R204 ;  /* 0x00000004f9387825 */ /* 0x000fc400078e02cc */
[----:B------:R-:W-:Y:S02]  /*217c0*/  LDGSTS.E [R3+0x25700], desc[UR14][R60.64], !P5 ;  /* 0x257000003c037fae */ /* 0x000fe4000e92184e */
[----:B------:R-:W-:Y:S02]  /*217d0*/  IMAD.WIDE R54, R249, 0x4, R206 ;  /* 0x00000004f9367825 */ /* 0x000fe400078e02ce */
[----:B------:R-:W-:Y:S02]  /*217e0*/  LDGSTS.E [R3+0x25780], desc[UR14][R58.64], !P5 ;  /* 0x257800003a037fae */ /* 0x000fe4000e92184e */
[----:B--2---:R-:W-:Y:S01]  /*217f0*/  VIADD R4, R11, 0xffffff90 ;  /* 0xffffff900b047836 */ /* 0x004fe20000000000 */
[----:B------:R-:W-:Y:S01]  /*21800*/  IADD3 R5, R8, -0x6c, RZ ;  /* 0xffffff9408057810 */ /* 0x000fe20007ffe0ff */
[----:B------:R-:W-:Y:S01]  /*21810*/  LDGSTS.E [R3+0x25b00], desc[UR14][R56.64], !P6 ;  /* 0x25b0000038037fae */ /* 0x000fe2000f12184e */
[----:B------:R-:W-:-:S03]  /*21820*/  IMAD.WIDE R52, R249, 0x4, R208 ;  /* 0x00000004f9347825 */ /* 0x000fc600078e02d0 */
[----:B------:R-:W-:Y:S01]  /*21830*/  LDGSTS.E [R3+0x25b80], desc[UR14][R54.64], !P6 ;  /* 0x25b8000036037fae */ /* 0x000fe2000f12184e */
[----:B------:R-:W-:Y:S01]  /*21840*/  ISETP.GE.U32.AND P6, PT, R4, 0x7fffff51, PT ;  /* 0x7fffff510400780c */ /* 0x000fe20003fc6070 */
[----:B------:R-:W-:Y:S01]  /*21850*/  IMAD.WIDE R50, R249, 0x4, R210 ;  /* 0x00000004f9327825 */ /* 0x000fe200078e02d2 */
[----:B------:R-:W-:Y:S01]  /*21860*/  ISETP.GE.U32.AND P5, PT, R5, 0x7fffff55, PT ;  /* 0x7fffff550500780c */ /* 0x000fe20003fa6070 */
[----:B------:R-:W-:Y:S02]  /*21870*/  LDGSTS.E [R3+0x25f00], desc[UR14][R52.64], !P0 ;  /* 0x25f0000034037fae */ /* 0x000fe4000c12184e */
[----:B------:R-:W-:Y:S02]  /*21880*/  VIADD R4, R9, 0xffffff8c ;  /* 0xffffff8c09047836 */ /* 0x000fe40000000000 */
[C---:B------:R-:W-:Y:S01]  /*21890*/  IMAD.WIDE R48, R249.reuse, 0x4, R212 ;  /* 0x00000004f9307825 */ /* 0x040fe200078e02d4 */
[----:B------:R-:W-:Y:S02]  /*218a0*/  LDGSTS.E [R3+0x25f80], desc[UR14][R50.64], !P0 ;  /* 0x25f8000032037fae */ /* 0x000fe4000c12184e */
[----:B------:R-:W-:Y:S01]  /*218b0*/  ISETP.GE.U32.AND P0, PT, R4, 0x7fffff4d, PT ;  /* 0x7fffff4d0400780c */ /* 0x000fe20003f06070 */
[----:B------:R-:W-:Y:S01]  /*218c0*/  IMAD.WIDE R46, R249, 0x4, R214 ;  /* 0x00000004f92e7825 */ /* 0x000fe200078e02d6 */
[----:B-1----:R-:W-:Y:S01]  /*218d0*/  IADD3 R4, R7, -0x78, RZ ;  /* 0xffffff8807047810 */ /* 0x002fe20007ffe0ff */
[----:B------:R-:W-:Y:S01]  /*218e0*/  LDGSTS.E [R3+0x26300], desc[UR14][R48.64], !P1 ;  /* 0x2630000030037fae */ /* 0x000fe2000c92184e */
[----:B------:R-:W-:Y:S01]  /*218f0*/  UIADD3 UR6, UR6, -0x80, URZ ;  /* 0xffffff8006067890 */ /* 0x000fe2000fffe03f */
[----:B------:R-:W-:-:S02]  /*21900*/  IMAD.WIDE R44, R249, 0x4, R216 ;  /* 0x00000004f92c7825 */ /* 0x000fc400078e02d8 */
[----:B------:R-:W-:Y:S01]  /*21910*/  LDGSTS.E [R3+0x26380], desc[UR14][R46.64], !P1 ;  /* 0x263800002e037fae */ /* 0x000fe2000c92184e */
[----:B------:R-:W-:Y:S01]  /*21920*/  ISETP.GE.U32.AND P1, PT, R4, 0x7fffff49, PT ;  /* 0x7fffff490400780c */ /* 0x000fe20003f26070 */
[C---:B------:R-:W-:Y:S01]  /*21930*/  IMAD.WIDE R42, R249.reuse, 0x4, R218 ;  /* 0x00000004f92a7825 */ /* 0x040fe200078e02da */
[----:B------:R-:W-:Y:S01]  /*21940*/  UISETP.GE.U32.AND UP0, UPT, UR6, 0x7fffff41, UPT ;  /* 0x7fffff410600788c */ /* 0x000fe2000bf06070 */
[----:B------:R-:W2:Y:S02]  /*21950*/  LDL.64 R172, [R1+0xeb0] ;  /* 0x000eb00001ac7983 */ /* 0x000ea40000100a00 */
[----:B------:R-:W-:Y:S02]  /*21960*/  IMAD.WIDE R40, R249, 0x4, R220 ;  /* 0x00000004f9287825 */ /* 0x000fe400078e02dc */
[----:B------:R-:W-:Y:S02]  /*21970*/  LDGSTS.E [R3+0x26700], desc[UR14][R44.64], !P3 ;  /* 0x267000002c037fae */ /* 0x000fe4000d92184e */
[----:B------:R-:W-:-:S02]  /*21980*/  VIADD R4, R6, 0xffffff84 ;  /* 0xffffff8406047836 */ /* 0x000fc40000000000 */
[C---:B------:R-:W-:Y:S01]  /*21990*/  IMAD.WIDE R38, R249.reuse, 0x4, R222 ;  /* 0x00000004f9267825 */ /* 0x040fe200078e02de */
[----:B------:R-:W2:Y:S03]  /*219a0*/  LDL.64 R180, [R1+0xa70] ;  /* 0x000a700001b47983 */ /* 0x000ea60000100a00 */
[C---:B------:R-:W-:Y:S01]  /*219b0*/  IMAD.WIDE R36, R249.reuse, 0x4, R224 ;  /* 0x00000004f9247825 */ /* 0x040fe200078e02e0 */
[----:B------:R-:W-:Y:S03]  /*219c0*/  LDGSTS.E [R3+0x26780], desc[UR14][R42.64], !P3 ;  /* 0x267800002a037fae */ /* 0x000fe6000d92184e */
[----:B------:R-:W-:Y:S01]  /*219d0*/  IMAD.WIDE R34, R249, 0x4, R226 ;  /* 0x00000004f9227825 */ /* 0x000fe200078e02e2 */
[----:B------:R-:W-:Y:S01]  /*219e0*/  LDGSTS.E [R3+0x26b00], desc[UR14][R40.64], !P5 ;  /* 0x26b0000028037fae */ /* 0x000fe2000e92184e */
[----:B------:R-:W-:-:S03]  /*219f0*/  ISETP.GE.U32.AND P3, PT, R4, 0x7fffff45, PT ;  /* 0x7fffff450400780c */ /* 0x000fc60003f66070 */
[----:B------:R-:W-:Y:S01]  /*21a00*/  LDGSTS.E [R3+0x26b80], desc[UR14][R38.64], !P5 ;  /* 0x26b8000026037fae */ /* 0x000fe2000e92184e */
[----:B------:R-:W-:-:S03]  /*21a10*/  PLOP3.LUT P5, PT, PT, PT, UP0, 0x80, 0x0 ;  /* 0x000000000000781c */ /* 0x000fc60003faf008 */
[----:B------:R-:W-:Y:S01]  /*21a20*/  LDGSTS.E [R3+0x26f00], desc[UR14][R36.64], !P6 ;  /* 0x26f0000024037fae */ /* 0x000fe2000f12184e */
[----:B------:R-:W-:-:S03]  /*21a30*/  IMAD.WIDE R32, R249, 0x4, R228 ;  /* 0x00000004f9207825 */ /* 0x000fc600078e02e4 */
[----:B------:R-:W-:Y:S01]  /*21a40*/  LDGSTS.E [R3+0x26f80], desc[UR14][R34.64], !P6 ;  /* 0x26f8000022037fae */ /* 0x000fe2000f12184e */
[----:B------:R-:W-:Y:S01]  /*21a50*/  PLOP3.LUT P6, PT, PT, PT, UP0, 0x80, 0x0 ;  /* 0x000000000000781c */ /* 0x000fe20003fcf008 */
[C---:B------:R-:W-:Y:S02]  /*21a60*/  IMAD.WIDE R30, R249.reuse, 0x4, R230 ;  /* 0x00000004f91e7825 */ /* 0x040fe400078e02e6 */
[----:B------:R-:W-:Y:S02]  /*21a70*/  LDGSTS.E [R3+0x27300], desc[UR14][R32.64], !P0 ;  /* 0x2730000020037fae */ /* 0x000fe4000c12184e */
[C---:B------:R-:W-:Y:S02]  /*21a80*/  IMAD.WIDE R28, R249.reuse, 0x4, R232 ;  /* 0x00000004f91c7825 */ /* 0x040fe400078e02e8 */
[----:B------:R-:W-:Y:S02]  /*21a90*/  LDGSTS.E [R3+0x27380], desc[UR14][R30.64], !P0 ;  /* 0x273800001e037fae */ /* 0x000fe4000c12184e */
[----:B------:R-:W-:-:S02]  /*21aa0*/  IMAD.WIDE R22, R249, 0x4, R234 ;  /* 0x00000004f9167825 */ /* 0x000fc400078e02ea */
[----:B------:R-:W-:Y:S02]  /*21ab0*/  LDGSTS.E [R3+0x27700], desc[UR14][R28.64], !P1 ;  /* 0x277000001c037fae */ /* 0x000fe4000c92184e */
[C---:B------:R-:W-:Y:S02]  /*21ac0*/  IMAD.WIDE R20, R249.reuse, 0x4, R236 ;  /* 0x00000004f9147825 */ /* 0x040fe400078e02ec */
[----:B------:R-:W-:Y:S02]  /*21ad0*/  LDGSTS.E [R3+0x27780], desc[UR14][R22.64], !P1 ;  /* 0x2778000016037fae */ /* 0x000fe4000c92184e */
[C---:B------:R-:W-:Y:S02]  /*21ae0*/  IMAD.WIDE R24, R249.reuse, 0x4, R238 ;  /* 0x00000004f9187825 */ /* 0x040fe400078e02ee */
[----:B------:R-:W-:Y:S02]  /*21af0*/  LDGSTS.E [R3+0x27b00], desc[UR14][R20.64], !P3 ;  /* 0x27b0000014037fae */ /* 0x000fe4000d92184e */
[----:B------:R-:W-:-:S02]  /*21b00*/  IMAD.WIDE R14, R249, 0x4, R240 ;  /* 0x00000004f90e7825 */ /* 0x000fc400078e02f0 */
[----:B------:R-:W-:Y:S02]  /*21b10*/  LDGSTS.E [R3+0x27b80], desc[UR14][R24.64], !P3 ;  /* 0x27b8000018037fae */ /* 0x000fe4000d92184e */
[----:B------:R-:W-:Y:S02]  /*21b20*/  IMAD.WIDE R12, R249, 0x4, R242 ;  /* 0x00000004f90c7825 */ /* 0x000fe400078e02f2 */
[----:B------:R-:W-:Y:S04]  /*21b30*/  LDGSTS.E [R3+0x27f00], desc[UR14][R14.64], !P5 ;  /* 0x27f000000e037fae */ /* 0x000fe8000e92184e */
[----:B------:R-:W-:Y:S04]  /*21b40*/  LDGSTS.E [R3+0x27f80], desc[UR14][R12.64], !P6 ;  /* 0x27f800000c037fae */ /* 0x000fe8000f12184e */
[----:B------:R-:W0:Y:S04]  /*21b50*/  LDGDEPBAR ;  /* 0x00000000000079af */ /* 0x000e280000000000 */
[----:B------:R1:W-:Y:S04]  /*21b60*/  STL.64 [R1+0x330], R24 ;  /* 0x0003301801007387 */ /* 0x0003e80000100a00 */
[----:B------:R-:W-:Y:S04]  /*21b70*/  STL.64 [R1+0x368], R14 ;  /* 0x0003680e01007387 */ /* 0x000fe80000100a00 */
        /* <DEDUP_REMOVED lines=8> */
[----:B-1----:R-:W2:Y:S04]  /*21c00*/  LDL.64 R24, [R1+0x14f8] ;  /* 0x0014f80001187983 */ /* 0x002ea80000100a00 */
        /* <DEDUP_REMOVED lines=17> */
[----:B------:R-:W2:Y:S04]  /*21d20*/  LDL.64 R154, [R1+0x16f8] ;  /* 0x0016f800019a7983 */ /* 0x000ea80000100a00 */
[----:B------:R-:W2:Y:S04]  /*21d30*/  LDL.64 R134, [R1+0xc30] ;  /* 0x000c300001867983 */ /* 0x000ea80000100a00 */
[----:B------:R-:W2:Y:S04]  /*21d40*/  LDL.64 R250, [R1+0xe70] ;  /* 0x000e700001fa7983 */ /* 0x000ea80000100a00 */
[----:B----4-:R-:W-:Y:S04]  /*21d50*/  LDGSTS.E [R2+0x12000], desc[UR14][R178.64], P4 ;  /* 0x12000000b2027fae */ /* 0x010fe8000a12184e */
[----:B------:R-:W-:Y:S04]  /*21d60*/  LDGSTS.E [R2+0x12080], desc[UR14][R176.64], P2 ;  /* 0x12080000b0027fae */ /* 0x000fe8000912184e */
[----:B------:R-:W4:Y:S04]  /*21d70*/  LDL.64 R152, [R1+0x1778] ;  /* 0x0017780001987983 */ /* 0x000f280000100a00 */
[----:B------:R-:W4:Y:S04]  /*21d80*/  LDL.64 R140, [R1+0xbf0] ;  /* 0x000bf000018c7983 */ /* 0x000f280000100a00 */
[----:B------:R-:W4:Y:S04]  /*21d90*/  LDL.64 R142, [R1+0x17f8] ;  /* 0x0017f800018e7983 */ /* 0x000f280000100a00 */
[----:B------:R-:W4:Y:S04]  /*21da0*/  LDL.64 R148, [R1+0x1870] ;  /* 0x0018700001947983 */ /* 0x000f280000100a00 */
[----:B------:R-:W4:Y:S04]  /*21db0*/  LDL.64 R150, [R1+0x1878] ;  /* 0x0018780001967983 */ /* 0x000f280000100a00 */
[----:B------:R-:W4:Y:S04]  /*21dc0*/  LDL.64 R178, [R1+0x6a8] ;  /* 0x0006a80001b27983 */ /* 0x000f280000100a00 */
[----:B------:R-:W4:Y:S04]  /*21dd0*/  LDL.64 R176, [R1+0x1970] ;  /* 0x0019700001b07983 */ /* 0x000f280000100a00 */
[----:B---3--:R-:W-:Y:S04]  /*21de0*/  LDGSTS.E [R2+0x12800], desc[UR14][R182.64], P4 ;  /* 0x12800000b6027fae */ /* 0x008fe8000a12184e */
[----:B------:R-:W-:Y:S04]  /*21df0*/  LDGSTS.E [R2+0x12880], desc[UR14][R174.64], P2 ;  /* 0x12880000ae027fae */ /* 0x000fe8000912184e */
[----:B------:R-:W3:Y:S04]  /*21e00*/  LDL.64 R182, [R1+0x1978] ;  /* 0x0019780001b67983 */ /* 0x000ee80000100a00 */
[----:B------:R-:W4:Y:S04]  /*21e10*/  LDL.64 R174, [R1+0x12f8] ;  /* 0x0012f80001ae7983 */ /* 0x000f280000100a00 */
[----:B--2---:R-:W-:Y:S04]  /*21e20*/  LDGSTS.E [R2+0x13000], desc[UR14][R172.64], P4 ;  /* 0x13000000ac027fae */ /* 0x004fe8000a12184e */
[----:B------:R-:W-:Y:S04]  /*21e30*/  LDGSTS.E [R2+0x13080], desc[UR14][R180.64], P2 ;  /* 0x13080000b4027fae */ /* 0x000fe8000912184e */
[----:B------:R-:W2:Y:S04]  /*21e40*/  LDL.64 R172, [R1+0x5a8] ;  /* 0x0005a80001ac7983 */ /* 0x000ea80000100a00 */
[----:B------:R-:W3:Y:S04]  /*21e50*/  LDL.64 R180, [R1+0x6b0] ;  /* 0x0006b00001b47983 */ /* 0x000ee80000100a00 */
[----:B------:R-:W-:Y:S04]  /*21e60*/  LDGSTS.E [R2+0x13800], desc[UR14][R250.64], P4 ;  /* 0x13800000fa027fae */ /* 0x000fe8000a12184e */
[----:B------:R-:W2:Y:S04]  /*21e70*/  LDL.64 R250, [R1+0x5b0] ;  /* 0x0005b00001fa7983 */ /* 0x000ea80000100a00 */
[----:B----4-:R-:W-:Y:S04]  /*21e80*/  LDGSTS.E [R2+0x13880], desc[UR14][R174.64], P2 ;  /* 0x13880000ae027fae */ /* 0x010fe8000912184e */
[----:B------:R-:W-:Y:S04]  /*21e90*/  LDGSTS.E [R2+0x14000], desc[UR14][R190.64], P4 ;  /* 0x14000000be027fae */ /* 0x000fe8000a12184e */
[----:B------:R-:W-:Y:S04]  /*21ea0*/  LDGSTS.E [R2+0x14080], desc[UR14][R188.64], P2 ;  /* 0x14080000bc027fae */ /* 0x000fe8000912184e */
        /* <DEDUP_REMOVED lines=22> */
[----:B------:R-:W-:Y:S04]  /*22010*/  LDGSTS.E [R2+0x19880], desc[UR14][R178.64], P2 ;  /* 0x19880000b2027fae */ /* 0x000fe8000912184e */
[----:B------:R-:W-:Y:S04]  /*22020*/  LDGSTS.E [R2+0x1a000], desc[UR14][R176.64], P4 ;  /* 0x1a000000b0027fae */ /* 0x000fe8000a12184e */
[----:B------:R-:W3:Y:S04]  /*22030*/  LDL.64 R180, [R1+0x528] ;  /* 0x0005280001b47983 */ /* 0x000ee80000100a00 */
[----:B------:R-:W-:Y:S04]  /*22040*/  LDGSTS.E [R2+0x1a080], desc[UR14][R182.64], P2 ;  /* 0x1a080000b6027fae */ /* 0x000fe8000912184e */
        /* <DEDUP_REMOVED lines=25> */
[----:B--2---:R-:W-:Y:S04]  /*221e0*/  LDGSTS.E [R2+0x1a800], desc[UR14][R250.64], P4 ;  /* 0x1a800000fa027fae */ /* 0x004fe8000a12184e */
[----:B------:R-:W-:Y:S04]  /*221f0*/  LDGSTS.E [R2+0x1a880], desc[UR14][R172.64], P2 ;  /* 0x1a880000ac027fae */ /* 0x000fe8000912184e */
[----:B------:R-:W2:Y:S04]  /*22200*/  LDL.64 R250, [R1+0x2238] ;  /* 0x0022380001fa7983 */ /* 0x000ea80000100a00 */
[----:B------:R-:W2:Y:S04]  /*22210*/  LDL.64 R172, [R1+0xee8] ;  /* 0x000ee80001ac7983 */ /* 0x000ea80000100a00 */
[----:B----4-:R-:W-:Y:S04]  /*22220*/  LDGSTS.E [R2+0x1b000], desc[UR14][R174.64], P4 ;  /* 0x1b000000ae027fae */ /* 0x010fe8000a12184e */
[----:B------:R-:W4:Y:S04]  /*22230*/  LDL.64 R174, [R1+0xb68] ;  /* 0x000b680001ae7983 */ /* 0x000f280000100a00 */
[----:B---3--:R-:W-:Y:S04]  /*22240*/  LDGSTS.E [R2+0x1b080], desc[UR14][R180.64], P2 ;  /* 0x1b080000b4027fae */ /* 0x008fe8000912184e */
[----:B------:R-:W3:Y:S04]  /*22250*/  LDL.64 R180, [R1+0xae8] ;  /* 0x000ae80001b47983 */ /* 0x000ee80000100a00 */
[----:B--2---:R-:W-:Y:S04]  /*22260*/  LDGSTS.E [R2+0x1b800], desc[UR14][R250.64], P4 ;  /* 0x1b800000fa027fae */ /* 0x004fe8000a12184e */
[----:B------:R-:W-:Y:S04]  /*22270*/  LDGSTS.E [R2+0x1b880], desc[UR14][R190.64], P2 ;  /* 0x1b880000be027fae */ /* 0x000fe8000912184e */
[----:B------:R-:W-:Y:S04]  /*22280*/  LDGSTS.E [R2+0x1c000], desc[UR14][R188.64], P4 ;  /* 0x1c000000bc027fae */ /* 0x000fe8000a12184e */
        /* <DEDUP_REMOVED lines=21> */
[----:B----4-:R-:W-:Y:S04]  /*223e0*/  LDGSTS.E [R248+0x11180], desc[UR14][R174.64], P2 ;  /* 0x11180000aef87fae */ /* 0x010fe8000912184e */
[----:B------:R-:W-:Y:S04]  /*223f0*/  LDGSTS.E [R248+0x11900], desc[UR14][R178.64], P4 ;  /* 0x11900000b2f87fae */ /* 0x000fe8000a12184e */
[----:B------:R-:W-:Y:S04]  /*22400*/  LDGSTS.E [R248+0x11980], desc[UR14][R176.64], P2 ;  /* 0x11980000b0f87fae */ /* 0x000fe8000912184e */
[----:B------:R-:W4:Y:S04]  /*22410*/  LDL.64 R174, [R1+0xea8] ;  /* 0x000ea80001ae7983 */ /* 0x000f280000100a00 */
        /* <DEDUP_REMOVED lines=16> */
[----:B------:R-:W3:Y:S04]  /*22520*/  LDL.64 R132, [R1+0xca8] ;  /* 0x000ca80001847983 */ /* 0x000ee80000100a00 */
[----:B------:R-:W3:Y:S04]  /*22530*/  LDL.64 R154, [R1+0x1688] ;  /* 0x00168800019a7983 */ /* 0x000ee80000100a00 */
[----:B------:R-:W3:Y:S04]  /*22540*/  LDL.64 R180, [R1+0xa68] ;  /* 0x000a680001b47983 */ /* 0x000ee80000100a00 */
[----:B------:R-:W3:Y:S04]  /*22550*/  LDL.64 R134, [R1+0xc68] ;  /* 0x000c680001867983 */ /* 0x000ee80000100a00 */
[----:B------:R-:W3:Y:S04]  /*22560*/  LDL.64 R152, [R1+0x1708] ;  /* 0x0017080001987983 */ /* 0x000ee80000100a00 */
[----:B------:R-:W3:Y:S04]  /*22570*/  LDL.64 R140, [R1+0xc28] ;  /* 0x000c2800018c7983 */ /* 0x000ee80000100a00 */
        /* <DEDUP_REMOVED lines=8> */
[----:B--2---:R-:W-:Y:S04]  /*22600*/  LDGSTS.E [R248+0x12980], desc[UR14][R250.64], P2 ;  /* 0x12980000faf87fae */ /* 0x004fe8000912184e */
[----:B------:R-:W2:Y:S04]  /*22610*/  LDL.64 R250, [R1+0x1880] ;  /* 0x0018800001fa7983 */ /* 0x000ea80000100a00 */
[----:B----4-:R-:W-:Y:S04]  /*22620*/  LDGSTS.E [R248+0x13100], desc[UR14][R174.64], P4 ;  /* 0x13100000aef87fae */ /* 0x010fe8000a12184e */
[----:B------:R-:W4:Y:S04]  /*22630*/  LDL.64 R174, [R1+0x1980] ;  /* 0x0019800001ae7983 */ /* 0x000f280000100a00 */
[----:B---3--:R-:W-:Y:S04]  /*22640*/  LDGSTS.E [R248+0x13180], desc[UR14][R180.64], P2 ;  /* 0x13180000b4f87fae */ /* 0x008fe8000912184e */
[----:B------:R-:W-:Y:S04]  /*22650*/  LDGSTS.E [R248+0x13900], desc[UR14][R190.64], P4 ;  /* 0x13900000bef87fae */ /* 0x000fe8000a12184e */
[----:B------:R-:W-:Y:S04]  /*22660*/  LDGSTS.E [R248+0x13980], desc[UR14][R188.64], P2 ;  /* 0x13980000bcf87fae */ /* 0x000fe8000912184e */
[----:B------:R-:W3:Y:S04]  /*22670*/  LDL.64 R180, [R1+0x5a0] ;  /* 0x0005a00001b47983 */ /* 0x000ee80000100a00 */
        /* <DEDUP_REMOVED lines=33> */
[----:B------:R-:W-:Y:S04]  /*22890*/  LDGSTS.E [R248+0x19900], desc[UR14][R176.64], P4 ;  /* 0x19900000b0f87fae */ /* 0x000fe8000a12184e */
[----:B------:R-:W2:Y:S04]  /*228a0*/  LDL.64 R250, [R1+0x598] ;  /* 0x0005980001fa7983 */ /* 0x000ea80000100a00 */
[----:B------:R-:W-:Y:S04]  /*228b0*/  LDGSTS.E [R248+0x19980], desc[UR14][R182.64], P2 ;  /* 0x19980000b6f87fae */ /* 0x000fe8000912184e */
        /* <DEDUP_REMOVED lines=14> */
[----:B----4-:R-:W-:Y:S04]  /*229a0*/  LDGSTS.E [R248+0x1a100], desc[UR14][R174.64], P4 ;  /* 0x1a100000aef87fae */ /* 0x010fe8000a12184e */
[----:B------:R-:W-:Y:S04]  /*229b0*/  LDGSTS.E [R248+0x1a180], desc[UR14][R172.64], P2 ;  /* 0x1a180000acf87fae */ /* 0x000fe8000912184e */
[----:B------:R-:W4:Y:S04]  /*229c0*/  LDL.64 R174, [R1+0x520] ;  /* 0x0005200001ae7983 */ /* 0x000f280000100a00 */
[----:B------:R-:W4:Y:S04]  /*229d0*/  LDL.64 R172, [R1+0x1190] ;  /* 0x0011900001ac7983 */ /* 0x000f280000100a00 */
[----:B---3--:R-:W-:Y:S04]  /*229e0*/  LDGSTS.E [R248+0x1a900], desc[UR14][R180.64], P4 ;  /* 0x1a900000b4f87fae */ /* 0x008fe8000a12184e */
[----:B------:R-:W3:Y:S04]  /*229f0*/  LDL.64 R180, [R1+0xba0] ;  /* 0x000ba00001b47983 */ /* 0x000ee80000100a00 */
[----:B--2---:R-:W-:Y:S04]  /*22a00*/  LDGSTS.E [R248+0x1a980], desc[UR14][R250.64], P2 ;  /* 0x1a980000faf87fae */ /* 0x004fe8000912184e */
        /* <DEDUP_REMOVED lines=210> */
[----:B------:R-:W4:Y:S04]  /*23730*/  LDL.64 R174, [R1+0x680] ;  /* 0x0006800001ae7983 */ /* 0x000f280000100a00 */
        /* <DEDUP_REMOVED lines=87> */
[----:B------:R-:W3:Y:S04]  /*23cb0*/  LDL.64 R148, [R1+0xc90] ;  /* 0x000c900001947983 */ /* 0x000ee80000100a00 */
[----:B------:R-:W3:Y:S04]  /*23cc0*/  LDL.64 R150, [R1+0x16b8] ;  /* 0x0016b80001967983 */ /* 0x000ee80000100a00 */
[----:B------:R-:W3:Y:S04]  /*23cd0*/  LDL.64 R180, [R1+0x1130] ;  /* 0x0011300001b47983 */ /* 0x000ee80000100a00 */
[----:B------:R-:W3:Y:S04]  /*23ce0*/  LDL.64 R178, [R1+0xc50] ;  /* 0x000c500001b27983 */ /* 0x000ee80000100a00 */
[----:B------:R-:W3:Y:S04]  /*23cf0*/  LDL.64 R176, [R1+0x1738] ;  /* 0x0017380001b07983 */ /* 0x000ee80000100a00 */
[----:B----4-:R-:W-:Y:S04]  /*23d00*/  LDGSTS.E [R245+0x11400], desc[UR14][R174.64], P4 ;  /* 0x11400000aef57fae */ /* 0x010fe8000a12184e */
[----:B------:R-:W4:Y:S04]  /*23d10*/  LDL.64 R182, [R1+0xc10] ;  /* 0x000c100001b67983 */ /* 0x000f280000100a00 */
[----:B------:R-:W4:Y:S04]  /*23d20*/  LDL.64 R172, [R1+0x17b8] ;  /* 0x0017b80001ac7983 */ /* 0x000f280000100a00 */
[----:B------:R-:W4:Y:S04]  /*23d30*/  LDL.64 R174, [R1+0x1838] ;  /* 0x0018380001ae7983 */ /* 0x000f280000100a00 */
[----:B------:R-:W4:Y:S04]  /*23d40*/  LDL.64 R246, [R1+0x460] ;  /* 0x0004600001f67983 */ /* 0x000f280000100a00 */
[----:B--2---:R-:W-:Y:S04]  /*23d50*/  LDGSTS.E [R245+0x11480], desc[UR14][R250.64], P2 ;  /* 0x11480000faf57fae */ /* 0x004fe8000912184e */
[----:B------:R-:W2:Y:S04]  /*23d60*/  LDL.64 R250, [R1+0x1830] ;  /* 0x0018300001fa7983 */ /* 0x000ea80000100a00 */
        /* <DEDUP_REMOVED lines=29> */
[----:B------:R-:W4:Y:S04]  /*23f40*/  LDL.64 R192, [R1+0x1930] ;  /* 0x0019300001c07983 */ /* 0x000f280000100a00 */
[----:B--2---:R-:W-:Y:S04]  /*23f50*/  LDGSTS.E [R245+0x18c00], desc[UR14][R250.64], P4 ;  /* 0x18c00000faf57fae */ /* 0x004fe8000a12184e */
[----:B------:R-:W2:Y:S04]  /*23f60*/  LDL.64 R190, [R1+0x668] ;  /* 0x0006680001be7983 */ /* 0x000ea80000100a00 */
[----:B------:R-:W2:Y:S04]  /*23f70*/  LDL.64 R188, [R1+0x19b0] ;  /* 0x0019b00001bc7983 */ /* 0x000ea80000100a00 */
[----:B------:R-:W4:Y:S04]  /*23f80*/  LDL.64 R250, [R1+0x18b8] ;  /* 0x0018b80001fa7983 */ /* 0x000f280000100a00 */
        /* <DEDUP_REMOVED lines=23> */
[----:B------:R-:W2:Y:S04]  /*24100*/  LDL.64 R182, [R1+0x490] ;  /* 0x0004900001b67983 */ /* 0x000ea80000100a00 */
[----:B------:R-:W2:Y:S04]  /*24110*/  LDL.64 R172, [R1+0x1010] ;  /* 0x0010100001ac7983 */ /* 0x000ea80000100a00 */
[----:B------:R-:W2:Y:S04]  /*24120*/  LDL.64 R174, [R1+0x1068] ;  /* 0x0010680001ae7983 */ /* 0x000ea80000100a00 */
[----:B---3--:R-:W-:Y:S04]  /*24130*/  LDGSTS.E [R245+0x19400], desc[UR14][R180.64], P4 ;  /* 0x19400000b4f57fae */ /* 0x008fe8000a12184e */
[----:B------:R-:W3:Y:S04]  /*24140*/  LDL.64 R180, [R1+0xbc8] ;  /* 0x000bc80001b47983 */ /* 0x000ee80000100a00 */
[----:B----4-:R-:W-:Y:S04]  /*24150*/  LDGSTS.E [R245+0x19480], desc[UR14][R250.64], P2 ;  /* 0x19480000faf57fae */ /* 0x010fe8000912184e */
[----:B------:R-:W-:Y:S04]  /*24160*/  LDGSTS.E [R245+0x19c00], desc[UR14][R192.64], P4 ;  /* 0x19c00000c0f57fae */ /* 0x000fe8000a12184e */
[----:B--2---:R-:W-:Y:S04]  /*24170*/  LDGSTS.E [R245+0x19c80], desc[UR14][R190.64], P2 ;  /* 0x19c80000bef57fae */ /* 0x004fe8000912184e */
        /* <DEDUP_REMOVED lines=48> */
[----:B------:R-:W4:Y:S04]  /*24480*/  LDL.64 R180, [R1+0x10c0] ;  /* 0x0010c00001b47983 */ /* 0x000f280000100a00 */
        /* <DEDUP_REMOVED lines=130> */
[----:B------:R-:W4:Y:S04]  /*24cb0*/  LDL.64 R244, [R1+0x468] ;  /* 0x0004680001f47983 */ /* 0x000f280000100a00 */
[----:B---3--:R-:W-:Y:S04]  /*24cc0*/  LDGSTS.E [R3+0x10600], desc[UR14][R180.64], P4 ;  /* 0x10600000b4037fae */ /* 0x008fe8000a12184e */
[----:B------:R-:W3:Y:S04]  /*24cd0*/  LDL.64 R180, [R1+0x1758] ;  /* 0x0017580001b47983 */ /* 0x000ee80000100a00 */
[----:B--2---:R-:W-:Y:S04]  /*24ce0*/  LDGSTS.E [R3+0x10680], desc[UR14][R250.64], P2 ;  /* 0x10680000fa037fae */ /* 0x004fe8000912184e */
[----:B------:R-:W-:Y:S04]  /*24cf0*/  LDGSTS.E [R3+0x10e00], desc[UR14][R194.64], P4 ;  /* 0x10e00000c2037fae */ /* 0x000fe8000a12184e */
[----:B----4-:R-:W-:Y:S04]  /*24d00*/  LDGSTS.E [R3+0x10e80], desc[UR14][R192.64], P2 ;  /* 0x10e80000c0037fae */ /* 0x010fe8000912184e */
        /* <DEDUP_REMOVED lines=57> */
[----:B---3--:R-:W-:Y:S04]  /*250a0*/  LDGSTS.E [R3+0x17e80], desc[UR14][R180.64], P2 ;  /* 0x17e80000b4037fae */ /* 0x008fe8000912184e */
[----:B------:R-:W3:Y:S04]  /*250b0*/  LDL.64 R180, [R1+0x478] ;  /* 0x0004780001b47983 */ /* 0x000ee80000100a00 */
[----:B--2---:R-:W-:Y:S04]  /*250c0*/  LDGSTS.E [R3+0x18600], desc[UR14][R250.64], P4 ;  /* 0x18600000fa037fae */ /* 0x004fe8000a12184e */
[----:B----4-:R-:W-:Y:S04]  /*250d0*/  LDGSTS.E [R3+0x18680], desc[UR14][R194.64], P2 ;  /* 0x18680000c2037fae */ /* 0x010fe8000912184e */
[----:B------:R-:W2:Y:S04]  /*250e0*/  LDL.64 R250, [R1+0x470] ;  /* 0x0004700001fa7983 */ /* 0x000ea80000100a00 */
[----:B------:R-:W-:Y:S04]  /*250f0*/  LDGSTS.E [R3+0x18e00], desc[UR14][R192.64], P4 ;  /* 0x18e00000c0037fae */ /* 0x000fe8000a12184e */
[----:B------:R-:W-:Y:S04]  /*25100*/  LDGSTS.E [R3+0x18e80], desc[UR14][R190.64], P2 ;  /* 0x18e80000be037fae */ /* 0x000fe8000912184e */
        /* <DEDUP_REMOVED lines=51> */
[----:B---3--:R-:W-:Y:S04]  /*25440*/  LDGSTS.E [R3+0x1fe00], desc[UR14][R180.64], P4 ;  /* 0x1fe00000b4037fae */ /* 0x008fe8000a12184e */
[----:B--2---:R-:W-:Y:S04]  /*25450*/  LDGSTS.E [R3+0x1fe80], desc[UR14][R250.64], P2 ;  /* 0x1fe80000fa037fae */ /* 0x004fe8000912184e */
[----:B------:R-:W2:Y:S04]  /*25460*/  LDL.64 R2, [R1+0x15e8] ;  /* 0x0015e80001027983 */ /* 0x000ea80000100a00 */
[----:B------:R1:W-:Y:S04]  /*25470*/  STL [R1+0x240], RZ ;  /* 0x000240ff01007387 */ /* 0x0003e80000100800 */
[----:B------:R1:W-:Y:S04]  /*25480*/  STL [R1+0x244], RZ ;  /* 0x000244ff01007387 */ /* 0x0003e80000100800 */
[----:B------:R-:W3:Y:S04]  /*25490*/  LDL.64 R182, [R1+0xcb8] ;  /* 0x000cb80001b67983 */ /* 0x000ee80000100a00 */
[----:B------:R-:W3:Y:S04]  /*254a0*/  LDL.64 R172, [R1+0x1668] ;  /* 0x0016680001ac7983 */ /* 0x000ee80000100a00 */
[----:B------:R-:W3:Y:S04]  /*254b0*/  LDL.64 R174, [R1+0xc78] ;  /* 0x000c780001ae7983 */ /* 0x000ee80000100a00 */
[----:B------:R-:W3:Y:S04]  /*254c0*/  LDL.64 R180, [R1+0x16e8] ;  /* 0x0016e80001b47983 */ /* 0x000ee80000100a00 */
        /* <DEDUP_REMOVED lines=54> */
[----:B------:R-:W-:Y:S04]  /*25830*/  LDGSTS.E [R0+0x16f80], desc[UR14][R172.64], P2 ;  /* 0x16f80000ac007fae */ /* 0x000fe8000912184e */
[----:B------:R-:W-:Y:S04]  /*25840*/  LDGSTS.E [R0+0x17700], desc[UR14][R174.64], P4 ;  /* 0x17700000ae007fae */ /* 0x000fe8000a12184e */
[----:B------:R-:W-:Y:S04]  /*25850*/  LDGSTS.E [R0+0x17780], desc[UR14][R180.64], P2 ;  /* 0x17780000b4007fae */ /* 0x000fe8000912184e */
[----:B------:R-:W-:Y:S04]  /*25860*/  LDGSTS.E [R0+0x17f00], desc[UR14][R250.64], P4 ;  /* 0x17f00000fa007fae */ /* 0x000fe8000a12184e */
[----:B------:R-:W2:Y:S04]  /*25870*/  LDL.64 R182, [R1+0x1f40] ;  /* 0x001f400001b67983 */ /* 0x000ea80000100a00 */
[----:B------:R-:W3:Y:S04]  /*25880*/  LDL.64 R172, [R1+0x1ec8] ;  /* 0x001ec80001ac7983 */ /* 0x000ee80000100a00 */
[----:B------:R-:W3:Y:S04]  /*25890*/  LDL.64 R174, [R1+0x1ec0] ;  /* 0x001ec00001ae7983 */ /* 0x000ee80000100a00 */
[----:B------:R-:W3:Y:S04]  /*258a0*/  LDL.64 R180, [R1+0x4e8] ;  /* 0x0004e80001b47983 */ /* 0x000ee80000100a00 */
[----:B------:R-:W3:Y:S04]  /*258b0*/  LDL.64 R250, [R1+0x4e0] ;  /* 0x0004e00001fa7983 */ /* 0x000ee80000100a00 */
[----:B------:R1:W-:Y:S04]  /*258c0*/  STL [R1+0x248], RZ ;  /* 0x000248ff01007387 */ /* 0x0003e80000100800 */
        /* <DEDUP_REMOVED lines=125> */
[----:B------:R1:W-:Y:S04]  /*260a0*/  STL [R1], RZ ;  /* 0x000000ff01007387 */ /* 0x0003e80000100800 */
        /* <DEDUP_REMOVED lines=250> */
[----:B----4-:R-:W-:Y:S04]  /*27050*/  LDGSTS.E [R0+0x17f80], desc[UR14][R194.64], P2 ;  /* 0x17f80000c2007fae */ /* 0x010fe8000912184e */
[----:B------:R1:W-:Y:S04]  /*27060*/  STL [R1+0x1ac], RZ ;  /* 0x0001acff01007387 */ /* 0x0003e80000100800 */
[----:B------:R-:W-:Y:S04]  /*27070*/  LDGSTS.E [R0+0x18700], desc[UR14][R192.64], P4 ;  /* 0x18700000c0007fae */ /* 0x000fe8000a12184e */
        /* <DEDUP_REMOVED lines=17> */
[----:B------:R4:W-:Y:S04]  /*27190*/  LDGSTS.E [R0+0x1a780], desc[UR14][R12.64], P2 ;  /* 0x1a7800000c007fae */ /* 0x0009e8000912184e */
[----:B------:R1:W-:Y:S04]  /*271a0*/  STL [R1+0x164], RZ ;  /* 0x000164ff01007387 */ /* 0x0003e80000100800 */
[----:B------:R1:W-:Y:S04]  /*271b0*/  LDGSTS.E [R0+0x1af00], desc[UR14][R14.64], P4 ;  /* 0x1af000000e007fae */ /* 0x0003e8000a12184e */
[----:B------:R1:W-:Y:S01]  /*271c0*/  STL [R1+0x168], RZ ;  /* 0x000168ff01007387 */ /* 0x0003e20000100800 */
[----:B------:R-:W-:-:S03]  /*271d0*/  UISETP.GE.AND UP0, UPT, UR8, 0x40, UPT ;  /* 0x000000400800788c */ /* 0x000fc6000bf06270 */
        /* <DEDUP_REMOVED lines=10> */
[----:B------:R-:W-:Y:S01]  /*27280*/  LDGSTS.E [R0+0x1c700], desc[UR14][R154.64], P4 ;  /* 0x1c7000009a007fae */ /* 0x000fe2000a12184e */
[----:B------:R-:W-:-:S03]  /*27290*/  PLOP3.LUT P0, PT, PT, PT, UP0, 0x40, 0x0 ;  /* 0x000000000000781c */ /* 0x000fc60003f0e808 */
        /* <DEDUP_REMOVED lines=10> */
[----:B------:R-:W-:Y:S04]  /*27340*/  LDGSTS.E [R0+0x1ef80], desc[UR14][R174.64], P2 ;  /* 0x1ef80000ae007fae */ /* 0x000fe8000912184e */
[----:B------:R-:W-:Y:S04]  /*27350*/  LDGSTS.E [R0+0x1f700], desc[UR14][R180.64], P4 ;  /* 0x1f700000b4007fae */ /* 0x000fe8000a12184e */
[----:B------:R2:W-:Y:S04]  /*27360*/  LDGSTS.E [R0+0x1f780], desc[UR14][R250.64], P2 ;  /* 0x1f780000fa007fae */ /* 0x0005e8000912184e */
[----:B------:R3:W-:Y:S04]  /*27370*/  LDGSTS.E [R0+0x1ff00], desc[UR14][R244.64], P4 ;  /* 0x1ff00000f4007fae */ /* 0x0007e8000a12184e */
[----:B------:R3:W-:Y:S01]  /*27380*/  LDGSTS.E [R0+0x1ff80], desc[UR14][R246.64], P2 ;  /* 0x1ff80000f6007fae */ /* 0x0007e2000912184e */
[----:B----4-:R-:W-:-:S03]  /*27390*/  CS2R R12, SRZ ;  /* 0x00000000000c7805 */ /* 0x010fc6000001ff00 */
[----:B------:R-:W0:Y:S01]  /*273a0*/  LDGDEPBAR ;  /* 0x00000000000079af */ /* 0x000e220000000000 */
[----:B-1----:R-:W-:Y:S02]  /*273b0*/  CS2R R14, SRZ ;  /* 0x00000000000e7805 */ /* 0x002fe4000001ff00 */
[----:B------:R-:W-:Y:S02]  /*273c0*/  CS2R R16, SRZ ;  /* 0x0000000000107805 */ /* 0x000fe4000001ff00 */
[----:B------:R-:W-:Y:S02]  /*273d0*/  CS2R R18, SRZ ;  /* 0x0000000000127805 */ /* 0x000fe4000001ff00 */
[----:B------:R-:W-:Y:S02]  /*273e0*/  CS2R R248, SRZ ;  /* 0x0000000000f87805 */ /* 0x000fe4000001ff00 */
[----:B--2---:R-:W-:Y:S02]  /*273f0*/  CS2R R250, SRZ ;  /* 0x0000000000fa7805 */ /* 0x004fe4000001ff00 */
[----:B------:R-:W-:-:S02]  /*27400*/  CS2R R240, SRZ ;  /* 0x0000000000f07805 */ /* 0x000fc4000001ff00 */
[----:B------:R-:W-:Y:S02]  /*27410*/  CS2R R242, SRZ ;  /* 0x0000000000f27805 */ /* 0x000fe4000001ff00 */
[----:B------:R-:W-:Y:S02]  /*27420*/  CS2R R236, SRZ ;  /* 0x0000000000ec7805 */ /* 0x000fe4000001ff00 */
[----:B------:R-:W-:Y:S02]  /*27430*/  CS2R R238, SRZ ;  /* 0x0000000000ee7805 */ /* 0x000fe4000001ff00 */
[----:B------:R-:W-:Y:S02]  /*27440*/  CS2R R232, SRZ ;  /* 0x0000000000e87805 */ /* 0x000fe4000001ff00 */
[----:B------:R-:W-:Y:S02]  /*27450*/  CS2R R234, SRZ ;  /* 0x0000000000ea7805 */ /* 0x000fe4000001ff00 */
        /* <DEDUP_REMOVED lines=45> */
[----:B------:R-:W-:Y:S01]  /*27730*/  CS2R R6, SRZ ;  /* 0x0000000000067805 */ /* 0x000fe2000001ff00 */
[----:B---3--:R-:W-:Y:S06]  /*27740*/  @P0 BRA `(.L_x_0) ;  /* 0x0000043c00440947 */ /* 0x008fec0003800000 */
[----:B------:R-:W2:Y:S04]  /*27750*/  LDL.LU.64 R26, [R1+0x350] ;  /* 0x00035000011a7983 */ /* 0x000ea80000300a00 */
[----:B------:R-:W3:Y:S04]  /*27760*/  LDL.LU.64 R172, [R1+0x358] ;  /* 0x0003580001ac7983 */ /* 0x000ee80000300a00 */
[----:B------:R-:W4:Y:S04]  /*27770*/  LDL.LU.64 R8, [R1+0x2b0] ;  /* 0x0002b00001087983 */ /* 0x000f280000300a00 */
[----:B------:R-:W4:Y:S04]  /*27780*/  LDL.LU.64 R10, [R1+0x2a8] ;  /* 0x0002a800010a7983 */ /* 0x000f280000300a00 */
[----:B------:R-:W4:Y:S04]  /*27790*/  LDL.LU.64 R24, [R1+0x328] ;  /* 0x0003280001187983 */ /* 0x000f280000300a00 */
[----:B------:R-:W4:Y:S04]  /*277a0*/  LDL.LU.64 R174, [R1+0x320] ;  /* 0x0003200001ae7983 */ /* 0x000f280000300a00 */
[----:B------:R-:W4:Y:S04]  /*277b0*/  LDL.LU.64 R4, [R1+0x2a0] ;  /* 0x0002a00001047983 */ /* 0x000f280000300a00 */
[----:B------:R-:W4:Y:S01]  /*277c0*/  LDL.LU.64 R6, [R1+0x198] ;  /* 0x0001980001067983 */ /* 0x000f220000300a00 */
[----:B--2---:R-:W-:-:S03]  /*277d0*/  IMAD.MOV.U32 R0, RZ, RZ, R27 ;  /* 0x000000ffff007224 */ /* 0x004fc600078e001b */
[----:B------:R-:W-:Y:S04]  /*277e0*/  STL [R1+0x1e3c], R26 ;  /* 0x001e3c1a01007387 */ /* 0x000fe80000100800 */
[----:B---3--:R-:W-:Y:S04]  /*277f0*/  STL [R1+0x1e44], R172 ;  /* 0x001e44ac01007387 */ /* 0x008fe80000100800 */
[----:B------:R1:W-:Y:S04]  /*27800*/  STL [R1+0x1e38], R0 ;  /* 0x001e380001007387 */ /* 0x0003e80000100800 */
[----:B----4-:R-:W-:Y:S01]  /*27810*/  STL [R1+0x1e48], R8 ;  /* 0x001e480801007387 */ /* 0x010fe20000100800 */
[----:B-1----:R-:W-:-:S05]  /*27820*/  MOV R0, R173 ;  /* 0x000000ad00007202 */ /* 0x002fca0000000f00 */
[----:B------:R1:W-:Y:S04]  /*27830*/  STL [R1+0x1e40], R0 ;  /* 0x001e400001007387 */ /* 0x0003e80000100800 */
[----:B------:R-:W-:Y:S01]  /*27840*/  STL [R1+0x1e34], R10 ;  /* 0x001e340a01007387 */ /* 0x000fe20000100800 */
[----:B-1----:R-:W-:-:S05]  /*27850*/  IMAD.MOV.U32 R0, RZ, RZ, R9 ;  /* 0x000000ffff007224 */ /* 0x002fca00078e0009 */
[----:B------:R1:W-:Y:S04]  /*27860*/  STL [R1+0x1e30], R0 ;  /* 0x001e300001007387 */ /* 0x0003e80000100800 */
[----:B------:R-:W-:Y:S01]  /*27870*/  STL [R1+0x1e2c], R126 ;  /* 0x001e2c7e01007387 */ /* 0x000fe20000100800 */
[----:B-1----:R-:W-:-:S05]  /*27880*/  IMAD.MOV.U32 R0, RZ, RZ, R11 ;  /* 0x000000ffff007224 */ /* 0x002fca00078e000b */
[----:B------:R1:W-:Y:S04]  /*27890*/  STL [R1+0x1e28], R0 ;  /* 0x001e280001007387 */ /* 0x0003e80000100800 */
[----:B------:R-:W2:Y:S04]  /*278a0*/  LDL.LU.64 R26, [R1+0x318] ;  /* 0x00031800011a7983 */ /* 0x000ea80000300a00 */
[----:B------:R-:W-:Y:S04]  /*278b0*/  STL [R1+0x1e20], R127 ;  /* 0x001e207f01007387 */ /* 0x000fe80000100800 */
[----:B------:R-:W3:Y:S04]  /*278c0*/  LDL.LU.64 R172, [R1+0x310] ;  /* 0x0003100001ac7983 */ /* 0x000ee80000300a00 */
[----:B------:R-:W-:Y:S04]  /*278d0*/  STL [R1+0x1e24], R124 ;  /* 0x001e247c01007387 */ /* 0x000fe80000100800 */
[----:B------:R-:W4:Y:S04]  /*278e0*/  LDL.LU.64 R8, [R1+0x190] ;  /* 0x0001900001087983 */ /* 0x000f280000300a00 */
[----:B------:R-:W-:Y:S04]  /*278f0*/  STL [R1+0x1e18], R125 ;  /* 0x001e187d01007387 */ /* 0x000fe80000100800 */
[----:B------:R-:W4:Y:S01]  /*27900*/  LDL.LU.64 R10, [R1+0x128] ;  /* 0x00012800010a7983 */ /* 0x000f220000300a00 */
[----:B-1----:R-:W-:-:S03]  /*27910*/  MOV R0, R25 ;  /* 0x0000001900007202 */ /* 0x002fc60000000f00 */
[----:B------:R-:W-:Y:S04]  /*27920*/  STL [R1+0x1e1c], R76 ;  /* 0x001e1c4c01007387 */ /* 0x000fe80000100800 */
[----:B------:R-:W-:Y:S04]  /*27930*/  STL [R1+0x1e10], R77 ;  /* 0x001e104d01007387 */ /* 0x000fe80000100800 */
[----:B------:R-:W-:Y:S04]  /*27940*/  STL [R1+0x1e14], R74 ;  /* 0x001e144a01007387 */ /* 0x000fe80000100800 */
[----:B------:R-:W-:Y:S04]  /*27950*/  STL [R1+0x1e08], R75 ;  /* 0x001e084b01007387 */ /* 0x000fe80000100800 */
[----:B------:R-:W-:Y:S04]  /*27960*/  STL [R1+0x1e0c], R24 ;  /* 0x001e0c1801007387 */ /* 0x000fe80000100800 */
[----:B------:R-:W-:Y:S04]  /*27970*/  STL [R1+0x1e04], R174 ;  /* 0x001e04ae01007387 */ /* 0x000fe80000100800 */
[----:B------:R1:W-:Y:S04]  /*27980*/  STL [R1+0x1e00], R0 ;  /* 0x001e000001007387 */ /* 0x0003e80000100800 */
[----:B------:R-:W-:Y:S01]  /*27990*/  STL [R1+0x1dfc], R4 ;  /* 0x001dfc0401007387 */ /* 0x000fe20000100800 */
[----:B-1----:R-:W-:-:S05]  /*279a0*/  IMAD.MOV.U32 R0, RZ, RZ, R175 ;  /* 0x000000ffff007224 */ /* 0x002fca00078e00af */
[----:B------:R1:W-:Y:S04]  /*279b0*/  STL [R1+0x1df8], R0 ;  /* 0x001df80001007387 */ /* 0x0003e80000100800 */
[----:B------:R-:W-:Y:S01]  /*279c0*/  STL [R1+0x1df4], R6 ;  /* 0x001df40601007387 */ /* 0x000fe20000100800 */
[----:B-1----:R-:W-:-:S05]  /*279d0*/  IMAD.MOV.U32 R0, RZ, RZ, R5 ;  /* 0x000000ffff007224 */ /* 0x002fca00078e0005 */
[----:B------:R1:W-:Y:S04]  /*279e0*/  STL [R1+0x1df0], R0 ;  /* 0x001df00001007387 */ /* 0x0003e80000100800 */
[----:B------:R-:W-:Y:S01]  /*279f0*/  STL [R1+0x1dec], R122 ;  /* 0x001dec7a01007387 */ /* 0x000fe20000100800 */
[----:B-1----:R-:W-:-:S05]  /*27a00*/  MOV R0, R7 ;  /* 0x0000000700007202 */ /* 0x002fca0000000f00 */
[----:B------:R2:W-:Y:S04]  /*27a10*/  STL [R1+0x1de8], R0 ;  /* 0x001de80001007387 */ /* 0x0005e80000100800 */
[----:B------:R-:W4:Y:S04]  /*27a20*/  LDL.LU.64 R24, [R1+0x308] ;  /* 0x0003080001187983 */ /* 0x000f280000300a00 */
[----:B------:R-:W-:Y:S04]  /*27a30*/  STL [R1+0x1de0], R123 ;  /* 0x001de07b01007387 */ /* 0x000fe80000100800 */
[----:B------:R-:W4:Y:S04]  /*27a40*/  LDL.LU.64 R174, [R1+0x300] ;  /* 0x0003000001ae7983 */ /* 0x000f280000300a00 */
[----:B------:R-:W-:Y:S04]  /*27a50*/  STL [R1+0x1de4], R120 ;  /* 0x001de47801007387 */ /* 0x000fe80000100800 */
[----:B------:R-:W4:Y:S04]  /*27a60*/  LDL.LU.64 R4, [R1+0x120] ;  /* 0x0001200001047983 */ /* 0x000f280000300a00 */
[----:B------:R-:W-:Y:S04]  /*27a70*/  STL [R1+0x1dd8], R121 ;  /* 0x001dd87901007387 */ /* 0x000fe80000100800 */
[----:B------:R-:W-:Y:S04]  /*27a80*/  STL [R1+0x1ddc], R72 ;  /* 0x001ddc4801007387 */ /* 0x000fe80000100800 */
[----:B------:R-:W4:Y:S04]  /*27a90*/  LDL.LU.64 R6, [R1+0x118] ;  /* 0x0001180001067983 */ /* 0x000f280000300a00 */
[----:B------:R-:W-:Y:S04]  /*27aa0*/  STL [R1+0x1dd0], R73 ;  /* 0x001dd04901007387 */ /* 0x000fe80000100800 */
[----:B------:R-:W-:Y:S04]  /*27ab0*/  STL [R1+0x1dd4], R70 ;  /* 0x001dd44601007387 */ /* 0x000fe80000100800 */
[----:B------:R-:W-:Y:S01]  /*27ac0*/  STL [R1+0x1dc8], R71 ;  /* 0x001dc84701007387 */ /* 0x000fe20000100800 */
[----:B--2---:R-:W-:-:S03]  /*27ad0*/  IMAD.MOV.U32 R0, RZ, RZ, R27 ;  /* 0x000000ffff007224 */ /* 0x004fc600078e001b */
[----:B------:R-:W-:Y:S04]  /*27ae0*/  STL [R1+0x1dcc], R26 ;  /* 0x001dcc1a01007387 */ /* 0x000fe80000100800 */
[----:B---3--:R-:W-:Y:S04]  /*27af0*/  STL [R1+0x1dc4], R172 ;  /* 0x001dc4ac01007387 */ /* 0x008fe80000100800 */
[----:B------:R1:W-:Y:S04]  /*27b00*/  STL [R1+0x1dc0], R0 ;  /* 0x001dc00001007387 */ /* 0x0003e80000100800 */
[----:B----4-:R-:W-:Y:S01]  /*27b10*/  STL [R1+0x1dbc], R8 ;  /* 0x001dbc0801007387 */ /* 0x010fe20000100800 */
[----:B-1----:R-:W-:-:S05]  /*27b20*/  IMAD.MOV.U32 R0, RZ, RZ, R173 ;  /* 0x000000ffff007224 */ /* 0x002fca00078e00ad */
[----:B------:R1:W-:Y:S04]  /*27b30*/  STL [R1+0x1db8], R0 ;  /* 0x001db80001007387 */ /* 0x0003e80000100800 */
[----:B------:R-:W-:Y:S01]  /*27b40*/  STL [R1+0x1db4], R10 ;  /* 0x001db40a01007387 */ /* 0x000fe20000100800 */
[----:B-1----:R-:W-:-:S05]  /*27b50*/  MOV R0, R9 ;  /* 0x0000000900007202 */ /* 0x002fca0000000f00 */
[----:B------:R1:W-:Y:S04]  /*27b60*/  STL [R1+0x1db0], R0 ;  /* 0x001db00001007387 */ /* 0x0003e80000100800 */
[----:B------:R-:W2:Y:S01]  /*27b70*/  LDL.LU.64 R26, [R1+0x2f8] ;  /* 0x0002f800011a7983 */ /* 0x000ea20000300a00 */
[----:B-1----:R-:W-:-:S05]  /*27b80*/  IMAD.MOV.U32 R0, RZ, RZ, R11 ;  /* 0x000000ffff007224 */ /* 0x002fca00078e000b */
[----:B------:R1:W-:Y:S04]  /*27b90*/  STL [R1+0x1da8], R0 ;  /* 0x001da80001007387 */ /* 0x0003e80000100800 */
[----:B------:R-:W-:Y:S04]  /*27ba0*/  STL [R1+0x1dac], R118 ;  /* 0x001dac7601007387 */ /* 0x000fe80000100800 */
[----:B------:R-:W3:Y:S04]  /*27bb0*/  LDL.LU.64 R8, [R1+0x2f0] ;  /* 0x0002f00001087983 */ /* 0x000ee80000300a00 */
[----:B------:R-:W-:Y:S04]  /*27bc0*/  STL [R1+0x1da0], R119 ;  /* 0x001da07701007387 */ /* 0x000fe80000100800 */
[----:B------:R-:W4:Y:S04]  /*27bd0*/  LDL.LU.64 R10, [R1+0x110] ;  /* 0x00011000010a7983 */ /* 0x000f280000300a00 */
[----:B------:R-:W-:Y:S04]  /*27be0*/  STL [R1+0x1da4], R116 ;  /* 0x001da47401007387 */ /* 0x000fe80000100800 */
[----:B------:R-:W-:Y:S04]  /*27bf0*/  STL [R1+0x1d98], R117 ;  /* 0x001d987501007387 */ /* 0x000fe80000100800 */
[----:B------:R-:W-:Y:S04]  /*27c00*/  STL [R1+0x1d9c], R68 ;  /* 0x001d9c4401007387 */ /* 0x000fe80000100800 */
[----:B------:R-:W4:Y:S04]  /*27c10*/  LDL.LU.64 R172, [R1+0x108] ;  /* 0x0001080001ac7983 */ /* 0x000f280000300a00 */
[----:B------:R-:W-:Y:S04]  /*27c20*/  STL [R1+0x1d90], R69 ;  /* 0x001d904501007387 */ /* 0x000fe80000100800 */
[----:B------:R-:W-:Y:S01]  /*27c30*/  STL [R1+0x1d94], R66 ;  /* 0x001d944201007387 */ /* 0x000fe20000100800 */
[----:B-1----:R-:W-:-:S03]  /*27c40*/  IMAD.MOV.U32 R0, RZ, RZ, R25 ;  /* 0x000000ffff007224 */ /* 0x002fc600078e0019 */
[----:B------:R-:W-:Y:S04]  /*27c50*/  STL [R1+0x1d88], R67 ;  /* 0x001d884301007387 */ /* 0x000fe80000100800 */
[----:B------:R-:W-:Y:S04]  /*27c60*/  STL [R1+0x1d8c], R24 ;  /* 0x001d8c1801007387 */ /* 0x000fe80000100800 */
[----:B------:R-:W-:Y:S04]  /*27c70*/  STL [R1+0x1d84], R174 ;  /* 0x001d84ae01007387 */ /* 0x000fe80000100800 */
[----:B------:R1:W-:Y:S04]  /*27c80*/  STL [R1+0x1d80], R0 ;  /* 0x001d800001007387 */ /* 0x0003e80000100800 */
[----:B------:R-:W-:Y:S01]  /*27c90*/  STL [R1+0x1d7c], R4 ;  /* 0x001d7c0401007387 */ /* 0x000fe20000100800 */
[----:B-1----:R-:W-:-:S05]  /*27ca0*/  MOV R0, R175 ;  /* 0x000000af00007202 */ /* 0x002fca0000000f00 */
[----:B------:R1:W-:Y:S04]  /*27cb0*/  STL [R1+0x1d78], R0 ;  /* 0x001d780001007387 */ /* 0x0003e80000100800 */
[----:B------:R-:W4:Y:S01]  /*27cc0*/  LDL.LU.64 R174, [R1+0x2e8] ;  /* 0x0002e80001ae7983 */ /* 0x000f220000300a00 */
[----:B-1----:R-:W-:-:S05]  /*27cd0*/  IMAD.MOV.U32 R0, RZ, RZ, R5 ;  /* 0x000000ffff007224 */ /* 0x002fca00078e0005 */
[----:B------:R1:W-:Y:S04]  /*27ce0*/  STL [R1+0x1d70], R0 ;  /* 0x001d700001007387 */ /* 0x0003e80000100800 */
[----:B------:R1:W-:Y:S04]  /*27cf0*/  STL [R1+0x1d74], R6 ;  /* 0x001d740601007387 */ /* 0x0003e80000100800 */
[----:B------:R-:W4:Y:S01]  /*27d00*/  LDL.LU.64 R4, [R1+0x2e0] ;  /* 0x0002e00001047983 */ /* 0x000f220000300a00 */
[----:B-1----:R-:W-:-:S03]  /*27d10*/  IMAD.MOV.U32 R0, RZ, RZ, R7 ;  /* 0x000000ffff007224 */ /* 0x002fc600078e0007 */
[----:B------:R-:W4:Y:S04]  /*27d20*/  LDL.LU.64 R6, [R1+0x100] ;  /* 0x0001000001067983 */ /* 0x000f280000300a00 */
[----:B------:R2:W-:Y:S04]  /*27d30*/  STL [R1+0x1d68], R0 ;  /* 0x001d680001007387 */ /* 0x0005e80000100800 */
[----:B------:R-:W-:Y:S04]  /*27d40*/  STL [R1+0x1d6c], R114 ;  /* 0x001d6c7201007387 */ /* 0x000fe80000100800 */
[----:B------:R-:W-:Y:S04]  /*27d50*/  STL [R1+0x1d60], R115 ;  /* 0x001d607301007387 */ /* 0x000fe80000100800 */
[----:B------:R-:W-:Y:S04]  /*27d60*/  STL [R1+0x1d64], R112 ;  /* 0x001d647001007387 */ /* 0x000fe80000100800 */
[----:B------:R-:W-:Y:S04]  /*27d70*/  STL [R1+0x1d58], R113 ;  /* 0x001d587101007387 */ /* 0x000fe80000100800 */
[----:B------:R-:W-:Y:S04]  /*27d80*/  STL [R1+0x1d5c], R64 ;  /* 0x001d5c4001007387 */ /* 0x000fe80000100800 */
[----:B------:R-:W-:Y:S04]  /*27d90*/  STL [R1+0x1d50], R65 ;  /* 0x001d504101007387 */ /* 0x000fe80000100800 */
[----:B------:R-:W-:Y:S04]  /*27da0*/  STL [R1+0x1d54], R62 ;  /* 0x001d543e01007387 */ /* 0x000fe80000100800 */
[----:B------:R-:W-:Y:S01]  /*27db0*/  STL [R1+0x1d48], R63 ;  /* 0x001d483f01007387 */ /* 0x000fe20000100800 */
[----:B--2---:R-:W-:-:S03]  /*27dc0*/  MOV R0, R27 ;  /* 0x0000001b00007202 */ /* 0x004fc60000000f00 */
[----:B------:R-:W-:Y:S04]  /*27dd0*/  STL [R1+0x1d4c], R26 ;  /* 0x001d4c1a01007387 */ /* 0x000fe80000100800 */
[----:B---3--:R-:W-:Y:S04]  /*27de0*/  STL [R1+0x1d44], R8 ;  /* 0x001d440801007387 */ /* 0x008fe80000100800 */
[----:B------:R1:W-:Y:S04]  /*27df0*/  STL [R1+0x1d40], R0 ;  /* 0x001d400001007387 */ /* 0x0003e80000100800 */
[----:B----4-:R-:W-:Y:S01]  /*27e00*/  STL [R1+0x1d3c], R10 ;  /* 0x001d3c0a01007387 */ /* 0x010fe20000100800 */
[----:B-1----:R-:W-:-:S05]  /*27e10*/  IMAD.MOV.U32 R0, RZ, RZ, R9 ;  /* 0x000000ffff007224 */ /* 0x002fca00078e0009 */
[----:B------:R1:W-:Y:S04]  /*27e20*/  STL [R1+0x1d38], R0 ;  /* 0x001d380001007387 */ /* 0x0003e80000100800 */
[----:B------:R-:W2:Y:S01]  /*27e30*/  LDL.LU.64 R8, [R1+0x2d8] ;  /* 0x0002d80001087983 */ /* 0x000ea20000300a00 */
[----:B-1----:R-:W-:-:S03]  /*27e40*/  IMAD.MOV.U32 R0, RZ, RZ, R11 ;  /* 0x000000ffff007224 */ /* 0x002fc600078e000b */
[----:B------:R-:W3:Y:S04]  /*27e50*/  LDL.LU.64 R10, [R1+0x2d0] ;  /* 0x0002d000010a7983 */ /* 0x000ee80000300a00 */
[----:B------:R1:W-:Y:S04]  /*27e60*/  STL [R1+0x1d30], R0 ;  /* 0x001d300001007387 */ /* 0x0003e80000100800 */
[----:B------:R-:W-:Y:S01]  /*27e70*/  STL [R1+0x1d34], R172 ;  /* 0x001d34ac01007387 */ /* 0x000fe20000100800 */
[----:B-1----:R-:W-:-:S03]  /*27e80*/  MOV R0, R173 ;  /* 0x000000ad00007202 */ /* 0x002fc60000000f00 */
[----:B------:R-:W-:Y:S04]  /*27e90*/  STL [R1+0x1d2c], R110 ;  /* 0x001d2c6e01007387 */ /* 0x000fe80000100800 */
[----:B------:R1:W-:Y:S04]  /*27ea0*/  STL [R1+0x1d28], R0 ;  /* 0x001d280001007387 */ /* 0x0003e80000100800 */
[----:B------:R-:W-:Y:S04]  /*27eb0*/  STL [R1+0x1d20], R111 ;  /* 0x001d206f01007387 */ /* 0x000fe80000100800 */
[----:B------:R-:W-:Y:S04]  /*27ec0*/  STL [R1+0x1d24], R108 ;  /* 0x001d246c01007387 */ /* 0x000fe80000100800 */
[----:B------:R-:W-:Y:S04]  /*27ed0*/  STL [R1+0x1d18], R109 ;  /* 0x001d186d01007387 */ /* 0x000fe80000100800 */
[----:B------:R-:W-:Y:S01]  /*27ee0*/  STL [R1+0x1d1c], R196 ;  /* 0x001d1cc401007387 */ /* 0x000fe20000100800 */
[----:B-1----:R-:W-:-:S03]  /*27ef0*/  IMAD.MOV.U32 R0, RZ, RZ, R175 ;  /* 0x000000ffff007224 */ /* 0x002fc600078e00af */
        /* <DEDUP_REMOVED lines=9> */
[----:B------:R-:W4:Y:S01]  /*27f90*/  LDL.LU.64 R4, [R1+0x2c8] ;  /* 0x0002c80001047983 */ /* 0x000f220000300a00 */
[----:B-1----:R-:W-:-:S03]  /*27fa0*/  MOV R0, R7 ;  /* 0x0000000700007202 */ /* 0x002fc60000000f00 */
        /* <DEDUP_REMOVED lines=12> */
[----:B--2---:R-:W-:-:S03]  /*28070*/  IMAD.MOV.U32 R0, RZ, RZ, R9 ;  /* 0x000000ffff007224 */ /* 0x004fc600078e0009 */
[----:B------:R-:W-:Y:S04]  /*28080*/  STL [R1+0x1ccc], R8 ;  /* 0x001ccc0801007387 */ /* 0x000fe80000100800 */
[----:B---3--:R-:W-:Y:S04]  /*28090*/  STL [R1+0x1cc4], R10 ;  /* 0x001cc40a01007387 */ /* 0x008fe80000100800 */
        /* <DEDUP_REMOVED lines=17> */
[----:B----4-:R-:W-:-:S03]  /*281b0*/  MOV R0, R5 ;  /* 0x0000000500007202 */ /* 0x010fc60000000f00 */
[----:B------:R-:W-:Y:S04]  /*281c0*/  STL [R1+0x1c8c], R4 ;  /* 0x001c8c0401007387 */ /* 0x000fe80000100800 */
[----:B------:R-:W-:Y:S04]  /*281d0*/  STL [R1+0x1c84], R6 ;  /* 0x001c840601007387 */ /* 0x000fe80000100800 */
[----:B------:R1:W-:Y:S04]  /*281e0*/  STL [R1+0x1c80], R0 ;  /* 0x001c800001007387 */ /* 0x0003e80000100800 */
[----:B------:R-:W-:Y:S01]  /*281f0*/  STL [R1+0x1c7c], R164 ;  /* 0x001c7ca401007387 */ /* 0x000fe20000100800 */
[----:B-1----:R-:W-:-:S05]  /*28200*/  IMAD.MOV.U32 R0, RZ, RZ, R7 ;  /* 0x000000ffff007224 */ /* 0x002fca00078e0007 */
[----:B------:R2:W-:Y:S04]  /*28210*/  STL [R1+0x1c78], R0 ;  /* 0x001c780001007387 */ /* 0x0005e80000100800 */
[----:B------:R-:W-:Y:S04]  /*28220*/  STL [R1+0x1c70], R165 ;  /* 0x001c70a501007387 */ /* 0x000fe80000100800 */
[----:B------:R-:W4:Y:S04]  /*28230*/  LDL.LU.64 R4, [R1+0x380] ;  /* 0x0003800001047983 */ /* 0x000f280000300a00 */
[----:B------:R-:W-:Y:S04]  /*28240*/  STL [R1+0x1c74], R162 ;  /* 0x001c74a201007387 */ /* 0x000fe80000100800 */
[----:B------:R-:W4:Y:S04]  /*28250*/  LDL.LU.64 R6, [R1+0x398] ;  /* 0x0003980001067983 */ /* 0x000f280000300a00 */
        /* <DEDUP_REMOVED lines=14> */
[----:B-1----:R-:W-:-:S05]  /*28340*/  MOV R0, R11 ;  /* 0x0000000b00007202 */ /* 0x002fca0000000f00 */
[----:B------:R4:W-:Y:S04]  /*28350*/  STL [R1+0x1c3c], R0 ;  /* 0x001c3c0001007387 */ /* 0x0009e80000100800 */
[----:B------:R-:W-:Y:S04]  /*28360*/  STL [R1+0x1c30], R161 ;  /* 0x001c30a101007387 */ /* 0x000fe80000100800 */
[----:B------:R-:W-:Y:S04]  /*28370*/  STL [R1+0x1c34], R158 ;  /* 0x001c349e01007387 */ /* 0x000fe80000100800 */
[----:B------:R-:W-:Y:S04]  /*28380*/  STL [R1+0x1c28], R159 ;  /* 0x001c289f01007387 */ /* 0x000fe80000100800 */
[----:B------:R-:W2:Y:S04]  /*28390*/  LDL.LU.64 R172, [R1+0x3b0] ;  /* 0x0003b00001ac7983 */ /* 0x000ea80000300a00 */
[----:B------:R-:W-:Y:S04]  /*283a0*/  STL [R1+0x1c2c], R94 ;  /* 0x001c2c5e01007387 */ /* 0x000fe80000100800 */
[----:B------:R-:W3:Y:S04]  /*283b0*/  LDL.LU.64 R174, [R1+0x3c8] ;  /* 0x0003c80001ae7983 */ /* 0x000ee80000300a00 */
[----:B------:R-:W-:Y:S04]  /*283c0*/  STL [R1+0x1c20], R95 ;  /* 0x001c205f01007387 */ /* 0x000fe80000100800 */
[----:B------:R-:W-:Y:S04]  /*283d0*/  STL [R1+0x1c24], R92 ;  /* 0x001c245c01007387 */ /* 0x000fe80000100800 */
[----:B------:R-:W-:Y:S04]  /*283e0*/  STL [R1+0x1c18], R93 ;  /* 0x001c185d01007387 */ /* 0x000fe80000100800 */
[----:B------:R-:W3:Y:S04]  /*283f0*/  LDL.LU.64 R8, [R1+0x340] ;  /* 0x0003400001087983 */ /* 0x000ee80000300a00 */
[----:B------:R-:W-:Y:S04]  /*28400*/  STL [R1+0x1c1c], R48 ;  /* 0x001c1c3001007387 */ /* 0x000fe80000100800 */
[----:B------:R-:W-:Y:S04]  /*28410*/  STL [R1+0x1c10], R49 ;  /* 0x001c103101007387 */ /* 0x000fe80000100800 */
[----:B------:R-:W-:Y:S04]  /*28420*/  STL [R1+0x1c14], R46 ;  /* 0x001c142e01007387 */ /* 0x000fe80000100800 */
[----:B------:R-:W-:Y:S01]  /*28430*/  STL [R1+0x1bf8], R47 ;  /* 0x001bf82f01007387 */ /* 0x000fe20000100800 */
[----:B----4-:R-:W-:-:S03]  /*28440*/  IMAD.MOV.U32 R0, RZ, RZ, R5 ;  /* 0x000000ffff007224 */ /* 0x010fc600078e0005 */
[----:B------:R-:W-:Y:S04]  /*28450*/  STL [R1+0x1c00], R4 ;  /* 0x001c000401007387 */ /* 0x000fe80000100800 */
[----:B------:R-:W-:Y:S04]  /*28460*/  STL [R1+0x1c08], R6 ;  /* 0x001c080601007387 */ /* 0x000fe80000100800 */
[----:B------:R1:W-:Y:S04]  /*28470*/  STL [R1+0x1bfc], R0 ;  /* 0x001bfc0001007387 */ /* 0x0003e80000100800 */
[----:B------:R-:W-:Y:S01]  /*28480*/  STL [R1+0x1c0c], R156 ;  /* 0x001c0c9c01007387 */ /* 0x000fe20000100800 */
[----:B-1----:R-:W-:-:S05]  /*28490*/  IMAD.MOV.U32 R0, RZ, RZ, R7 ;  /* 0x000000ffff007224 */ /* 0x002fca00078e0007 */
[----:B------:R2:W-:Y:S04]  /*284a0*/  STL [R1+0x1c04], R0 ;  /* 0x001c040001007387 */ /* 0x0005e80000100800 */
[----:B------:R-:W-:Y:S04]  /*284b0*/  STL [R1+0x1bf0], R157 ;  /* 0x001bf09d01007387 */ /* 0x000fe80000100800 */
[----:B------:R-:W-:Y:S04]  /*284c0*/  STL [R1+0x1bf4], R130 ;  /* 0x001bf48201007387 */ /* 0x000fe80000100800 */
[----:B------:R-:W-:Y:S04]  /*284d0*/  STL [R1+0x1be8], R131 ;  /* 0x001be88301007387 */ /* 0x000fe80000100800 */
[----:B------:R-:W-:Y:S04]  /*284e0*/  STL [R1+0x1bec], R90 ;  /* 0x001bec5a01007387 */ /* 0x000fe80000100800 */
[----:B------:R-:W4:Y:S04]  /*284f0*/  LDL.LU.64 R10, [R1+0x3e0] ;  /* 0x0003e000010a7983 */ /* 0x000f280000300a00 */
[----:B------:R-:W-:Y:S04]  /*28500*/  STL [R1+0x1be0], R91 ;  /* 0x001be05b01007387 */ /* 0x000fe80000100800 */
[----:B------:R-:W-:Y:S04]  /*28510*/  STL [R1+0x1be4], R88 ;  /* 0x001be45801007387 */ /* 0x000fe80000100800 */
[----:B------:R-:W4:Y:S04]  /*28520*/  LDL.LU.64 R26, [R1+0x3f8] ;  /* 0x0003f800011a7983 */ /* 0x000f280000300a00 */
[----:B------:R-:W-:Y:S04]  /*28530*/  STL [R1+0x1bd8], R89 ;  /* 0x001bd85901007387 */ /* 0x000fe80000100800 */
[----:B------:R-:W4:Y:S04]  /*28540*/  LDL.LU.64 R4, [R1+0x378] ;  /* 0x0003780001047983 */ /* 0x000f280000300a00 */
[----:B------:R-:W-:Y:S04]  /*28550*/  STL [R1+0x1bdc], R44 ;  /* 0x001bdc2c01007387 */ /* 0x000fe80000100800 */
[----:B------:R-:W4:Y:S04]  /*28560*/  LDL.LU.64 R6, [R1+0x390] ;  /* 0x0003900001067983 */ /* 0x000f280000300a00 */
[----:B------:R-:W-:Y:S04]  /*28570*/  STL [R1+0x1bd0], R45 ;  /* 0x001bd02d01007387 */ /* 0x000fe80000100800 */
[----:B------:R-:W-:Y:S04]  /*28580*/  STL [R1+0x1bd4], R42 ;  /* 0x001bd42a01007387 */ /* 0x000fe80000100800 */
[----:B------:R-:W-:Y:S01]  /*28590*/  STL [R1+0x1bb8], R43 ;  /* 0x001bb82b01007387 */ /* 0x000fe20000100800 */
[----:B--2---:R-:W-:-:S03]  /*285a0*/  MOV R0, R173 ;  /* 0x000000ad00007202 */ /* 0x004fc60000000f00 */
[----:B------:R-:W-:Y:S04]  /*285b0*/  STL [R1+0x1bc0], R172 ;  /* 0x001bc0ac01007387 */ /* 0x000fe80000100800 */
[----:B---3--:R-:W-:Y:S04]  /*285c0*/  STL [R1+0x1bc8], R174 ;  /* 0x001bc8ae01007387 */ /* 0x008fe80000100800 */
[----:B------:R1:W-:Y:S04]  /*285d0*/  STL [R1+0x1bbc], R0 ;  /* 0x001bbc0001007387 */ /* 0x0003e80000100800 */
[----:B------:R-:W-:Y:S01]  /*285e0*/  STL [R1+0x1bcc], R128 ;  /* 0x001bcc8001007387 */ /* 0x000fe20000100800 */
[----:B-1----:R-:W-:-:S05]  /*285f0*/  IMAD.MOV.U32 R0, RZ, RZ, R175 ;  /* 0x000000ffff007224 */ /* 0x002fca00078e00af */
[----:B------:R1:W-:Y:S04]  /*28600*/  STL [R1+0x1bc4], R0 ;  /* 0x001bc40001007387 */ /* 0x0003e80000100800 */
[----:B------:R-:W-:Y:S01]  /*28610*/  STL [R1+0x1ba8], R129 ;  /* 0x001ba88101007387 */ /* 0x000fe20000100800 */
[----:B-1----:R-:W-:-:S03]  /*28620*/  IMAD.MOV.U32 R0, RZ, RZ, R9 ;  /* 0x000000ffff007224 */ /* 0x002fc600078e0009 */
[----:B------:R1:W-:Y:S04]  /*28630*/  STL [R1+0x1bb0], R8 ;  /* 0x001bb00801007387 */ /* 0x0003e80000100800 */
[----:B------:R-:W-:Y:S04]  /*28640*/  STL [R1+0x1bb4], R86 ;  /* 0x001bb45601007387 */ /* 0x000fe80000100800 */
[----:B------:R2:W-:Y:S04]  /*28650*/  STL [R1+0x1bac], R0 ;  /* 0x001bac0001007387 */ /* 0x0005e80000100800 */
[----:B------:R-:W-:Y:S04]  /*28660*/  STL [R1+0x1ba0], R87 ;  /* 0x001ba05701007387 */ /* 0x000fe80000100800 */
[----:B------:R-:W3:Y:S04]  /*28670*/  LDL.LU.64 R172, [R1+0x408] ;  /* 0x0004080001ac7983 */ /* 0x000ee80000300a00 */
[----:B------:R-:W-:Y:S04]  /*28680*/  STL [R1+0x1ba4], R84 ;  /* 0x001ba45401007387 */ /* 0x000fe80000100800 */
[----:B------:R-:W-:Y:S04]  /*28690*/  STL [R1+0x1b98], R85 ;  /* 0x001b985501007387 */ /* 0x000fe80000100800 */
[----:B------:R-:W3:Y:S04]  /*286a0*/  LDL.LU.64 R24, [R1+0x418] ;  /* 0x0004180001187983 */ /* 0x000ee80000300a00 */
[----:B------:R-:W-:Y:S04]  /*286b0*/  STL [R1+0x1b9c], R40 ;  /* 0x001b9c2801007387 */ /* 0x000fe80000100800 */
[----:B------:R-:W-:Y:S04]  /*286c0*/  STL [R1+0x1b90], R41 ;  /* 0x001b902901007387 */ /* 0x000fe80000100800 */
[----:B------:R-:W3:Y:S04]  /*286d0*/  LDL.LU.64 R174, [R1+0x3a8] ;  /* 0x0003a80001ae7983 */ /* 0x000ee80000300a00 */
[----:B------:R-:W-:Y:S04]  /*286e0*/  STL [R1+0x1b94], R38 ;  /* 0x001b942601007387 */ /* 0x000fe80000100800 */
[----:B-1----:R-:W3:Y:S04]  /*286f0*/  LDL.LU.64 R8, [R1+0x3c0] ;  /* 0x0003c00001087983 */ /* 0x002ee80000300a00 */
[----:B------:R-:W-:Y:S04]  /*28700*/  STL [R1+0x1b68], R39 ;  /* 0x001b682701007387 */ /* 0x000fe80000100800 */
[----:B----4-:R1:W-:Y:S01]  /*28710*/  STL [R1+0x1b70], R10 ;  /* 0x001b700a01007387 */ /* 0x0103e20000100800 */
[----:B--2---:R-:W-:-:S03]  /*28720*/  MOV R0, R11 ;  /* 0x0000000b00007202 */ /* 0x004fc60000000f00 */
[----:B-1----:R-:W2:Y:S04]  /*28730*/  LDL.LU.64 R10, [R1+0x338] ;  /* 0x00033800010a7983 */ /* 0x002ea80000300a00 */
[----:B------:R1:W-:Y:S04]  /*28740*/  STL [R1+0x1b6c], R0 ;  /* 0x001b6c0001007387 */ /* 0x0003e80000100800 */
[----:B------:R-:W-:Y:S01]  /*28750*/  STL [R1+0x1b78], R26 ;  /* 0x001b781a01007387 */ /* 0x000fe20000100800 */
[----:B-1----:R-:W-:-:S03]  /*28760*/  IMAD.MOV.U32 R0, RZ, RZ, R27 ;  /* 0x000000ffff007224 */ /* 0x002fc600078e001b */
[----:B------:R-:W-:Y:S04]  /*28770*/  STL [R1+0x1b80], R4 ;  /* 0x001b800401007387 */ /* 0x000fe80000100800 */
[----:B------:R1:W-:Y:S04]  /*28780*/  STL [R1+0x1b74], R0 ;  /* 0x001b740001007387 */ /* 0x0003e80000100800 */
[----:B------:R-:W-:Y:S01]  /*28790*/  STL [R1+0x1b88], R6 ;  /* 0x001b880601007387 */ /* 0x000fe20000100800 */
[----:B-1----:R-:W-:-:S05]  /*287a0*/  IMAD.MOV.U32 R0, RZ, RZ, R5 ;  /* 0x000000ffff007224 */ /* 0x002fca00078e0005 */
[----:B------:R1:W-:Y:S04]  /*287b0*/  STL [R1+0x1b7c], R0 ;  /* 0x001b7c0001007387 */ /* 0x0003e80000100800 */
[----:B------:R-:W-:Y:S01]  /*287c0*/  STL [R1+0x1b8c], R82 ;  /* 0x001b8c5201007387 */ /* 0x000fe20000100800 */
[----:B-1----:R-:W-:-:S05]  /*287d0*/  MOV R0, R7 ;  /* 0x0000000700007202 */ /* 0x002fca0000000f00 */
[----:B------:R1:W-:Y:S04]  /*287e0*/  STL [R1+0x1b84], R0 ;  /* 0x001b840001007387 */ /* 0x0003e80000100800 */
[----:B------:R-:W-:Y:S04]  /*287f0*/  STL [R1+0x1b60], R83 ;  /* 0x001b605301007387 */ /* 0x000fe80000100800 */
[----:B------:R-:W4:Y:S04]  /*28800*/  LDL.LU.64 R4, [R1+0x428] ;  /* 0x0004280001047983 */ /* 0x000f280000300a00 */
[----:B------:R-:W-:Y:S04]  /*28810*/  STL [R1+0x1b64], R80 ;  /* 0x001b645001007387 */ /* 0x000fe80000100800 */
        /* <DEDUP_REMOVED lines=8> */
[----:B---3--:R3:W-:Y:S01]  /*288a0*/  STL [R1+0x1b30], R172 ;  /* 0x001b30ac01007387 */ /* 0x0087e20000100800 */
[----:B-1----:R-:W-:-:S03]  /*288b0*/  IMAD.MOV.U32 R0, RZ, RZ, R173 ;  /* 0x000000ffff007224 */ /* 0x002fc600078e00ad */
[----:B------:R-:W4:Y:S04]  /*288c0*/  LDL.LU.64 R26, [R1+0x370] ;  /* 0x00037000011a7983 */ /* 0x000f280000300a00 */
[----:B------:R-:W-:Y:S04]  /*288d0*/  STL [R1+0x1b38], R24 ;  /* 0x001b381801007387 */ /* 0x000fe80000100800 */
[----:B------:R1:W-:Y:S04]  /*288e0*/  STL [R1+0x1b2c], R0 ;  /* 0x001b2c0001007387 */ /* 0x0003e80000100800 */
[----:B---3--:R-:W3:Y:S01]  /*288f0*/  LDL.LU.64 R172, [R1+0x388] ;  /* 0x0003880001ac7983 */ /* 0x008ee20000300a00 */
[----:B-1----:R-:W-:-:S03]  /*28900*/  IMAD.MOV.U32 R0, RZ, RZ, R25 ;  /* 0x000000ffff007224 */ /* 0x002fc600078e0019 */
[----:B------:R-:W-:Y:S04]  /*28910*/  STL [R1+0x1b40], R174 ;  /* 0x001b40ae01007387 */ /* 0x000fe80000100800 */
[----:B------:R1:W-:Y:S04]  /*28920*/  STL [R1+0x1b34], R0 ;  /* 0x001b340001007387 */ /* 0x0003e80000100800 */
[----:B------:R-:W-:Y:S01]  /*28930*/  STL [R1+0x1b48], R8 ;  /* 0x001b480801007387 */ /* 0x000fe20000100800 */
[----:B-1----:R-:W-:-:S05]  /*28940*/  MOV R0, R175 ;  /* 0x000000af00007202 */ /* 0x002fca0000000f00 */
[----:B------:R1:W-:Y:S04]  /*28950*/  STL [R1+0x1b3c], R0 ;  /* 0x001b3c0001007387 */ /* 0x0003e80000100800 */
[----:B------:R-:W-:Y:S01]  /*28960*/  STL [R1+0x1b4c], R78 ;  /* 0x001b4c4e01007387 */ /* 0x000fe20000100800 */
[----:B-1----:R-:W-:-:S05]  /*28970*/  IMAD.MOV.U32 R0, RZ, RZ, R9 ;  /* 0x000000ffff007224 */ /* 0x002fca00078e0009 */
[----:B------:R1:W-:Y:S04]  /*28980*/  STL [R1+0x1b44], R0 ;  /* 0x001b440001007387 */ /* 0x0003e80000100800 */
[----:B------:R-:W-:Y:S04]  /*28990*/  STL [R1+0x1b18], R79 ;  /* 0x001b184f01007387 */ /* 0x000fe80000100800 */
[----:B--2---:R-:W-:Y:S04]  /*289a0*/  STL [R1+0x1b20], R10 ;  /* 0x001b200a01007387 */ /* 0x004fe80000100800 */
[----:B------:R-:W2:Y:S01]  /*289b0*/  LDL.LU.64 R174, [R1+0x440] ;  /* 0x0004400001ae7983 */ /* 0x000ea20000300a00 */
[----:B-1----:R-:W-:-:S03]  /*289c0*/  IMAD.MOV.U32 R0, RZ, RZ, R11 ;  /* 0x000000ffff007224 */ /* 0x002fc600078e000b */
[----:B------:R-:W-:Y:S04]  /*289d0*/  STL [R1+0x1b24], R32 ;  /* 0x001b242001007387 */ /* 0x000fe80000100800 */
[----:B------:R1:W-:Y:S04]  /*289e0*/  STL [R1+0x1b1c], R0 ;  /* 0x001b1c0001007387 */ /* 0x0003e80000100800 */
[----:B------:R-:W2:Y:S04]  /*289f0*/  LDL.LU.64 R8, [R1+0x448] ;  /* 0x0004480001087983 */ /* 0x000ea80000300a00 */
[----:B------:R-:W-:Y:S04]  /*28a00*/  STL [R1+0x1b10], R33 ;  /* 0x001b102101007387 */ /* 0x000fe80000100800 */
[----:B------:R-:W-:Y:S04]  /*28a10*/  STL [R1+0x1b14], R30 ;  /* 0x001b141e01007387 */ /* 0x000fe80000100800 */
[----:B------:R-:W2:Y:S04]  /*28a20*/  LDL.LU.64 R24, [R1+0x400] ;  /* 0x0004000001187983 */ /* 0x000ea80000300a00 */
[----:B------:R-:W-:Y:S04]  /*28a30*/  STL [R1+0x1ad8], R31 ;  /* 0x001ad81f01007387 */ /* 0x000fe80000100800 */
[----:B----4-:R4:W-:Y:S01]  /*28a40*/  STL [R1+0x1ae0], R4 ;  /* 0x001ae00401007387 */ /* 0x0109e20000100800 */
[----:B-1----:R-:W-:-:S03]  /*28a50*/  MOV R0, R5 ;  /* 0x0000000500007202 */ /* 0x002fc60000000f00 */
[----:B------:R-:W2:Y:S04]  /*28a60*/  LDL.LU.64 R10, [R1+0x410] ;  /* 0x00041000010a7983 */ /* 0x000ea80000300a00 */
[----:B------:R-:W-:Y:S04]  /*28a70*/  STL [R1+0x1ae8], R6 ;  /* 0x001ae80601007387 */ /* 0x000fe80000100800 */
[----:B------:R1:W-:Y:S04]  /*28a80*/  STL [R1+0x1adc], R0 ;  /* 0x001adc0001007387 */ /* 0x0003e80000100800 */
[----:B----4-:R-:W4:Y:S01]  /*28a90*/  LDL.LU.64 R4, [R1+0x3a0] ;  /* 0x0003a00001047983 */ /* 0x010f220000300a00 */
[----:B-1----:R-:W-:-:S03]  /*28aa0*/  IMAD.MOV.U32 R0, RZ, RZ, R7 ;  /* 0x000000ffff007224 */ /* 0x002fc600078e0007 */
[----:B------:R-:W-:Y:S04]  /*28ab0*/  STL [R1+0x1af0], R132 ;  /* 0x001af08401007387 */ /* 0x000fe80000100800 */
[----:B------:R1:W-:Y:S04]  /*28ac0*/  STL [R1+0x1ae4], R0 ;  /* 0x001ae40001007387 */ /* 0x0003e80000100800 */
[----:B------:R-:W4:Y:S01]  /*28ad0*/  LDL.LU.64 R6, [R1+0x3b8] ;  /* 0x0003b80001067983 */ /* 0x000f220000300a00 */
[----:B-1----:R-:W-:-:S03]  /*28ae0*/  IMAD.MOV.U32 R0, RZ, RZ, R133 ;  /* 0x000000ffff007224 */ /* 0x002fc600078e0085 */
[----:B------:R-:W-:Y:S04]  /*28af0*/  STL [R1+0x1af8], R134 ;  /* 0x001af88601007387 */ /* 0x000fe80000100800 */
[----:B------:R1:W-:Y:S02]  /*28b00*/  STL [R1+0x1aec], R0 ;  /* 0x001aec0001007387 */ /* 0x0003e40000100800 */
[----:B-1----:R-:W-:Y:S02]  /*28b10*/  MOV R0, R135 ;  /* 0x0000008700007202 */ /* 0x002fe40000000f00 */
[----:B------:R-:W-:Y:S04]  /*28b20*/  STL [R1+0x1b00], R26 ;  /* 0x001b001a01007387 */ /* 0x000fe80000100800 */
[----:B------:R1:W-:Y:S02]  /*28b30*/  STL [R1+0x1af4], R0 ;  /* 0x001af40001007387 */ /* 0x0003e40000100800 */
[----:B-1----:R-:W-:-:S02]  /*28b40*/  IMAD.MOV.U32 R0, RZ, RZ, R27 ;  /* 0x000000ffff007224 */ /* 0x002fc400078e001b */
[----:B------:R-:W4:Y:S04]  /*28b50*/  LDL.LU.64 R26, [R1+0x330] ;  /* 0x00033000011a7983 */ /* 0x000f280000300a00 */
[----:B------:R1:W-:Y:S04]  /*28b60*/  STL [R1+0x1afc], R0 ;  /* 0x001afc0001007387 */ /* 0x0003e80000100800 */
[----:B---3--:R3:W-:Y:S01]  /*28b70*/  STL [R1+0x1b08], R172 ;  /* 0x001b08ac01007387 */ /* 0x0087e20000100800 */
[----:B-1----:R-:W-:-:S03]  /*28b80*/  IMAD.MOV.U32 R0, RZ, RZ, R173 ;  /* 0x000000ffff007224 */ /* 0x002fc600078e00ad */
[----:B---3--:R-:W3:Y:S04]  /*28b90*/  LDL.LU.64 R172, [R1+0x450] ;  /* 0x0004500001ac7983 */ /* 0x008ee80000300a00 */
[----:B------:R1:W-:Y:S04]  /*28ba0*/  STL [R1+0x1b04], R0 ;  /* 0x001b040001007387 */ /* 0x0003e80000100800 */
[----:B------:R-:W-:Y:S04]  /*28bb0*/  STL [R1+0x1b0c], R28 ;  /* 0x001b0c1c01007387 */ /* 0x000fe80000100800 */
[----:B------:R-:W-:Y:S04]  /*28bc0*/  STL [R1+0x1ad0], R29 ;  /* 0x001ad01d01007387 */ /* 0x000fe80000100800 */
[----:B------:R-:W3:Y:S04]  /*28bd0*/  LDL.LU.64 R132, [R1+0x458] ;  /* 0x0004580001847983 */ /* 0x000ee80000300a00 */
[----:B------:R-:W-:Y:S04]  /*28be0*/  STL [R1+0x1ad4], R22 ;  /* 0x001ad41601007387 */ /* 0x000fe80000100800 */
[----:B------:R-:W-:Y:S04]  /*28bf0*/  STL [R1+0x1a98], R23 ;  /* 0x001a981701007387 */ /* 0x000fe80000100800 */
[----:B------:R-:W3:Y:S04]  /*28c00*/  LDL.LU.64 R134, [R1+0x420] ;  /* 0x0004200001867983 */ /* 0x000ee80000300a00 */
[----:B--2---:R2:W-:Y:S01]  /*28c10*/  STL [R1+0x1aa0], R174 ;  /* 0x001aa0ae01007387 */ /* 0x0045e20000100800 */
[----:B-1----:R-:W-:-:S03]  /*28c20*/  MOV R0, R175 ;  /* 0x000000af00007202 */ /* 0x002fc60000000f00 */
[----:B--2---:R-:W2:Y:S04]  /*28c30*/  LDL.LU.64 R174, [R1+0x430] ;  /* 0x0004300001ae7983 */ /* 0x004ea80000300a00 */
[----:B------:R1:W-:Y:S04]  /*28c40*/  STL [R1+0x1a9c], R0 ;  /* 0x001a9c0001007387 */ /* 0x0003e80000100800 */
[----:B------:R1:W-:Y:S02]  /*28c50*/  STL [R1+0x1aa8], R8 ;  /* 0x001aa80801007387 */ /* 0x0003e40000100800 */
[----:B-1----:R-:W-:-:S02]  /*28c60*/  IMAD.MOV.U32 R0, RZ, RZ, R9 ;  /* 0x000000ffff007224 */ /* 0x002fc400078e0009 */
[----:B------:R-:W2:Y:S04]  /*28c70*/  LDL.LU.64 R8, [R1+0x3d0] ;  /* 0x0003d00001087983 */ /* 0x000ea80000300a00 */
[----:B------:R1:W-:Y:S04]  /*28c80*/  STL [R1+0x1aa4], R0 ;  /* 0x001aa40001007387 */ /* 0x0003e80000100800 */
[----:B------:R-:W-:Y:S04]  /*28c90*/  STL [R1+0x1ab0], R24 ;  /* 0x001ab01801007387 */ /* 0x000fe80000100800 */
[----:B------:R-:W2:Y:S01]  /*28ca0*/  LDL.LU.64 R138, [R1+0x3e8] ;  /* 0x0003e800018a7983 */ /* 0x000ea20000300a00 */
[----:B-1----:R-:W-:-:S05]  /*28cb0*/  IMAD.MOV.U32 R0, RZ, RZ, R25 ;  /* 0x000000ffff007224 */ /* 0x002fca00078e0019 */
[----:B------:R1:W-:Y:S04]  /*28cc0*/  STL [R1+0x1aac], R0 ;  /* 0x001aac0001007387 */ /* 0x0003e80000100800 */
[----:B------:R1:W-:Y:S02]  /*28cd0*/  STL [R1+0x1ab8], R10 ;  /* 0x001ab80a01007387 */ /* 0x0003e40000100800 */
[----:B-1----:R-:W-:Y:S02]  /*28ce0*/  MOV R0, R11 ;  /* 0x0000000b00007202 */ /* 0x002fe40000000f00 */
[----:B------:R-:W2:Y:S04]  /*28cf0*/  LDL.LU.64 R10, [R1+0x368] ;  /* 0x00036800010a7983 */ /* 0x000ea80000300a00 */
[----:B------:R1:W-:Y:S04]  /*28d00*/  STL [R1+0x1ab4], R0 ;  /* 0x001ab40001007387 */ /* 0x0003e80000100800 */
[----:B----4-:R4:W-:Y:S01]  /*28d10*/  STL [R1+0x1ac0], R4 ;  /* 0x001ac00401007387 */ /* 0x0109e20000100800 */
[----:B-1----:R-:W-:-:S03]  /*28d20*/  IMAD.MOV.U32 R0, RZ, RZ, R5 ;  /* 0x000000ffff007224 */ /* 0x002fc600078e0005 */
[----:B----4-:R-:W4:Y:S04]  /*28d30*/  LDL.LU.64 R4, [R1+0x360] ;  /* 0x0003600001047983 */ /* 0x010f280000300a00 */
[----:B------:R1:W-:Y:S04]  /*28d40*/  STL [R1+0x1abc], R0 ;  /* 0x001abc0001007387 */ /* 0x0003e80000100800 */
[----:B------:R1:W-:Y:S02]  /*28d50*/  STL [R1+0x1ac8], R6 ;  /* 0x001ac80601007387 */ /* 0x0003e40000100800 */
[----:B-1----:R-:W-:-:S02]  /*28d60*/  IMAD.MOV.U32 R0, RZ, RZ, R7 ;  /* 0x000000ffff007224 */ /* 0x002fc400078e0007 */
[----:B------:R-:W4:Y:S04]  /*28d70*/  LDL.LU.64 R6, [R1+0x1040] ;  /* 0x0010400001067983 */ /* 0x000f280000300a00 */
[----:B------:R1:W-:Y:S04]  /*28d80*/  STL [R1+0x1ac4], R0 ;  /* 0x001ac40001007387 */ /* 0x0003e80000100800 */
[----:B------:R-:W-:Y:S04]  /*28d90*/  STL [R1+0x1acc], R20 ;  /* 0x001acc1401007387 */ /* 0x000fe80000100800 */
[----:B------:R-:W-:Y:S04]  /*28da0*/  STL [R1+0xf1c], R21 ;  /* 0x000f1c1501007387 */ /* 0x000fe80000100800 */
[----:B------:R-:W4:Y:S04]  /*28db0*/  LDL.LU.64 R24, [R1+0x1038] ;  /* 0x0010380001187983 */ /* 0x000f280000300a00 */
[----:B------:R3:W-:Y:S01]  /*28dc0*/  STL [R1+0xf24], R26 ;  /* 0x000f241a01007387 */ /* 0x0007e20000100800 */
[----:B-1----:R-:W-:-:S03]  /*28dd0*/  MOV R0, R27 ;  /* 0x0000001b00007202 */ /* 0x002fc60000000f00 */
[----:B---3--:R-:W3:Y:S04]  /*28de0*/  LDL.LU.64 R26, [R1+0x1030] ;  /* 0x00103000011a7983 */ /* 0x008ee80000300a00 */
[----:B------:R1:W-:Y:S04]  /*28df0*/  STL [R1+0xf20], R0 ;  /* 0x000f200001007387 */ /* 0x0003e80000100800 */
[----:B------:R1:W-:Y:S02]  /*28e00*/  STL [R1+0xf2c], R172 ;  /* 0x000f2cac01007387 */ /* 0x0003e40000100800 */
[----:B-1----:R-:W-:-:S02]  /*28e10*/  IMAD.MOV.U32 R0, RZ, RZ, R173 ;  /* 0x000000ffff007224 */ /* 0x002fc400078e00ad */
[----:B------:R-:W3:Y:S04]  /*28e20*/  LDL.LU.64 R172, [R1+0xbe8] ;  /* 0x000be80001ac7983 */ /* 0x000ee80000300a00 */
[----:B------:R1:W-:Y:S04]  /*28e30*/  STL [R1+0xf28], R0 ;  /* 0x000f280001007387 */ /* 0x0003e80000100800 */
[----:B------:R1:W-:Y:S02]  /*28e40*/  STL [R1+0xf34], R132 ;  /* 0x000f348401007387 */ /* 0x0003e40000100800 */
[----:B-1----:R-:W-:-:S02]  /*28e50*/  IMAD.MOV.U32 R0, RZ, RZ, R133 ;  /* 0x000000ffff007224 */ /* 0x002fc400078e0085 */
[----:B------:R-:W3:Y:S04]  /*28e60*/  LDL.LU.64 R132, [R1+0x1028] ;  /* 0x0010280001847983 */ /* 0x000ee80000300a00 */
[----:B------:R1:W-:Y:S04]  /*28e70*/  STL [R1+0xf30], R0 ;  /* 0x000f300001007387 */ /* 0x0003e80000100800 */
[----:B------:R1:W-:Y:S02]  /*28e80*/  STL [R1+0xf3c], R134 ;  /* 0x000f3c8601007387 */ /* 0x0003e40000100800 */
[----:B-1----:R-:W-:-:S02]  /*28e90*/  MOV R0, R135 ;  /* 0x0000008700007202 */ /* 0x002fc40000000f00 */
[----:B------:R-:W3:Y:S04]  /*28ea0*/  LDL.LU.64 R134, [R1+0xbe0] ;  /* 0x000be00001867983 */ /* 0x000ee80000300a00 */
[----:B------:R1:W-:Y:S04]  /*28eb0*/  STL [R1+0xf38], R0 ;  /* 0x000f380001007387 */ /* 0x0003e80000100800 */
[----:B--2---:R2:W-:Y:S01]  /*28ec0*/  STL [R1+0xf44], R174 ;  /* 0x000f44ae01007387 */ /* 0x0045e20000100800 */
[----:B-1----:R-:W-:-:S03]  /*28ed0*/  IMAD.MOV.U32 R0, RZ, RZ, R175 ;  /* 0x000000ffff007224 */ /* 0x002fc600078e00af */
[----:B--2---:R-:W2:Y:S04]  /*28ee0*/  LDL.LU.64 R174, [R1+0x1020] ;  /* 0x0010200001ae7983 */ /* 0x004ea80000300a00 */
[----:B------:R1:W-:Y:S04]  /*28ef0*/  STL [R1+0xf40], R0 ;  /* 0x000f400001007387 */ /* 0x0003e80000100800 */
[----:B------:R1:W-:Y:S02]  /*28f00*/  STL [R1+0xf4c], R8 ;  /* 0x000f4c0801007387 */ /* 0x0003e40000100800 */
[----:B-1----:R-:W-:-:S02]  /*28f10*/  IMAD.MOV.U32 R0, RZ, RZ, R9 ;  /* 0x000000ffff007224 */ /* 0x002fc400078e0009 */
[----:B------:R-:W2:Y:S04]  /*28f20*/  LDL.LU.64 R8, [R1+0xbd8] ;  /* 0x000bd80001087983 */ /* 0x000ea80000300a00 */
[----:B------:R1:W-:Y:S04]  /*28f30*/  STL [R1+0xf48], R0 ;  /* 0x000f480001007387 */ /* 0x0003e80000100800 */
[----:B------:R1:W-:Y:S02]  /*28f40*/  STL [R1+0xf54], R138 ;  /* 0x000f548a01007387 */ /* 0x0003e40000100800 */
[----:B-1----:R-:W-:-:S02]  /*28f50*/  MOV R0, R139 ;  /* 0x0000008b00007202 */ /* 0x002fc40000000f00 */
[----:B------:R-:W2:Y:S04]  /*28f60*/  LDL.LU.64 R138, [R1+0x1018] ;  /* 0x00101800018a7983 */ /* 0x000ea80000300a00 */
[----:B------:R1:W-:Y:S04]  /*28f70*/  STL [R1+0xf50], R0 ;  /* 0x000f500001007387 */ /* 0x0003e80000100800 */
[----:B------:R1:W-:Y:S02]  /*28f80*/  STL [R1+0xf5c], R10 ;  /* 0x000f5c0a01007387 */ /* 0x0003e40000100800 */
[----:B-1----:R-:W-:-:S02]  /*28f90*/  IMAD.MOV.U32 R0, RZ, RZ, R11 ;  /* 0x000000ffff007224 */ /* 0x002fc400078e000b */
[----:B------:R-:W2:Y:S04]  /*28fa0*/  LDL.LU.64 R10, [R1+0xbd0] ;  /* 0x000bd000010a7983 */ /* 0x000ea80000300a00 */
[----:B------:R1:W-:Y:S04]  /*28fb0*/  STL [R1+0xf58], R0 ;  /* 0x000f580001007387 */ /* 0x0003e80000100800 */
[----:B----4-:R4:W-:Y:S01]  /*28fc0*/  STL [R1+0xf64], R4 ;  /* 0x000f640401007387 */ /* 0x0109e20000100800 */
[----:B-1----:R-:W-:-:S03]  /*28fd0*/  IMAD.MOV.U32 R0, RZ, RZ, R5 ;  /* 0x000000ffff007224 */ /* 0x002fc600078e0005 */
[----:B----4-:R-:W4:Y:S04]  /*28fe0*/  LDL.LU.64 R4, [R1+0x1010] ;  /* 0x0010100001047983 */ /* 0x010f280000300a00 */
[----:B------:R1:W-:Y:S04]  /*28ff0*/  STL [R1+0xf60], R0 ;  /* 0x000f600001007387 */ /* 0x0003e80000100800 */
[----:B------:R1:W-:Y:S02]  /*29000*/  STL [R1+0xf6c], R6 ;  /* 0x000f6c0601007387 */ /* 0x0003e40000100800 */
[----:B-1----:R-:W-:-:S02]  /*29010*/  MOV R0, R7 ;  /* 0x0000000700007202 */ /* 0x002fc40000000f00 */
[----:B------:R-:W4:Y:S04]  /*29020*/  LDL.LU.64 R6, [R1+0xbc8] ;  /* 0x000bc80001067983 */ /* 0x000f280000300a00 */
[----:B------:R1:W-:Y:S04]  /*29030*/  STL [R1+0xf68], R0 ;  /* 0x000f680001007387 */ /* 0x0003e80000100800 */
        /* <DEDUP_REMOVED lines=8> */
[----:B------:R1:W-:Y:S02]  /*290c0*/  STL [R1+0xf84], R172 ;  /* 0x000f84ac01007387 */ /* 0x0003e40000100800 */
[----:B-1----:R-:W-:-:S02]  /*290d0*/  MOV R0, R173 ;  /* 0x000000ad00007202 */ /* 0x002fc40000000f00 */
[----:B------:R-:W3:Y:S04]  /*290e0*/  LDL.LU.64 R172, [R1+0x1000] ;  /* 0x0010000001ac7983 */ /* 0x000ee80000300a00 */
        /* <DEDUP_REMOVED lines=33> */
[----:B------:R1:W-:Y:S02]  /*29300*/  STL [R1+0xfcc], R24 ;  /* 0x000fcc1801007387 */ /* 0x0003e40000100800 */
[----:B-1----:R-:W-:-:S02]  /*29310*/  MOV R0, R25 ;  /* 0x0000001900007202 */ /* 0x002fc40000000f00 */
[----:B------:R-:W4:Y:S04]  /*29320*/  LDL.LU.64 R24, [R1+0xb98] ;  /* 0x000b980001187983 */ /* 0x000f280000300a00 */
[----:B------:R1:W-:Y:S04]  /*29330*/  STL [R1+0xfc8], R0 ;  /* 0x000fc80001007387 */ /* 0x0003e80000100800 */
[----:B---3--:R3:W-:Y:S01]  /*29340*/  STL [R1+0xfd4], R26 ;  /* 0x000fd41a01007387 */ /* 0x0087e20000100800 */
[----:B-1----:R-:W-:-:S03]  /*29350*/  IMAD.MOV.U32 R0, RZ, RZ, R27 ;  /* 0x000000ffff007224 */ /* 0x002fc600078e001b */
[----:B---3--:R-:W3:Y:S04]  /*29360*/  LDL.LU.64 R26, [R1+0x1060] ;  /* 0x00106000011a7983 */ /* 0x008ee80000300a00 */
        /* <DEDUP_REMOVED lines=13> */
[----:B--2---:R2:W-:Y:S01]  /*29440*/  STL [R1+0xff4], R174 ;  /* 0x000ff4ae01007387 */ /* 0x0045e20000100800 */
[----:B-1----:R-:W-:-:S03]  /*29450*/  IMAD.MOV.U32 R0, RZ, RZ, R175 ;  /* 0x000000ffff007224 */ /* 0x002fc600078e00af */
[----:B--2---:R-:W2:Y:S04]  /*29460*/  LDL.LU.64 R174, [R1+0x1070] ;  /* 0x0010700001ae7983 */ /* 0x004ea80000300a00 */
        /* <DEDUP_REMOVED lines=13> */
[----:B----4-:R4:W-:Y:S01]  /*29540*/  STL [R1+0x1014], R4 ;  /* 0x0010140401007387 */ /* 0x0109e20000100800 */
[----:B-1----:R-:W-:-:S03]  /*29550*/  MOV R0, R5 ;  /* 0x0000000500007202 */ /* 0x002fc60000000f00 */
[----:B----4-:R-:W4:Y:S04]  /*29560*/  LDL.LU.64 R4, [R1+0x1080] ;  /* 0x0010800001047983 */ /* 0x010f280000300a00 */
[----:B------:R1:W-:Y:S04]  /*29570*/  STL [R1+0x1010], R0 ;  /* 0x0010100001007387 */ /* 0x0003e80000100800 */
[----:B------:R1:W-:Y:S02]  /*29580*/  STL [R1+0x101c], R6 ;  /* 0x00101c0601007387 */ /* 0x0003e40000100800 */
[----:B-1----:R-:W-:-:S02]  /*29590*/  IMAD.MOV.U32 R0, RZ, RZ, R7 ;  /* 0x000000ffff007224 */ /* 0x002fc400078e0007 */
[----:B------:R-:W4:Y:S04]  /*295a0*/  LDL.LU.64 R6, [R1+0xb70] ;  /* 0x000b700001067983 */ /* 0x000f280000300a00 */
[----:B------:R1:W-:Y:S04]  /*295b0*/  STL [R1+0x1018], R0 ;  /* 0x0010180001007387 */ /* 0x0003e80000100800 */
[----:B------:R1:W-:Y:S02]  /*295c0*/  STL [R1+0x1024], R24 ;  /* 0x0010241801007387 */ /* 0x0003e40000100800 */
[----:B-1----:R-:W-:-:S02]  /*295d0*/  IMAD.MOV.U32 R0, RZ, RZ, R25 ;  /* 0x000000ffff007224 */ /* 0x002fc400078e0019 */
[----:B------:R-:W4:Y:S04]  /*295e0*/  LDL.LU.64 R24, [R1+0x1088] ;  /* 0x0010880001187983 */ /* 0x000f280000300a00 */
[----:B------:R1:W-:Y:S04]  /*295f0*/  STL [R1+0x1020], R0 ;  /* 0x0010200001007387 */ /* 0x0003e80000100800 */
[----:B---3--:R3:W-:Y:S01]  /*29600*/  STL [R1+0x102c], R26 ;  /* 0x00102c1a01007387 */ /* 0x0087e20000100800 */
        /* <DEDUP_REMOVED lines=639> */
[----:B------:R-:W-:Y:S04]  /*2be00*/  STL [R1+0x152c], R138 ;  /* 0x00152c8a01007387 */ /* 0x000fe80000100800 */
[----:B------:R-:W2:Y:S01]  /*2be10*/  LDL.LU.64 R136, [R1+0x1588] ;  /* 0x0015880001887983 */ /* 0x000ea20000300a00 */
[----:B-1----:R-:W-:-:S05]  /*2be20*/  IMAD.MOV.U32 R0, RZ, RZ, R139 ;  /* 0x000000ffff007224 */ /* 0x002fca00078e008b */
[----:B------:R1:W-:Y:S04]  /*2be30*/  STL [R1+0x1528], R0 ;  /* 0x0015280001007387 */ /* 0x0003e80000100800 */
[----:B------:R-:W-:Y:S01]  /*2be40*/  STL [R1+0x1534], R10 ;  /* 0x0015340a01007387 */ /* 0x000fe20000100800 */
[----:B-1----:R-:W-:-:S03]  /*2be50*/  IMAD.MOV.U32 R0, RZ, RZ, R11 ;  /* 0x000000ffff007224 */ /* 0x002fc600078e000b */
[----:B------:R-:W2:Y:S04]  /*2be60*/  LDL.LU.64 R138, [R1+0xd20] ;  /* 0x000d2000018a7983 */ /* 0x000ea80000300a00 */
[----:B------:R1:W-:Y:S04]  /*2be70*/  STL [R1+0x1530], R0 ;  /* 0x0015300001007387 */ /* 0x0003e80000100800 */
        /* <DEDUP_REMOVED lines=11> */
[----:B---3--:R-:W-:Y:S04]  /*2bf30*/  STL [R1+0x1554], R26 ;  /* 0x0015541a01007387 */ /* 0x008fe80000100800 */
[----:B------:R1:W-:Y:S04]  /*2bf40*/  STL [R1+0x1548], R0 ;  /* 0x0015480001007387 */ /* 0x0003e80000100800 */
[----:B------:R-:W3:Y:S01]  /*2bf50*/  LDL.LU.64 R24, [R1+0xd10] ;  /* 0x000d100001187983 */ /* 0x000ee20000300a00 */
[----:B-1----:R-:W-:-:S03]  /*2bf60*/  MOV R0, R27 ;  /* 0x0000001b00007202 */ /* 0x002fc60000000f00 */
[----:B------:R-:W-:Y:S04]  /*2bf70*/  STL [R1+0x155c], R172 ;  /* 0x00155cac01007387 */ /* 0x000fe80000100800 */
[----:B------:R1:W-:Y:S04]  /*2bf80*/  STL [R1+0x1550], R0 ;  /* 0x0015500001007387 */ /* 0x0003e80000100800 */
[----:B------:R-:W3:Y:S01]  /*2bf90*/  LDL.LU.64 R26, [R1+0x15b8] ;  /* 0x0015b800011a7983 */ /* 0x000ee20000300a00 */
[----:B-1----:R-:W-:-:S03]  /*2bfa0*/  IMAD.MOV.U32 R0, RZ, RZ, R173 ;  /* 0x000000ffff007224 */ /* 0x002fc600078e00ad */
[----:B------:R-:W-:Y:S04]  /*2bfb0*/  STL [R1+0x1564], R132 ;  /* 0x0015648401007387 */ /* 0x000fe80000100800 */
[----:B------:R1:W-:Y:S04]  /*2bfc0*/  STL [R1+0x1558], R0 ;  /* 0x0015580001007387 */ /* 0x0003e80000100800 */
[----:B------:R-:W3:Y:S01]  /*2bfd0*/  LDL.LU.64 R172, [R1+0xd08] ;  /* 0x000d080001ac7983 */ /* 0x000ee20000300a00 */
[----:B-1----:R-:W-:-:S03]  /*2bfe0*/  IMAD.MOV.U32 R0, RZ, RZ, R133 ;  /* 0x000000ffff007224 */ /* 0x002fc600078e0085 */
[----:B------:R-:W-:Y:S04]  /*2bff0*/  STL [R1+0x156c], R134 ;  /* 0x00156c8601007387 */ /* 0x000fe80000100800 */
[----:B------:R1:W-:Y:S04]  /*2c000*/  STL [R1+0x1560], R0 ;  /* 0x0015600001007387 */ /* 0x0003e80000100800 */
[----:B------:R-:W3:Y:S01]  /*2c010*/  LDL.LU.64 R132, [R1+0x15c8] ;  /* 0x0015c80001847983 */ /* 0x000ee20000300a00 */
[----:B-1----:R-:W-:-:S03]  /*2c020*/  MOV R0, R135 ;  /* 0x0000008700007202 */ /* 0x002fc60000000f00 */
[----:B--2---:R-:W-:Y:S04]  /*2c030*/  STL [R1+0x1574], R174 ;  /* 0x001574ae01007387 */ /* 0x004fe80000100800 */
[----:B------:R1:W-:Y:S04]  /*2c040*/  STL [R1+0x1568], R0 ;  /* 0x0015680001007387 */ /* 0x0003e80000100800 */
[----:B------:R-:W2:Y:S01]  /*2c050*/  LDL.LU.64 R134, [R1+0xd00] ;  /* 0x000d000001867983 */ /* 0x000ea20000300a00 */
[----:B-1----:R-:W-:-:S03]  /*2c060*/  IMAD.MOV.U32 R0, RZ, RZ, R175 ;  /* 0x000000ffff007224 */ /* 0x002fc600078e00af */
[----:B------:R-:W-:Y:S04]  /*2c070*/  STL [R1+0x157c], R8 ;  /* 0x00157c0801007387 */ /* 0x000fe80000100800 */
[----:B------:R1:W-:Y:S04]  /*2c080*/  STL [R1+0x1570], R0 ;  /* 0x0015700001007387 */ /* 0x0003e80000100800 */
[----:B------:R-:W2:Y:S01]  /*2c090*/  LDL.LU.64 R174, [R1+0x15d8] ;  /* 0x0015d80001ae7983 */ /* 0x000ea20000300a00 */
[----:B-1----:R-:W-:-:S03]  /*2c0a0*/  IMAD.MOV.U32 R0, RZ, RZ, R9 ;  /* 0x000000ffff007224 */ /* 0x002fc600078e0009 */
[----:B------:R-:W-:Y:S04]  /*2c0b0*/  STL [R1+0x1584], R136 ;  /* 0x0015848801007387 */ /* 0x000fe80000100800 */
[----:B------:R1:W-:Y:S04]  /*2c0c0*/  STL [R1+0x1578], R0 ;  /* 0x0015780001007387 */ /* 0x0003e80000100800 */
[----:B------:R-:W2:Y:S01]  /*2c0d0*/  LDL.LU.64 R8, [R1+0xcf8] ;  /* 0x000cf80001087983 */ /* 0x000ea20000300a00 */
[----:B-1----:R-:W-:-:S03]  /*2c0e0*/  MOV R0, R137 ;  /* 0x0000008900007202 */ /* 0x002fc60000000f00 */
[----:B------:R-:W-:Y:S04]  /*2c0f0*/  STL [R1+0x158c], R138 ;  /* 0x00158c8a01007387 */ /* 0x000fe80000100800 */
[----:B------:R1:W-:Y:S02]  /*2c100*/  STL [R1+0x1580], R0 ;  /* 0x0015800001007387 */ /* 0x0003e40000100800 */
[----:B-1----:R-:W-:Y:S02]  /*2c110*/  IMAD.MOV.U32 R0, RZ, RZ, R139 ;  /* 0x000000ffff007224 */ /* 0x002fe400078e008b */
[----:B------:R-:W-:Y:S04]  /*2c120*/  STL [R1+0x1594], R10 ;  /* 0x0015940a01007387 */ /* 0x000fe80000100800 */
        /* <DEDUP_REMOVED lines=363> */
[----:B------:R3:W-:Y:S02]  /*2d7e0*/  STL [R1+0x1860], R0 ;  /* 0x0018600001007387 */ /* 0x0007e40000100800 */
[----:B---3--:R-:W-:Y:S02]  /*2d7f0*/  MOV R0, R25 ;  /* 0x0000001900007202 */ /* 0x008fe40000000f00 */
[----:B------:R1:W-:Y:S04]  /*2d800*/  STL [R1+0x186c], R24 ;  /* 0x00186c1801007387 */ /* 0x0003e80000100800 */
[----:B-1----:R-:W3:Y:S04]  /*2d810*/  LDL.LU.64 R24, [R1+0x18c8] ;  /* 0x0018c80001187983 */ /* 0x002ee80000300a00 */
        /* <DEDUP_REMOVED lines=9> */
[----:B------:R2:W-:Y:S04]  /*2d8b0*/  STL [R1+0x1884], R132 ;  /* 0x0018848401007387 */ /* 0x0005e80000100800 */
[----:B------:R-:W3:Y:S01]  /*2d8c0*/  LDL.LU.64 R138, [R1+0x6c0] ;  /* 0x0006c000018a7983 */ /* 0x000ee20000300a00 */
[----:B-1----:R-:W-:-:S05]  /*2d8d0*/  MOV R0, R133 ;  /* 0x0000008500007202 */ /* 0x002fca0000000f00 */
[----:B------:R1:W-:Y:S04]  /*2d8e0*/  STL [R1+0x1880], R0 ;  /* 0x0018800001007387 */ /* 0x0003e80000100800 */
[----:B--2---:R-:W-:Y:S04]  /*2d8f0*/  STL [R1+0x188c], R134 ;  /* 0x00188c8601007387 */ /* 0x004fe80000100800 */
[----:B------:R-:W2:Y:S01]  /*2d900*/  LDL.LU.64 R132, [R1+0x6b8] ;  /* 0x0006b80001847983 */ /* 0x000ea20000300a00 */
[----:B-1----:R-:W-:-:S05]  /*2d910*/  IMAD.MOV.U32 R0, RZ, RZ, R135 ;  /* 0x000000ffff007224 */ /* 0x002fca00078e0087 */
[----:B------:R1:W-:Y:S04]  /*2d920*/  STL [R1+0x1888], R0 ;  /* 0x0018880001007387 */ /* 0x0003e80000100800 */
[----:B------:R1:W-:Y:S02]  /*2d930*/  STL [R1+0x1894], R174 ;  /* 0x001894ae01007387 */ /* 0x0003e40000100800 */
[----:B-1----:R-:W-:Y:S02]  /*2d940*/  IMAD.MOV.U32 R0, RZ, RZ, R175 ;  /* 0x000000ffff007224 */ /* 0x002fe400078e00af */
        /* <DEDUP_REMOVED lines=18> */
[----:B------:R-:W-:Y:S04]  /*2da70*/  STL [R1+0x18bc], R6 ;  /* 0x0018bc0601007387 */ /* 0x000fe80000100800 */
[----:B------:R-:W4:Y:S01]  /*2da80*/  LDL.LU.64 R134, [R1+0x688] ;  /* 0x0006880001867983 */ /* 0x000f220000300a00 */
[----:B-1----:R-:W-:-:S05]  /*2da90*/  IMAD.MOV.U32 R0, RZ, RZ, R7 ;  /* 0x000000ffff007224 */ /* 0x002fca00078e0007 */
[----:B------:R1:W-:Y:S04]  /*2daa0*/  STL [R1+0x18b8], R0 ;  /* 0x0018b80001007387 */ /* 0x0003e80000100800 */
[----:B---3--:R3:W-:Y:S01]  /*2dab0*/  STL [R1+0x18c4], R24 ;  /* 0x0018c41801007387 */ /* 0x0087e20000100800 */
[----:B-1----:R-:W-:-:S03]  /*2dac0*/  IMAD.MOV.U32 R0, RZ, RZ, R25 ;  /* 0x000000ffff007224 */ /* 0x002fc600078e0019 */
[----:B------:R-:W4:Y:S04]  /*2dad0*/  LDL.LU.64 R6, [R1+0x680] ;  /* 0x0006800001067983 */ /* 0x000f280000300a00 */
[----:B------:R-:W-:Y:S04]  /*2dae0*/  STL [R1+0x18cc], R26 ;  /* 0x0018cc1a01007387 */ /* 0x000fe80000100800 */
[----:B------:R1:W-:Y:S04]  /*2daf0*/  STL [R1+0x18c0], R0 ;  /* 0x0018c00001007387 */ /* 0x0003e80000100800 */
[----:B---3--:R-:W3:Y:S01]  /*2db00*/  LDL.LU.64 R24, [R1+0x1928] ;  /* 0x0019280001187983 */ /* 0x008ee20000300a00 */
        /* <DEDUP_REMOVED lines=9> */
[----:B--2---:R-:W-:Y:S04]  /*2dba0*/  STL [R1+0x18e4], R132 ;  /* 0x0018e48401007387 */ /* 0x004fe80000100800 */
[----:B------:R1:W-:Y:S02]  /*2dbb0*/  STL [R1+0x18d8], R0 ;  /* 0x0018d80001007387 */ /* 0x0003e40000100800 */
[----:B-1----:R-:W-:Y:S02]  /*2dbc0*/  MOV R0, R133 ;  /* 0x0000008500007202 */ /* 0x002fe40000000f00 */
        /* <DEDUP_REMOVED lines=24> */
[----:B------:R-:W-:Y:S04]  /*2dd50*/  STL [R1+0x191c], R6 ;  /* 0x00191c0601007387 */ /* 0x000fe80000100800 */
[----:B------:R1:W-:Y:S04]  /*2dd60*/  STL [R1+0x1910], R0 ;  /* 0x0019100001007387 */ /* 0x0003e80000100800 */
[----:B------:R-:W4:Y:S01]  /*2dd70*/  LDL.LU.64 R134, [R1+0x1970] ;  /* 0x0019700001867983 */ /* 0x000f220000300a00 */
[----:B-1----:R-:W-:-:S03]  /*2dd80*/  IMAD.MOV.U32 R0, RZ, RZ, R7 ;  /* 0x000000ffff007224 */ /* 0x002fc600078e0007 */
[----:B---3--:R-:W-:Y:S04]  /*2dd90*/  STL [R1+0x1924], R24 ;  /* 0x0019241801007387 */ /* 0x008fe80000100800 */
[----:B------:R1:W-:Y:S04]  /*2dda0*/  STL [R1+0x1918], R0 ;  /* 0x0019180001007387 */ /* 0x0003e80000100800 */
[----:B------:R-:W3:Y:S01]  /*2ddb0*/  LDL.LU.64 R6, [R1+0x1978] ;  /* 0x0019780001067983 */ /* 0x000ee20000300a00 */
[----:B-1----:R-:W-:-:S03]  /*2ddc0*/  IMAD.MOV.U32 R0, RZ, RZ, R25 ;  /* 0x000000ffff007224 */ /* 0x002fc600078e0019 */
[----:B------:R-:W-:Y:S04]  /*2ddd0*/  STL [R1+0x192c], R26 ;  /* 0x00192c1a01007387 */ /* 0x000fe80000100800 */
[----:B------:R1:W-:Y:S04]  /*2dde0*/  STL [R1+0x1920], R0 ;  /* 0x0019200001007387 */ /* 0x0003e80000100800 */
[----:B------:R-:W3:Y:S01]  /*2ddf0*/  LDL.LU.64 R24, [R1+0x1980] ;  /* 0x0019800001187983 */ /* 0x000ee20000300a00 */
[----:B-1----:R-:W-:-:S03]  /*2de00*/  MOV R0, R27 ;  /* 0x0000001b00007202 */ /* 0x002fc60000000f00 */
[----:B------:R-:W-:Y:S04]  /*2de10*/  STL [R1+0x1934], R172 ;  /* 0x001934ac01007387 */ /* 0x000fe80000100800 */
[----:B------:R1:W-:Y:S04]  /*2de20*/  STL [R1+0x1928], R0 ;  /* 0x0019280001007387 */ /* 0x0003e80000100800 */
[----:B------:R-:W3:Y:S01]  /*2de30*/  LDL.LU.64 R26, [R1+0x1988] ;  /* 0x00198800011a7983 */ /* 0x000ee20000300a00 */
[----:B-1----:R-:W-:-:S03]  /*2de40*/  IMAD.MOV.U32 R0, RZ, RZ, R173 ;  /* 0x000000ffff007224 */ /* 0x002fc600078e00ad */
[----:B------:R-:W3:Y:S04]  /*2de50*/  LDL.LU.64 R172, [R1+0x1990] ;  /* 0x0019900001ac7983 */ /* 0x000ee80000300a00 */
[----:B------:R1:W-:Y:S04]  /*2de60*/  STL [R1+0x1930], R0 ;  /* 0x0019300001007387 */ /* 0x0003e80000100800 */
[----:B--2---:R-:W-:Y:S04]  /*2de70*/  STL [R1+0x193c], R132 ;  /* 0x00193c8401007387 */ /* 0x004fe80000100800 */
[----:B------:R-:W2:Y:S01]  /*2de80*/  LDL.LU.64 R138, [R1+0x1998] ;  /* 0x00199800018a7983 */ /* 0x000ea20000300a00 */
[----:B-1----:R-:W-:-:S05]  /*2de90*/  IMAD.MOV.U32 R0, RZ, RZ, R133 ;  /* 0x000000ffff007224 */ /* 0x002fca00078e0085 */
[----:B------:R1:W-:Y:S04]  /*2dea0*/  STL [R1+0x1938], R0 ;  /* 0x0019380001007387 */ /* 0x0003e80000100800 */
        /* <DEDUP_REMOVED lines=8> */
[----:B------:R1:W-:Y:S04]  /*2df30*/  STL [R1+0x1954], R2 ;  /* 0x0019540201007387 */ /* 0x0003e80000100800 */
[----:B------:R-:W2:Y:S01]  /*2df40*/  LDL.LU.64 R132, [R1+0x19b0] ;  /* 0x0019b00001847983 */ /* 0x000ea20000300a00 */
[----:B-1----:R-:W-:-:S03]  /*2df50*/  IMAD.MOV.U32 R0, RZ, RZ, R3 ;  /* 0x000000ffff007224 */ /* 0x002fc600078e0003 */
[----:B------:R-:W-:Y:S04]  /*2df60*/  STL [R1+0x195c], R10 ;  /* 0x00195c0a01007387 */ /* 0x000fe80000100800 */
[----:B------:R1:W-:Y:S04]  /*2df70*/  STL [R1+0x1950], R0 ;  /* 0x0019500001007387 */ /* 0x0003e80000100800 */
[----:B------:R-:W2:Y:S01]  /*2df80*/  LDL.LU.64 R2, [R1+0x5e8] ;  /* 0x0005e80001027983 */ /* 0x000ea20000300a00 */
[----:B-1----:R-:W-:-:S03]  /*2df90*/  MOV R0, R11 ;  /* 0x0000000b00007202 */ /* 0x002fc60000000f00 */
[----:B----4-:R-:W-:Y:S04]  /*2dfa0*/  STL [R1+0x1964], R4 ;  /* 0x0019640401007387 */ /* 0x010fe80000100800 */
[----:B------:R1:W-:Y:S04]  /*2dfb0*/  STL [R1+0x1958], R0 ;  /* 0x0019580001007387 */ /* 0x0003e80000100800 */
[----:B------:R-:W4:Y:S01]  /*2dfc0*/  LDL.LU.64 R10, [R1+0x5e0] ;  /* 0x0005e000010a7983 */ /* 0x000f220000300a00 */
[----:B-1----:R-:W-:-:S03]  /*2dfd0*/  IMAD.MOV.U32 R0, RZ, RZ, R5 ;  /* 0x000000ffff007224 */ /* 0x002fc600078e0005 */
        /* <DEDUP_REMOVED lines=25> */
[----:B------:R1:W-:Y:S02]  /*2e170*/  STL [R1+0x1990], R0 ;  /* 0x0019900001007387 */ /* 0x0003e40000100800 */
[----:B-1----:R-:W-:Y:S02]  /*2e180*/  IMAD.MOV.U32 R0, RZ, RZ, R175 ;  /* 0x000000ffff007224 */ /* 0x002fe400078e00af */
[----:B------:R-:W2:Y:S04]  /*2e190*/  LDL.LU.64 R174, [R1+0x5a8] ;  /* 0x0005a80001ae7983 */ /* 0x000ea80000300a00 */
[----:B------:R1:W-:Y:S04]  /*2e1a0*/  STL [R1+0x1998], R0 ;  /* 0x0019980001007387 */ /* 0x0003e80000100800 */
[----:B------:R1:W-:Y:S02]  /*2e1b0*/  STL [R1+0x19a4], R8 ;  /* 0x0019a40801007387 */ /* 0x0003e40000100800 */
[----:B-1----:R-:W-:-:S02]  /*2e1c0*/  MOV R0, R9 ;  /* 0x0000000900007202 */ /* 0x002fc40000000f00 */
[----:B------:R-:W-:Y:S04]  /*2e1d0*/  STL [R1+0x19ac], R132 ;  /* 0x0019ac8401007387 */ /* 0x000fe80000100800 */
        /* <DEDUP_REMOVED lines=8> */
[----:B----4-:R4:W-:Y:S01]  /*2e260*/  STL [R1+0x19bc], R10 ;  /* 0x0019bc0a01007387 */ /* 0x0109e20000100800 */
[----:B-1----:R-:W-:-:S03]  /*2e270*/  MOV R0, R11 ;  /* 0x0000000b00007202 */ /* 0x002fc60000000f00 */
        /* <DEDUP_REMOVED lines=14> */
[----:B------:R-:W3:Y:S04]  /*2e360*/  LDL.LU.64 R6, [R1+0x578] ;  /* 0x0005780001067983 */ /* 0x000ee80000300a00 */
[----:B------:R-:W3:Y:S01]  /*2e370*/  LDL.LU.64 R142, [R1+0x570] ;  /* 0x00057000018e7983 */ /* 0x000ee20000300a00 */
[----:B-1----:R-:W-:-:S05]  /*2e380*/  IMAD.MOV.U32 R0, RZ, RZ, R25 ;  /* 0x000000ffff007224 */ /* 0x002fca00078e0019 */
[----:B------:R1:W-:Y:S04]  /*2e390*/  STL [R1+0x19d8], R0 ;  /* 0x0019d80001007387 */ /* 0x0003e80000100800 */
[----:B------:R-:W-:Y:S04]  /*2e3a0*/  STL [R1+0x19e4], R26 ;  /* 0x0019e41a01007387 */ /* 0x000fe80000100800 */
[----:B------:R-:W3:Y:S01]  /*2e3b0*/  LDL.LU.64 R136, [R1+0x568] ;  /* 0x0005680001887983 */ /* 0x000ee20000300a00 */
[----:B-1----:R-:W-:-:S05]  /*2e3c0*/  IMAD.MOV.U32 R0, RZ, RZ, R27 ;  /* 0x000000ffff007224 */ /* 0x002fca00078e001b */
[----:B------:R1:W-:Y:S04]  /*2e3d0*/  STL [R1+0x19e0], R0 ;  /* 0x0019e00001007387 */ /* 0x0003e80000100800 */
[----:B--2---:R-:W-:Y:S04]  /*2e3e0*/  STL [R1+0x19ec], R172 ;  /* 0x0019ecac01007387 */ /* 0x004fe80000100800 */
[----:B------:R-:W2:Y:S01]  /*2e3f0*/  LDL.LU.64 R138, [R1+0x560] ;  /* 0x00056000018a7983 */ /* 0x000ea20000300a00 */
[----:B-1----:R-:W-:-:S03]  /*2e400*/  MOV R0, R173 ;  /* 0x000000ad00007202 */ /* 0x002fc60000000f00 */
[----:B------:R-:W2:Y:S04]  /*2e410*/  LDL.LU.64 R132, [R1+0x558] ;  /* 0x0005580001847983 */ /* 0x000ea80000300a00 */
[----:B------:R1:W-:Y:S04]  /*2e420*/  STL [R1+0x19e8], R0 ;  /* 0x0019e80001007387 */ /* 0x0003e80000100800 */
[----:B------:R-:W-:Y:S04]  /*2e430*/  STL [R1+0x19f4], R174 ;  /* 0x0019f4ae01007387 */ /* 0x000fe80000100800 */
[----:B------:R-:W2:Y:S01]  /*2e440*/  LDL.LU.64 R134, [R1+0x550] ;  /* 0x0005500001867983 */ /* 0x000ea20000300a00 */
[----:B-1----:R-:W-:-:S03]  /*2e450*/  IMAD.MOV.U32 R0, RZ, RZ, R175 ;  /* 0x000000ffff007224 */ /* 0x002fc600078e00af */
[----:B------:R-:W2:Y:S04]  /*2e460*/  LDL.LU.64 R24, [R1+0x548] ;  /* 0x0005480001187983 */ /* 0x000ea80000300a00 */
[----:B------:R1:W-:Y:S04]  /*2e470*/  STL [R1+0x19f0], R0 ;  /* 0x0019f00001007387 */ /* 0x0003e80000100800 */
[----:B------:R-:W-:Y:S04]  /*2e480*/  STL [R1+0x19fc], R8 ;  /* 0x0019fc0801007387 */ /* 0x000fe80000100800 */
[----:B------:R-:W2:Y:S01]  /*2e490*/  LDL.LU.64 R26, [R1+0x540] ;  /* 0x00054000011a7983 */ /* 0x000ea20000300a00 */
[----:B-1----:R-:W-:-:S03]  /*2e4a0*/  IMAD.MOV.U32 R0, RZ, RZ, R9 ;  /* 0x000000ffff007224 */ /* 0x002fc600078e0009 */
[----:B------:R-:W2:Y:S04]  /*2e4b0*/  LDL.LU.64 R172, [R1+0x538] ;  /* 0x0005380001ac7983 */ /* 0x000ea80000300a00 */
[----:B------:R1:W-:Y:S04]  /*2e4c0*/  STL [R1+0x19f8], R0 ;  /* 0x0019f80001007387 */ /* 0x0003e80000100800 */
[----:B------:R1:W-:Y:S02]  /*2e4d0*/  STL [R1+0x1a04], R2 ;  /* 0x001a040201007387 */ /* 0x0003e40000100800 */
[----:B-1----:R-:W-:-:S02]  /*2e4e0*/  MOV R0, R3 ;  /* 0x0000000300007202 */ /* 0x002fc40000000f00 */
[----:B------:R-:W2:Y:S04]  /*2e4f0*/  LDL.LU.64 R174, [R1+0x530] ;  /* 0x0005300001ae7983 */ /* 0x000ea80000300a00 */
[----:B------:R-:W2:Y:S04]  /*2e500*/  LDL.LU.64 R2, [R1+0x528] ;  /* 0x0005280001027983 */ /* 0x000ea80000300a00 */
[----:B------:R1:W-:Y:S04]  /*2e510*/  STL [R1+0x1a00], R0 ;  /* 0x001a000001007387 */ /* 0x0003e80000100800 */
[----:B----4-:R4:W-:Y:S01]  /*2e520*/  STL [R1+0x1a0c], R10 ;  /* 0x001a0c0a01007387 */ /* 0x0109e20000100800 */
[----:B-1----:R-:W-:-:S03]  /*2e530*/  IMAD.MOV.U32 R0, RZ, RZ, R11 ;  /* 0x000000ffff007224 */ /* 0x002fc600078e000b */
[----:B------:R-:W2:Y:S04]  /*2e540*/  LDL.LU.64 R8, [R1+0x520] ;  /* 0x0005200001087983 */ /* 0x000ea80000300a00 */
[----:B------:R-:W-:Y:S04]  /*2e550*/  STL [R1+0x1a14], R4 ;  /* 0x001a140401007387 */ /* 0x000fe80000100800 */
[----:B------:R1:W-:Y:S04]  /*2e560*/  STL [R1+0x1a08], R0 ;  /* 0x001a080001007387 */ /* 0x0003e80000100800 */
[----:B----4-:R-:W4:Y:S01]  /*2e570*/  LDL.LU.64 R10, [R1+0x518] ;  /* 0x00051800010a7983 */ /* 0x010f220000300a00 */
[----:B-1----:R-:W-:-:S03]  /*2e580*/  IMAD.MOV.U32 R0, RZ, RZ, R5 ;  /* 0x000000ffff007224 */ /* 0x002fc600078e0005 */
[----:B---3--:R-:W-:Y:S04]  /*2e590*/  STL [R1+0x1a1c], R140 ;  /* 0x001a1c8c01007387 */ /* 0x008fe80000100800 */
[----:B------:R1:W-:Y:S04]  /*2e5a0*/  STL [R1+0x1a10], R0 ;  /* 0x001a100001007387 */ /* 0x0003e80000100800 */
[----:B------:R-:W3:Y:S01]  /*2e5b0*/  LDL.LU.64 R4, [R1+0x510] ;  /* 0x0005100001047983 */ /* 0x000ee20000300a00 */
[----:B-1----:R-:W-:-:S03]  /*2e5c0*/  MOV R0, R141 ;  /* 0x0000008d00007202 */ /* 0x002fc60000000f00 */
[----:B------:R-:W-:Y:S04]  /*2e5d0*/  STL [R1+0x1a24], R6 ;  /* 0x001a240601007387 */ /* 0x000fe80000100800 */
[----:B------:R1:W-:Y:S04]  /*2e5e0*/  STL [R1+0x1a18], R0 ;  /* 0x001a180001007387 */ /* 0x0003e80000100800 */
[----:B------:R-:W-:Y:S01]  /*2e5f0*/  STL [R1+0x1a2c], R142 ;  /* 0x001a2c8e01007387 */ /* 0x000fe20000100800 */
[----:B-1----:R-:W-:-:S05]  /*2e600*/  IMAD.MOV.U32 R0, RZ, RZ, R7 ;  /* 0x000000ffff007224 */ /* 0x002fca00078e0007 */
[----:B------:R1:W-:Y:S04]  /*2e610*/  STL [R1+0x1a20], R0 ;  /* 0x001a200001007387 */ /* 0x0003e80000100800 */
[----:B------:R-:W3:Y:S01]  /*2e620*/  LDL.LU.64 R6, [R1+0x508] ;  /* 0x0005080001067983 */ /* 0x000ee20000300a00 */
[----:B-1----:R-:W-:-:S03]  /*2e630*/  IMAD.MOV.U32 R0, RZ, RZ, R143 ;  /* 0x000000ffff007224 */ /* 0x002fc600078e008f */
[----:B------:R-:W-:Y:S04]  /*2e640*/  STL [R1+0x1a34], R136 ;  /* 0x001a348801007387 */ /* 0x000fe80000100800 */
[----:B------:R1:W-:Y:S04]  /*2e650*/  STL [R1+0x1a28], R0 ;  /* 0x001a280001007387 */ /* 0x0003e80000100800 */
[----:B--2---:R-:W-:Y:S01]  /*2e660*/  STL [R1+0x1a3c], R138 ;  /* 0x001a3c8a01007387 */ /* 0x004fe20000100800 */
        /* <DEDUP_REMOVED lines=19> */
[----:B------:R-:W-:Y:S04]  /*2e7a0*/  STL [R1+0x1a60], R0 ;  /* 0x001a600001007387 */ /* 0x000fe80000100800 */
[----:B------:R1:W-:Y:S02]  /*2e7b0*/  STL [R1+0x1a74], R2 ;  /* 0x001a740201007387 */ /* 0x0003e40000100800 */
[----:B-1----:R-:W1:Y:S01]  /*2e7c0*/  S2R R2, SR_TID.X ;  /* 0x0000000000027919 */ /* 0x002e620000002100 */
[----:B------:R-:W-:-:S05]  /*2e7d0*/  IMAD.MOV.U32 R0, RZ, RZ, R175 ;  /* 0x000000ffff007224 */ /* 0x000fca00078e00af */
[----:B------:R2:W-:Y:S04]  /*2e7e0*/  STL [R1+0x1a68], R0 ;  /* 0x001a680001007387 */ /* 0x0005e80000100800 */
[----:B------:R-:W-:Y:S01]  /*2e7f0*/  STL [R1+0x1a7c], R8 ;  /* 0x001a7c0801007387 */ /* 0x000fe20000100800 */
[----:B--2---:R-:W-:-:S05]  /*2e800*/  IMAD.MOV.U32 R0, RZ, RZ, R3 ;  /* 0x000000ffff007224 */ /* 0x004fca00078e0003 */
[----:B------:R2:W-:Y:S02]  /*2e810*/  STL [R1+0x1a70], R0 ;  /* 0x001a700001007387 */ /* 0x0005e40000100800 */
[----:B--2---:R-:W-:Y:S01]  /*2e820*/  MOV R0, R9 ;  /* 0x0000000900007202 */ /* 0x004fe20000000f00 */
[----:B----4-:R-:W-:Y:S01]  /*2e830*/  IMAD.MOV.U32 R3, RZ, RZ, R11 ;  /* 0x000000ffff037224 */ /* 0x010fe200078e000b */
[----:B------:R-:W-:Y:S04]  /*2e840*/  STL [R1+0x1a84], R10 ;  /* 0x001a840a01007387 */ /* 0x000fe80000100800 */
[----:B------:R-:W-:Y:S04]  /*2e850*/  STL [R1+0x1a78], R0 ;  /* 0x001a780001007387 */ /* 0x000fe80000100800 */
[----:B------:R1:W-:Y:S02]  /*2e860*/  STL [R1+0x1a80], R3 ;  /* 0x001a800301007387 */ /* 0x0003e40000100800 */
[----:B-1----:R-:W-:-:S02]  /*2e870*/  LOP3.LUT R3, R2, 0x1c, RZ, 0xc0, !PT ;  /* 0x0000001c02037812 */ /* 0x002fc400078ec0ff */
[----:B---3--:R1:W-:Y:S04]  /*2e880*/  STL [R1+0x1a8c], R4 ;  /* 0x001a8c0401007387 */ /* 0x0083e80000100800 */
[----:B------:R2:W-:Y:S01]  /*2e890*/  STL [R1+0x1a88], R5 ;  /* 0x001a880501007387 */ /* 0x0005e20000100800 */
[----:B-1----:R-:W-:-:S05]  /*2e8a0*/  LOP3.LUT R4, R2, 0x3, RZ, 0xc0, !PT ;  /* 0x0000000302047812 */ /* 0x002fca00078ec0ff */
[----:B------:R-:W-:Y:S01]  /*2e8b0*/  IMAD R3, R4, 0x120, R3 ;  /* 0x0000012004037824 */ /* 0x000fe200078e0203 */
[----:B--2---:R-:W-:Y:S01]  /*2e8c0*/  MOV R5, R7 ;  /* 0x0000000700057202 */ /* 0x004fe20000000f00 */
[----:B------:R1:W-:Y:S04]  /*2e8d0*/  STL [R1+0x1a94], R6 ;  /* 0x001a940601007387 */ /* 0x0003e80000100800 */
[----:B------:R2:W-:Y:S04]  /*2e8e0*/  STL [R1+0x1a90], R5 ;  /* 0x001a900501007387 */ /* 0x0005e80000100800 */
[----:B-1----:R-:W3:Y:S04]  /*2e8f0*/  LDL.LU.64 R6, [R1+0x2288] ;  /* 0x0022880001067983 */ /* 0x002ee80000300a00 */
[----:B--2---:R-:W2:Y:S04]  /*2e900*/  LDL.LU.64 R4, [R1+0x2280] ;  /* 0x0022800001047983 */ /* 0x004ea80000300a00 */
[----:B---3--:R1:W-:Y:S04]  /*2e910*/  STL.64 [R1+0xd60], R6 ;  /* 0x000d600601007387 */ /* 0x0083e80000100a00 */
[----:B-1----:R-:W3:Y:S04]  /*2e920*/  LDL.LU.64 R6, [R1+0x2278] ;  /* 0x0022780001067983 */ /* 0x002ee80000300a00 */
[----:B--2---:R1:W-:Y:S04]  /*2e930*/  STL.64 [R1+0xd58], R4 ;  /* 0x000d580401007387 */ /* 0x0043e80000100a00 */
[----:B-1----:R-:W2:Y:S04]  /*2e940*/  LDL.LU.64 R4, [R1+0x2270] ;  /* 0x0022700001047983 */ /* 0x002ea80000300a00 */
        /* <DEDUP_REMOVED lines=296> */
[----:B---3--:R1:W-:Y:S02]  /*2fbd0*/  STL.64 [R1+0xaf0], R6 ;  /* 0x000af00601007387 */ /* 0x0083e40000100a00 */
[----:B-1----:R-:W-:-:S02]  /*2fbe0*/  IMAD.MOV.U32 R6, RZ, RZ, R244 ;  /* 0x000000ffff067224 */ /* 0x002fc400078e00f4 */
[----:B------:R-:W-:Y:S01]  /*2fbf0*/  IMAD.MOV.U32 R7, RZ, RZ, R245 ;  /* 0x000000ffff077224 */ /* 0x000fe200078e00f5 */
[----:B--2---:R1:W-:Y:S04]  /*2fc00*/  STL.64 [R1+0xae8], R4 ;  /* 0x000ae80401007387 */ /* 0x0043e80000100a00 */
[----:B------:R-:W-:Y:S01]  /*2fc10*/  STL.64 [R1+0xad8], R6 ;  /* 0x000ad80601007387 */ /* 0x000fe20000100a00 */
[----:B-1----:R-:W-:Y:S01]  /*2fc20*/  MOV R4, R246 ;  /* 0x000000f600047202 */ /* 0x002fe20000000f00 */
[----:B------:R-:W-:-:S05]  /*2fc30*/  IMAD.MOV.U32 R5, RZ, RZ, R247 ;  /* 0x000000ffff057224 */ /* 0x000fca00078e00f7 */
[----:B------:R1:W-:Y:S04]  /*2fc40*/  STL.64 [R1+0xae0], R4 ;  /* 0x000ae00401007387 */ /* 0x0003e80000100a00 */
        /* <DEDUP_REMOVED lines=395> */
[----:B------:R2:W-:Y:S01]  /*31500*/  STL [R1+0x13c], RZ ;  /* 0x00013cff01007387 */ /* 0x0005e20000100800 */
[C---:B------:R-:W-:Y:S01]  /*31510*/  LOP3.LUT R0, R2.reuse, 0x7, RZ, 0xc0, !PT ;  /* 0x0000000702007812 */ /* 0x040fe200078ec0ff */
[----:B------:R-:W-:Y:S01]  /*31520*/  USHF.R.S32.HI UR11, URZ, 0x1f, UR8 ;  /* 0x0000001f3f0b7899 */ /* 0x000fe20008011408 */
[----:B------:R-:W-:Y:S01]  /*31530*/  IMAD.SHL.U32 R2, R2, 0x2, RZ ;  /* 0x0000000202027824 */ /* 0x000fe200078e00ff */
[----:B------:R-:W-:-:S02]  /*31540*/  USHF.R.S32.HI UR12, URZ, 0x1f, UR9 ;  /* 0x0000001f3f0c7899 */ /* 0x000fc40008011409 */
[----:B------:R-:W-:Y:S01]  /*31550*/  IMAD R0, R0, 0x110, RZ ;  /* 0x0000011000007824 */ /* 0x000fe200078e02ff */
[----:B------:R-:W-:Y:S02]  /*31560*/  ULEA.HI UR11, UR11, UR8, URZ, 0x6 ;  /* 0x000000080b0b7291 */ /* 0x000fe4000f8f303f */
[----:B------:R-:W-:Y:S01]  /*31570*/  USHF.R.S32.HI UR13, URZ, 0x1f, UR10 ;  /* 0x0000001f3f0d7899 */ /* 0x000fe2000801140a */
[----:B------:R-:W-:Y:S02]  /*31580*/  CS2R R12, SRZ ;  /* 0x00000000000c7805 */ /* 0x000fe4000001ff00 */
[----:B------:R-:W-:Y:S01]  /*31590*/  LOP3.LUT R0, R0, 0x30, R2, 0x78, !PT ;  /* 0x0000003000007812 */ /* 0x000fe200078e7802 */
[----:B------:R-:W-:Y:S01]  /*315a0*/  USHF.L.U32 UR16, UR9, 0x2, URZ ;  /* 0x0000000209107899 */ /* 0x000fe2000800063f */
        /* <DEDUP_REMOVED lines=55> */
[----:B-1----:R-:W-:-:S02]  /*31920*/  CS2R R4, SRZ ;  /* 0x0000000000047805 */ /* 0x002fc4000001ff00 */
[----:B------:R-:W-:Y:S01]  /*31930*/  CS2R R6, SRZ ;  /* 0x0000000000067805 */ /* 0x000fe2000001ff00 */
[----:B------:R-:W-:Y:S02]  /*31940*/  USHF.L.U64.HI UR8, UR9, 0x2, UR12 ;  /* 0x0000000209087899 */ /* 0x000fe4000801020c */
[----:B------:R-:W-:Y:S02]  /*31950*/  USHF.L.U32 UR17, UR10, 0x2, URZ ;  /* 0x000000020a117899 */ /* 0x000fe4000800063f */
[----:B------:R-:W-:Y:S02]  /*31960*/  USHF.L.U64.HI UR9, UR10, 0x2, UR13 ;  /* 0x000000020a097899 */ /* 0x000fe4000801020d */
[----:B------:R-:W-:Y:S01]  /*31970*/  USHF.R.S32.HI UR10, URZ, 0x6, UR11 ;  /* 0x000000063f0a7899 */ /* 0x000fe2000801140b */
[----:B------:R-:W-:Y:S01]  /*31980*/  UMOV UR4, URZ ;  /* 0x0000003f00047c82 */ /* 0x000fe20008000000 */
[----:B------:R-:W-:Y:S01]  /*31990*/  UMOV UR7, 0x1 ;  /* 0x0000000100077882 */ /* 0x000fe20000000000 */
[----:B--2---:R-:W-:-:S09]  /*319a0*/  UMOV UR11, 0xffffffff ;  /* 0xffffffff000b7882 */ /* 0x004fd20000000000 */
.L_x_1:
[----:B-1----:R-:W2:Y:S01]  /*319b0*/  LDL.LU.64 R36, [R1+0x240] ;  /* 0x0002400001247983 */ /* 0x002ea20000300a00 */
[----:B------:R-:W-:-:S04]  /*319c0*/  DEPBAR.LE SB0, 0x2 ;  /* 0x000080800000791a */ /* 0x000fc80000000000 */
[----:B------:R-:W2:Y:S04]  /*319d0*/  LDL.LU.64 R38, [R1+0x248] ;  /* 0x0002480001267983 */ /* 0x000ea80000300a00 */
[----:B------:R-:W3:Y:S04]  /*319e0*/  LDL.LU.64 R32, [R1+0x220] ;  /* 0x0002200001207983 */ /* 0x000ee80000300a00 */
[----:B------:R-:W3:Y:S04]  /*319f0*/  LDL.LU.64 R34, [R1+0x228] ;  /* 0x0002280001227983 */ /* 0x000ee80000300a00 */
[----:B------:R-:W4:Y:S04]  /*31a00*/  LDL.LU.64 R28, [R1+0xf0] ;  /* 0x0000f000011c7983 */ /* 0x000f280000300a00 */
[----:B------:R-:W4:Y:S01]  /*31a10*/  LDL.LU.64 R30, [R1+0xf8] ;  /* 0x0000f800011e7983 */ /* 0x000f220000300a00 */
[----:B------:R-:W-:Y:S01]  /*31a20*/  UIADD3 UR11, UR11, 0x1, URZ ;  /* 0x000000010b0b7890 */ /* 0x000fe2000fffe03f */
[----:B-----5:R-:W-:-:S02]  /*31a30*/  LOP3.LUT R41, R3, 0x20, RZ, 0x3c, !PT ;  /* 0x0000002003297812 */ /* 0x020fc400078e3cff */
[C---:B------:R-:W-:Y:S01]  /*31a40*/  LOP3.LUT R40, R3.reuse, 0x40, RZ, 0x3c, !PT ;  /* 0x0000004003287812 */ /* 0x040fe200078e3cff */
[----:B------:R-:W-:Y:S01]  /*31a50*/  UISETP.GT.AND UP0, UPT, UR11, 0x1, UPT ;  /* 0x000000010b00788c */ /* 0x000fe2000bf04270 */
[----:B------:R-:W-:Y:S01]  /*31a60*/  LOP3.LUT R2, R3, 0x60, RZ, 0x3c, !PT ;  /* 0x0000006003027812 */ /* 0x000fe200078e3cff */
[----:B------:R-:W4:Y:S02]  /*31a70*/  LDL.LU.64 R20, [R1+0xe0] ;  /* 0x0000e00001147983 */ /* 0x000f240000300a00 */
[----:B------:R-:W-:Y:S02]  /*31a80*/  USEL UR11, UR11, URZ, !UP0 ;  /* 0x0000003f0b0b7287 */ /* 0x000fe4000c000000 */
[----:B------:R-:W4:Y:S02]  /*31a90*/  LDL.LU.64 R22, [R1+0xe8] ;  /* 0x0000e80001167983 */ /* 0x000f240000300a00 */
[----:B------:R-:W-:Y:S01]  /*31aa0*/  ULEA UR12, UR11, UR5, 0xe ;  /* 0x000000050b0c7291 */ /* 0x000fe2000f8e703f */
[----:B------:R-:W-:Y:S01]  /*31ab0*/  BAR.SYNC.DEFER_BLOCKING 0x0 ;  /* 0x0000000000007b1d */ /* 0x000fe20000010000 */
[----:B------:R-:W-:-:S05]  /*31ac0*/  ULEA UR13, UR11, UR5, 0x10 ;  /* 0x000000050b0d7291 */ /* 0x000fca000f8e803f */
[----:B------:R-:W-:Y:S04]  /*31ad0*/  STL.64 [R1+0x36d0], R134 ;  /* 0x0036d08601007387 */ /* 0x000fe80000100a00 */
[----:B------:R-:W-:Y:S04]  /*31ae0*/  STL.64 [R1+0x36c8], R132 ;  /* 0x0036c88401007387 */ /* 0x000fe80000100a00 */
[----:B-----5:R-:W-:Y:S04]  /*31af0*/  STL [R1+0x2290], R252 ;  /* 0x002290fc01007387 */ /* 0x020fe80000100800 */
[----:B------:R-:W-:Y:S04]  /*31b00*/  STL [R1+0x1e58], R40 ;  /* 0x001e582801007387 */ /* 0x000fe80000100800 */
[----:B------:R-:W-:Y:S04]  /*31b10*/  LDS R160, [R3+UR12+0x20000] ;  /* 0x0200000c03a07984 */ /* 0x000fe80008000800 */
[----:B------:R-:W-:Y:S04]  /*31b20*/  LDS R162, [R3+UR12+0x20400] ;  /* 0x0204000c03a27984 */ /* 0x000fe80008000800 */
[----:B------:R-:W-:Y:S04]  /*31b30*/  LDS R161, [R41+UR12+0x20000] ;  /* 0x0200000c29a17984 */ /* 0x000fe80008000800 */
[----:B------:R-:W-:Y:S04]  /*31b40*/  LDS R163, [R41+UR12+0x20400] ;  /* 0x0204000c29a37984 */ /* 0x000fe80008000800 */
[----:B------:R-:W-:Y:S04]  /*31b50*/  LDSM.16.M88.4 R128, [R0+UR13] ;  /* 0x0000000d0080783b */ /* 0x000fe80008000200 */
[----:B------:R-:W-:Y:S04]  /*31b60*/  LDS R156, [R40+UR12+0x20000] ;  /* 0x0200000c289c7984 */ /* 0x000fe80008000800 */
[----:B------:R-:W-:Y:S04]  /*31b70*/  LDS R158, [R40+UR12+0x20400] ;  /* 0x0204000c289e7984 */ /* 0x000fe80008000800 */
[----:B------:R-:W-:Y:S04]  /*31b80*/  LDS R157, [R2+UR12+0x20000] ;  /* 0x0200000c029d7984 */ /* 0x000fe80008000800 */
[----:B------:R-:W1:Y:S04]  /*31b90*/  LDS R159, [R2+UR12+0x20400] ;  /* 0x0204000c029f7984 */ /* 0x000e680008000800 */
[----:B------:R-:W1:Y:S04]  /*31ba0*/  LDSM.16.M88.4 R124, [R0+UR13+0x800] ;  /* 0x0008000d007c783b */ /* 0x000e680008000200 */
[----:B------:R-:W1:Y:S04]  /*31bb0*/  LDSM.16.M88.4 R120, [R0+UR13+0x1000] ;  /* 0x0010000d0078783b */ /* 0x000e680008000200 */
[----:B------:R-:W1:Y:S04]  /*31bc0*/  LDSM.16.M88.4 R116, [R0+UR13+0x1800] ;  /* 0x0018000d0074783b */ /* 0x000e680008000200 */
[----:B------:R-:W-:Y:S04]  /*31bd0*/  LDS R196, [R3+UR12+0x20080] ;  /* 0x0200800c03c47984 */ /* 0x000fe80008000800 */
[----:B------:R-:W-:Y:S04]  /*31be0*/  LDS R198, [R3+UR12+0x20480] ;  /* 0x0204800c03c67984 */ /* 0x000fe80008000800 */
[----:B------:R-:W-:Y:S04]  /*31bf0*/  LDS R197, [R41+UR12+0x20080] ;  /* 0x0200800c29c57984 */ /* 0x000fe80008000800 */
[----:B------:R-:W2:Y:S04]  /*31c00*/  LDS R199, [R41+UR12+0x20480] ;  /* 0x0204800c29c77984 */ /* 0x000ea80008000800 */
[----:B------:R-:W-:Y:S04]  /*31c10*/  LDS R244, [R40+UR12+0x20080] ;  /* 0x0200800c28f47984 */ /* 0x000fe80008000800 */
[----:B------:R2:W-:Y:S04]  /*31c20*/  LDS R246, [R40+UR12+0x20480] ;  /* 0x0204800c28f67984 */ /* 0x0005e80008000800 */
[----:B------:R-:W-:Y:S01]  /*31c30*/  LDS R245, [R2+UR12+0x20080] ;  /* 0x0200800c02f57984 */ /* 0x000fe20008000800 */
[-C--:B-1----:R-:W-:Y:S03]  /*31c40*/  HMMA.1688.F32.TF32 R12, R156, R128.reuse, R12 ;  /* 0x000000809c0c723c */ /* 0x082fe6000008100c */
[----:B------:R-:W1:Y:S04]  /*31c50*/  LDS R247, [R2+UR12+0x20480] ;  /* 0x0204800c02f77984 */ /* 0x000e680008000800 */
        /* <DEDUP_REMOVED lines=9> */
[----:B------:R-:W4:Y:S04]  /*31cf0*/  LDSM.16.M88.4 R100, [R0+UR13+0x3800] ;  /* 0x0038000d0064783b */ /* 0x000f280008000200 */
        /* <DEDUP_REMOVED lines=13> */
[----:B------:R-:W-:Y:S04]  /*31dd0*/  LDSM.16.M88.4 R112, [R0+UR13+0x2000] ;  /* 0x0020000d0070783b */ /* 0x000fe80008000200 */
[----:B------:R-:W4:Y:S04]  /*31de0*/  LDSM.16.M88.4 R44, [R0+UR13+0xa800] ;  /* 0x00a8000d002c783b */ /* 0x000f280008000200 */
[----:B------:R-:W-:Y:S04]  /*31df0*/  LDSM.16.M88.4 R108, [R0+UR13+0x2800] ;  /* 0x0028000d006c783b */ /* 0x000fe80008000200 */
[----:B------:R-:W-:Y:S01]  /*31e00*/  LDSM.16.M88.4 R104, [R0+UR13+0x3000] ;  /* 0x0030000d0068783b */ /* 0x000fe20008000200 */
[-C--:B--2---:R-:W-:Y:S06]  /*31e10*/  HMMA.1688.F32.TF32 R40, R160, R128.reuse, R36 ;  /* 0x00000080a028723c */ /* 0x084fec0000081024 */
[-C--:B------:R-:W-:Y:S06]  /*31e20*/  HMMA.1688.F32.TF32 R36, R196, R128.reuse, R24 ;  /* 0x00000080c424723c */ /* 0x080fec0000081018 */
[----:B-1----:R-:W-:Y:S06]  /*31e30*/  HMMA.1688.F32.TF32 R24, R244, R128, R8 ;  /* 0x00000080f418723c */ /* 0x002fec0000081008 */
[-C--:B------:R-:W-:Y:S05]  /*31e40*/  HMMA.1688.F32.TF32 R8, R156, R124.reuse, R16 ;  /* 0x0000007c9c08723c */ /* 0x080fea0000081010 */
[----:B------:R-:W-:Y:S01]  /*31e50*/  STL.64 [R1+0x5e0], R40 ;  /* 0x0005e02801007387 */ /* 0x000fe20000100a00 */
[-C--:B------:R-:W-:Y:S03]  /*31e60*/  HMMA.1688.F32.TF32 R16, R196, R124.reuse, R172 ;  /* 0x0000007cc410723c */ /* 0x080fe600000810ac */
[----:B------:R-:W-:Y:S04]  /*31e70*/  STL.64 [R1+0x5e8], R42 ;  /* 0x0005e82a01007387 */ /* 0x000fe80000100a00 */
[----:B------:R-:W-:Y:S04]  /*31e80*/  STL.64 [R1+0x6a0], R12 ;  /* 0x0006a00c01007387 */ /* 0x000fe80000100a00 */
[----:B------:R3:W-:Y:S04]  /*31e90*/  STL.64 [R1+0x6a8], R14 ;  /* 0x0006a80e01007387 */ /* 0x0007e80000100a00 */
[----:B------:R-:W-:Y:S04]  /*31ea0*/  STL.64 [R1+0x680], R36 ;  /* 0x0006802401007387 */ /* 0x000fe80000100a00 */
[----:B------:R-:W-:Y:S01]  /*31eb0*/  STL.64 [R1+0x688], R38 ;  /* 0x0006882601007387 */ /* 0x000fe20000100a00 */
[-C--:B---3--:R-:W-:Y:S03]  /*31ec0*/  HMMA.1688.F32.TF32 R12, R160, R124.reuse, R32 ;  /* 0x0000007ca00c723c */ /* 0x088fe60000081020 */
[----:B------:R-:W-:Y:S04]  /*31ed0*/  STL.64 [R1+0x6c0], R24 ;  /* 0x0006c01801007387 */ /* 0x000fe80000100a00 */
[----:B------:R-:W-:Y:S04]  /*31ee0*/  STL.64 [R1+0x6c8], R26 ;  /* 0x0006c81a01007387 */ /* 0x000fe80000100a00 */
[----:B------:R-:W-:Y:S04]  /*31ef0*/  LDSM.16.M88.4 R24, [R0+UR13+0xb800] ;  /* 0x00b8000d0018783b */ /* 0x000fe80008000200 */
[----:B------:R-:W-:Y:S04]  /*31f00*/  LDSM.16.M88.4 R32, [R0+UR13+0xc800] ;  /* 0x00c8000d0020783b */ /* 0x000fe80008000200 */
[----:B------:R-:W-:Y:S04]  /*31f10*/  LDSM.16.M88.4 R36, [R0+UR13+0xe800] ;  /* 0x00e8000d0024783b */ /* 0x000fe80008000200 */
[----:B------:R-:W-:Y:S04]  /*31f20*/  LDSM.16.M88.4 R40, [R0+UR13+0xf800] ;  /* 0x00f8000d0028783b */ /* 0x000fe80008000200 */
[----:B------:R-:W-:Y:S04]  /*31f30*/  STL.64 [R1+0x4b0], R12 ;  /* 0x0004b00c01007387 */ /* 0x000fe80000100a00 */
[----:B------:R1:W-:Y:S04]  /*31f40*/  STL.64 [R1+0x4b8], R14 ;  /* 0x0004b80e01007387 */ /* 0x0003e80000100a00 */
[----:B------:R-:W-:Y:S04]  /*31f50*/  STL.64 [R1+0x690], R8 ;  /* 0x0006900801007387 */ /* 0x000fe80000100a00 */
[----:B------:R2:W-:Y:S01]  /*31f60*/  STL.64 [R1+0x698], R10 ;  /* 0x0006980a01007387 */ /* 0x0005e20000100a00 */
[----:B-1----:R-:W-:Y:S03]  /*31f70*/  HMMA.1688.F32.TF32 R12, R244, R124, R4 ;  /* 0x0000007cf40c723c */ /* 0x002fe60000081004 */
[----:B------:R-:W-:Y:S04]  /*31f80*/  STL.64 [R1+0x4c0], R16 ;  /* 0x0004c01001007387 */ /* 0x000fe80000100a00 */
[----:B------:R-:W-:Y:S01]  /*31f90*/  STL.64 [R1+0x4c8], R18 ;  /* 0x0004c81201007387 */ /* 0x000fe20000100a00 */
[C---:B----4-:R-:W-:Y:S03]  /*31fa0*/  HMMA.1688.F32.TF32 R4, R160.reuse, R116, R20 ;  /* 0x00000074a004723c */ /* 0x050fe60000081014 */
[----:B------:R-:W1:Y:S03]  /*31fb0*/  LDSM.16.M88.4 R16, [R0+UR13+0xb000] ;  /* 0x00b0000d0010783b */ /* 0x000e660008000200 */
[C---:B--2---:R-:W-:Y:S01]  /*31fc0*/  HMMA.1688.F32.TF32 R8, R160.reuse, R120, R28 ;  /* 0x00000078a008723c */ /* 0x044fe2000008101c */
[----:B------:R-:W-:Y:S04]  /*31fd0*/  LDSM.16.M88.4 R20, [R0+UR13+0xd800] ;  /* 0x00d8000d0014783b */ /* 0x000fe80008000200 */
[----:B------:R-:W-:Y:S04]  /*31fe0*/  LDSM.16.M88.4 R28, [R0+UR13+0xe000] ;  /* 0x00e0000d001c783b */ /* 0x000fe80008000200 */
[----:B------:R-:W-:Y:S04]  /*31ff0*/  STL.64 [R1+0x6b0], R12 ;  /* 0x0006b00c01007387 */ /* 0x000fe80000100a00 */
[----:B------:R-:W-:Y:S04]  /*32000*/  STL.64 [R1+0x6b8], R14 ;  /* 0x0006b80e01007387 */ /* 0x000fe80000100a00 */
[----:B------:R-:W2:Y:S06]  /*32010*/  LDL.LU.64 R164, [R1+0x850] ;  /* 0x0008500001a47983 */ /* 0x000eac0000300a00 */
[----:B------:R-:W-:Y:S04]  /*32020*/  STL.64 [R1+0x470], R8 ;  /* 0x0004700801007387 */ /* 0x000fe80000100a00 */
[----:B------:R-:W-:Y:S04]  /*32030*/  STL.64 [R1+0x478], R10 ;  /* 0x0004780a01007387 */ /* 0x000fe80000100a00 */
[----:B------:R-:W2:Y:S04]  /*32040*/  LDL.LU.64 R166, [R1+0x858] ;  /* 0x0008580001a67983 */ /* 0x000ea80000300a00 */
[----:B------:R-:W-:Y:S04]  /*32050*/  STL.64 [R1+0x460], R4 ;  /* 0x0004600401007387 */ /* 0x000fe80000100a00 */
[----:B------:R-:W-:Y:S04]  /*32060*/  STL.64 [R1+0x468], R6 ;  /* 0x0004680601007387 */ /* 0x000fe80000100a00 */
[----:B------:R-:W3:Y:S04]  /*32070*/  LDL.LU.64 R128, [R1+0x840] ;  /* 0x0008400001807983 */ /* 0x000ee80000300a00 */
[----:B------:R-:W4:Y:S04]  /*32080*/  LDSM.16.M88.4 R8, [R0+UR13+0xc000] ;  /* 0x00c0000d0008783b */ /* 0x000f280008000200 */
[----:B------:R-:W3:Y:S04]  /*32090*/  LDL.LU.64 R130, [R1+0x848] ;  /* 0x0008480001827983 */ /* 0x000ee80000300a00 */
[----:B------:R-:W3:Y:S04]  /*320a0*/  LDL.LU.64 R124, [R1+0x830] ;  /* 0x00083000017c7983 */ /* 0x000ee80000300a00 */
[----:B------:R-:W3:Y:S04]  /*320b0*/  LDL.LU.64 R126, [R1+0x838] ;  /* 0x00083800017e7983 */ /* 0x000ee80000300a00 */
[----:B------:R-:W3:Y:S04]  /*320c0*/  LDL.LU.64 R132, [R1+0x820] ;  /* 0x0008200001847983 */ /* 0x000ee80000300a00 */
[----:B------:R-:W4:Y:S04]  /*320d0*/  LDSM.16.M88.4 R12, [R0+UR13+0xd000] ;  /* 0x00d0000d000c783b */ /* 0x000f280008000200 */
        /* <DEDUP_REMOVED lines=32> */
[----:B-1----:R-:W-:Y:S04]  /*322e0*/  STL [R1+0x3594], R18 ;  /* 0x0035941201007387 */ /* 0x002fe80000100800 */
[----:B------:R-:W-:Y:S04]  /*322f0*/  STL [R1+0x3590], R19 ;  /* 0x0035901301007387 */ /* 0x000fe80000100800 */
[----:B------:R-:W-:Y:S04]  /*32300*/  STL [R1+0x359c], R26 ;  /* 0x00359c1a01007387 */ /* 0x000fe80000100800 */
[----:B------:R-:W-:Y:S04]  /*32310*/  STL [R1+0x3598], R27 ;  /* 0x0035981b01007387 */ /* 0x000fe80000100800 */
[----:B----4-:R-:W-:Y:S04]  /*32320*/  STL [R1+0x35a4], R10 ;  /* 0x0035a40a01007387 */ /* 0x010fe80000100800 */
        /* <DEDUP_REMOVED lines=16> */
[C---:B--2---:R-:W-:Y:S06]  /*32430*/  HMMA.1688.F32.TF32 R164, R160.reuse, R112, R164 ;  /* 0x00000070a0a4723c */ /* 0x044fec00000810a4 */
[----:B---3--:R-:W-:-:S15]  /*32440*/  HMMA.1688.F32.TF32 R128, R160, R108, R128 ;  /* 0x0000006ca080723c */ /* 0x008fde0000081080 */
[----:B------:R-:W-:-:S02]  /*32450*/  NOP ;  /* 0x0000000000007918 */ /* 0x000fc40000000000 */
[----:B------:R1:W-:Y:S04]  /*32460*/  STL.64 [R1+0x450], R164 ;  /* 0x000450a401007387 */ /* 0x0003e80000100a00 */
[----:B------:R2:W-:Y:S04]  /*32470*/  STL.64 [R1+0x458], R166 ;  /* 0x000458a601007387 */ /* 0x0005e80000100a00 */
[----:B-1----:R-:W3:Y:S04]  /*32480*/  LDL.LU.64 R164, [R1+0x810] ;  /* 0x0008100001a47983 */ /* 0x002ee80000300a00 */
[----:B--2---:R-:W3:Y:S01]  /*32490*/  LDL.LU.64 R166, [R1+0x818] ;  /* 0x0008180001a67983 */ /* 0x004ee20000300a00 */
[----:B------:R-:W-:Y:S01]  /*324a0*/  HMMA.1688.F32.TF32 R132, R160, R100, R132 ;  /* 0x00000064a084723c */ /* 0x000fe20000081084 */
[----:B------:R-:W-:Y:S01]  /*324b0*/  IMAD.MOV.U32 R122, RZ, RZ, R130 ;  /* 0x000000ffff7a7224 */ /* 0x000fe200078e0082 */
[----:B------:R-:W-:-:S04]  /*324c0*/  MOV R119, R129 ;  /* 0x0000008100777202 */ /* 0x000fc80000000f00 */
[----:B------:R-:W-:Y:S01]  /*324d0*/  HMMA.1688.F32.TF32 R168, R160, R104, R124 ;  /* 0x00000068a0a8723c */ /* 0x000fe2000008107c */
[----:B------:R-:W-:Y:S02]  /*324e0*/  IMAD.MOV.U32 R130, RZ, RZ, R131 ;  /* 0x000000ffff827224 */ /* 0x000fe400078e0083 */
[----:B------:R-:W-:-:S15]  /*324f0*/  IMAD.MOV.U32 R118, RZ, RZ, R128 ;  /* 0x000000ffff767224 */ /* 0x000fde00078e0080 */
[----:B------:R-:W-:Y:S01]  /*32500*/  IMAD.MOV.U32 R10, RZ, RZ, R132 ;  /* 0x000000ffff0a7224 */ /* 0x000fe200078e0084 */
[----:B------:R-:W-:Y:S01]  /*32510*/  MOV R26, R134 ;  /* 0x00000086001a7202 */ /* 0x000fe20000000f00 */
[----:B------:R-:W-:Y:S02]  /*32520*/  IMAD.MOV.U32 R11, RZ, RZ, R133 ;  /* 0x000000ffff0b7224 */ /* 0x000fe400078e0085 */
[----:B------:R-:W-:Y:S01]  /*32530*/  IMAD.MOV.U32 R27, RZ, RZ, R135 ;  /* 0x000000ffff1b7224 */ /* 0x000fe200078e0087 */
[----:B------:R-:W2:Y:S04]  /*32540*/  LDL.LU.64 R132, [R1+0x800] ;  /* 0x0008000001847983 */ /* 0x000ea80000300a00 */
[----:B------:R-:W2:Y:S04]  /*32550*/  LDL.LU.64 R134, [R1+0x808] ;  /* 0x0008080001867983 */ /* 0x000ea80000300a00 */
[----:B------:R-:W-:Y:S04]  /*32560*/  STL [R1+0x35ec], R27 ;  /* 0x0035ec1b01007387 */ /* 0x000fe80000100800 */
[----:B------:R-:W-:Y:S04]  /*32570*/  STL [R1+0x35e8], R26 ;  /* 0x0035e81a01007387 */ /* 0x000fe80000100800 */
[----:B------:R1:W-:Y:S04]  /*32580*/  STL [R1+0x35e4], R11 ;  /* 0x0035e40b01007387 */ /* 0x0003e80000100800 */
[----:B------:R4:W-:Y:S01]  /*32590*/  STL [R1+0x35e0], R10 ;  /* 0x0035e00a01007387 */ /* 0x0009e20000100800 */
[----:B---3--:R-:W-:-:S15]  /*325a0*/  HMMA.1688.F32.TF32 R164, R160, R96, R164 ;  /* 0x00000060a0a4723c */ /* 0x008fde00000810a4 */
[----:B------:R-:W-:-:S09]  /*325b0*/  NOP ;  /* 0x0000000000007918 */ /* 0x000fd20000000000 */
[----:B------:R-:W-:Y:S01]  /*325c0*/  IMAD.MOV.U32 R18, RZ, RZ, R164 ;  /* 0x000000ffff127224 */ /* 0x000fe200078e00a4 */
[----:B------:R-:W-:Y:S01]  /*325d0*/  MOV R19, R165 ;  /* 0x000000a500137202 */ /* 0x000fe20000000f00 */
[----:B------:R-:W-:Y:S01]  /*325e0*/  IMAD.MOV.U32 R46, RZ, RZ, R166 ;  /* 0x000000ffff2e7224 */ /* 0x000fe200078e00a6 */
[----:B------:R-:W3:Y:S01]  /*325f0*/  LDL.LU.64 R164, [R1+0x7f0] ;  /* 0x0007f00001a47983 */ /* 0x000ee20000300a00 */
[----:B------:R-:W-:-:S03]  /*32600*/  IMAD.MOV.U32 R47, RZ, RZ, R167 ;  /* 0x000000ffff2f7224 */ /* 0x000fc600078e00a7 */
[----:B------:R-:W3:Y:S01]  /*32610*/  LDL.LU.64 R166, [R1+0x7f8] ;  /* 0x0007f80001a67983 */ /* 0x000ee20000300a00 */
[C---:B--2---:R-:W-:Y:S03]  /*32620*/  HMMA.1688.F32.TF32 R132, R160.reuse, R92, R132 ;  /* 0x0000005ca084723c */ /* 0x044fe60000081084 */
[----:B------:R-:W-:Y:S04]  /*32630*/  STL [R1+0x35fc], R47 ;  /* 0x0035fc2f01007387 */ /* 0x000fe80000100800 */
[----:B------:R-:W-:Y:S04]  /*32640*/  STL [R1+0x35f8], R46 ;  /* 0x0035f82e01007387 */ /* 0x000fe80000100800 */
[----:B------:R2:W-:Y:S04]  /*32650*/  STL [R1+0x35f4], R19 ;  /* 0x0035f41301007387 */ /* 0x0005e80000100800 */
[----:B------:R2:W-:Y:S09]  /*32660*/  STL [R1+0x35f0], R18 ;  /* 0x0035f01201007387 */ /* 0x0005f20000100800 */
[----:B------:R-:W-:Y:S01]  /*32670*/  MOV R58, R132 ;  /* 0x00000084003a7202 */ /* 0x000fe20000000f00 */
[----:B------:R-:W-:Y:S01]  /*32680*/  IMAD.MOV.U32 R59, RZ, RZ, R133 ;  /* 0x000000ffff3b7224 */ /* 0x000fe200078e0085 */
[----:B------:R-:W-:Y:S01]  /*32690*/  MOV R63, R135 ;  /* 0x00000087003f7202 */ /* 0x000fe20000000f00 */
[----:B------:R-:W-:Y:S01]  /*326a0*/  IMAD.MOV.U32 R62, RZ, RZ, R134 ;  /* 0x000000ffff3e7224 */ /* 0x000fe200078e0086 */
[----:B------:R-:W4:Y:S04]  /*326b0*/  LDL.LU.64 R132, [R1+0x7e0] ;  /* 0x0007e00001847983 */ /* 0x000f280000300a00 */
[----:B------:R-:W4:Y:S04]  /*326c0*/  LDL.LU.64 R134, [R1+0x7e8] ;  /* 0x0007e80001867983 */ /* 0x000f280000300a00 */
        /* <DEDUP_REMOVED lines=8> */
[----:B------:R-:W-:Y:S02]  /*32750*/  IMAD.MOV.U32 R51, RZ, RZ, R165 ;  /* 0x000000ffff337224 */ /* 0x000fe400078e00a5 */
[----:B------:R-:W-:Y:S01]  /*32760*/  IMAD.MOV.U32 R55, RZ, RZ, R167 ;  /* 0x000000ffff377224 */ /* 0x000fe200078e00a7 */
[----:B------:R-:W3:Y:S04]  /*32770*/  LDL.LU.64 R164, [R1+0x7d0] ;  /* 0x0007d00001a47983 */ /* 0x000ee80000300a00 */
[----:B------:R-:W3:Y:S01]  /*32780*/  LDL.LU.64 R166, [R1+0x7d8] ;  /* 0x0007d80001a67983 */ /* 0x000ee20000300a00 */
[----:B----4-:R-:W-:Y:S03]  /*32790*/  HMMA.1688.F32.TF32 R132, R160, R84, R132 ;  /* 0x00000054a084723c */ /* 0x010fe60000081084 */
[----:B------:R-:W-:Y:S04]  /*327a0*/  STL [R1+0x361c], R55 ;  /* 0x00361c3701007387 */ /* 0x000fe80000100800 */
[----:B------:R-:W-:Y:S04]  /*327b0*/  STL [R1+0x3618], R54 ;  /* 0x0036183601007387 */ /* 0x000fe80000100800 */
[----:B------:R-:W-:Y:S04]  /*327c0*/  STL [R1+0x3614], R51 ;  /* 0x0036143301007387 */ /* 0x000fe80000100800 */
[----:B------:R4:W-:Y:S09]  /*327d0*/  STL [R1+0x3610], R50 ;  /* 0x0036103201007387 */ /* 0x0009f20000100800 */
[----:B------:R-:W-:Y:S01]  /*327e0*/  IMAD.MOV.U32 R14, RZ, RZ, R132 ;  /* 0x000000ffff0e7224 */ /* 0x000fe200078e0084 */
[----:B------:R-:W-:Y:S01]  /*327f0*/  MOV R15, R133 ;  /* 0x00000085000f7202 */ /* 0x000fe20000000f00 */
[----:B------:R-:W-:Y:S01]  /*32800*/  IMAD.MOV.U32 R34, RZ, RZ, R134 ;  /* 0x000000ffff227224 */ /* 0x000fe200078e0086 */
[----:B------:R-:W2:Y:S01]  /*32810*/  LDL.LU.64 R132, [R1+0x7c0] ;  /* 0x0007c00001847983 */ /* 0x000ea20000300a00 */
[----:B------:R-:W-:-:S03]  /*32820*/  IMAD.MOV.U32 R35, RZ, RZ, R135 ;  /* 0x000000ffff237224 */ /* 0x000fc600078e0087 */
[----:B------:R-:W2:Y:S04]  /*32830*/  LDL.LU.64 R134, [R1+0x7c8] ;  /* 0x0007c80001867983 */ /* 0x000ea80000300a00 */
[----:B------:R-:W-:Y:S04]  /*32840*/  STL [R1+0x362c], R35 ;  /* 0x00362c2301007387 */ /* 0x000fe80000100800 */
[----:B------:R-:W-:Y:S04]  /*32850*/  STL [R1+0x3628], R34 ;  /* 0x0036282201007387 */ /* 0x000fe80000100800 */
[----:B------:R4:W-:Y:S04]  /*32860*/  STL [R1+0x3624], R15 ;  /* 0x0036240f01007387 */ /* 0x0009e80000100800 */
[----:B------:R4:W-:Y:S01]  /*32870*/  STL [R1+0x3620], R14 ;  /* 0x0036200e01007387 */ /* 0x0009e20000100800 */
[----:B---3--:R-:W-:-:S15]  /*32880*/  HMMA.1688.F32.TF32 R164, R160, R80, R164 ;  /* 0x00000050a0a4723c */ /* 0x008fde00000810a4 */
[----:B------:R-:W-:-:S09]  /*32890*/  NOP ;  /* 0x0000000000007918 */ /* 0x000fd20000000000 */
[----:B------:R-:W-:Y:S01]  /*328a0*/  MOV R30, R164 ;  /* 0x000000a4001e7202 */ /* 0x000fe20000000f00 */
[----:B------:R-:W-:Y:S01]  /*328b0*/  IMAD.MOV.U32 R31, RZ, RZ, R165 ;  /* 0x000000ffff1f7224 */ /* 0x000fe200078e00a5 */
[----:B------:R-:W-:Y:S01]  /*328c0*/  MOV R23, R167 ;  /* 0x000000a700177202 */ /* 0x000fe20000000f00 */
[----:B------:R-:W-:Y:S01]  /*328d0*/  IMAD.MOV.U32 R22, RZ, RZ, R166 ;  /* 0x000000ffff167224 */ /* 0x000fe200078e00a6 */
[----:B------:R-:W3:Y:S04]  /*328e0*/  LDL.LU.64 R164, [R1+0x7b0] ;  /* 0x0007b00001a47983 */ /* 0x000ee80000300a00 */
[----:B------:R-:W3:Y:S01]  /*328f0*/  LDL.LU.64 R166, [R1+0x7b8] ;  /* 0x0007b80001a67983 */ /* 0x000ee20000300a00 */
[----:B--2---:R-:W-:Y:S03]  /*32900*/  HMMA.1688.F32.TF32 R132, R160, R76, R132 ;  /* 0x0000004ca084723c */ /* 0x004fe60000081084 */
[----:B------:R-:W-:Y:S04]  /*32910*/  STL [R1+0x363c], R23 ;  /* 0x00363c1701007387 */ /* 0x000fe80000100800 */
[----:B------:R-:W-:Y:S04]  /*32920*/  STL [R1+0x3638], R22 ;  /* 0x0036381601007387 */ /* 0x000fe80000100800 */
[----:B------:R2:W-:Y:S04]  /*32930*/  STL [R1+0x3634], R31 ;  /* 0x0036341f01007387 */ /* 0x0005e80000100800 */
[----:B------:R2:W-:Y:S09]  /*32940*/  STL [R1+0x3630], R30 ;  /* 0x0036301e01007387 */ /* 0x0005f20000100800 */
[----:B------:R-:W-:Y:S01]  /*32950*/  IMAD.MOV.U32 R66, RZ, RZ, R132 ;  /* 0x000000ffff427224 */ /* 0x000fe200078e0084 */
[----:B------:R-:W-:Y:S01]  /*32960*/  MOV R70, R134 ;  /* 0x0000008600467202 */ /* 0x000fe20000000f00 */
[----:B------:R-:W-:-:S02]  /*32970*/  IMAD.MOV.U32 R67, RZ, RZ, R133 ;  /* 0x000000ffff437224 */ /* 0x000fc400078e0085 */
        /* <DEDUP_REMOVED lines=15> */
[C---:B----4-:R-:W-:Y:S03]  /*32a70*/  HMMA.1688.F32.TF32 R132, R160.reuse, R68, R132 ;  /* 0x00000044a084723c */ /* 0x050fe60000081084 */
[----:B------:R-:W-:Y:S04]  /*32a80*/  STL [R1+0x365c], R39 ;  /* 0x00365c2701007387 */ /* 0x000fe80000100800 */
[----:B------:R-:W-:Y:S04]  /*32a90*/  STL [R1+0x3658], R38 ;  /* 0x0036582601007387 */ /* 0x000fe80000100800 */
[----:B------:R4:W-:Y:S04]  /*32aa0*/  STL [R1+0x3654], R7 ;  /* 0x0036540701007387 */ /* 0x0009e80000100800 */
[----:B------:R4:W-:Y:S09]  /*32ab0*/  STL [R1+0x3650], R6 ;  /* 0x0036500601007387 */ /* 0x0009f20000100800 */
[----:B-1----:R-:W-:Y:S01]  /*32ac0*/  MOV R11, R132 ;  /* 0x00000084000b7202 */ /* 0x002fe20000000f00 */
[----:B------:R-:W-:Y:S01]  /*32ad0*/  IMAD.MOV.U32 R10, RZ, RZ, R133 ;  /* 0x000000ffff0a7224 */ /* 0x000fe200078e0085 */
[----:B------:R-:W-:Y:S01]  /*32ae0*/  MOV R43, R135 ;  /* 0x00000087002b7202 */ /* 0x000fe20000000f00 */
        /* <DEDUP_REMOVED lines=15> */
[----:B--2---:R-:W-:Y:S03]  /*32be0*/  HMMA.1688.F32.TF32 R132, R160, R60, R132 ;  /* 0x0000003ca084723c */ /* 0x004fe60000081084 */
[----:B------:R-:W-:Y:S04]  /*32bf0*/  STL [R1+0x367c], R26 ;  /* 0x00367c1a01007387 */ /* 0x000fe80000100800 */
[----:B------:R-:W-:Y:S04]  /*32c00*/  STL [R1+0x3678], R27 ;  /* 0x0036781b01007387 */ /* 0x000fe80000100800 */
[----:B------:R2:W-:Y:S04]  /*32c10*/  STL [R1+0x3674], R18 ;  /* 0x0036741201007387 */ /* 0x0005e80000100800 */
[----:B------:R2:W-:Y:S01]  /*32c20*/  STL [R1+0x3670], R19 ;  /* 0x0036701301007387 */ /* 0x0005e20000100800 */
[----:B------:R-:W-:Y:S01]  /*32c30*/  MOV R131, R168 ;  /* 0x000000a800837202 */ /* 0x000fe20000000f00 */
[----:B------:R-:W-:-:S07]  /*32c40*/  IMAD.MOV.U32 R126, RZ, RZ, R169 ;  /* 0x000000ffff7e7224 */ /* 0x000fce00078e00a9 */
[----:B------:R-:W-:Y:S01]  /*32c50*/  IMAD.MOV.U32 R79, RZ, RZ, R135 ;  /* 0x000000ffff4f7224 */ /* 0x000fe200078e0087 */
[----:B------:R-:W-:Y:S01]  /*32c60*/  MOV R75, R133 ;  /* 0x00000085004b7202 */ /* 0x000fe20000000f00 */
[----:B------:R-:W-:Y:S02]  /*32c70*/  IMAD.MOV.U32 R78, RZ, RZ, R134 ;  /* 0x000000ffff4e7224 */ /* 0x000fe400078e0086 */
[----:B------:R-:W-:Y:S02]  /*32c80*/  IMAD.MOV.U32 R74, RZ, RZ, R132 ;  /* 0x000000ffff4a7224 */ /* 0x000fe400078e0084 */
[----:B------:R-:W4:Y:S04]  /*32c90*/  LDL.LU.64 R132, [R1+0x760] ;  /* 0x0007600001847983 */ /* 0x000f280000300a00 */
[----:B------:R-:W4:Y:S04]  /*32ca0*/  LDL.LU.64 R134, [R1+0x768] ;  /* 0x0007680001867983 */ /* 0x000f280000300a00 */
[----:B------:R-:W-:Y:S01]  /*32cb0*/  STL [R1+0x368c], R79 ;  /* 0x00368c4f01007387 */ /* 0x000fe20000100800 */
[----:B------:R-:W-:-:S03]  /*32cc0*/  IMAD.MOV.U32 R127, RZ, RZ, R170 ;  /* 0x000000ffff7f7224 */ /* 0x000fc600078e00aa */
[----:B------:R-:W-:Y:S01]  /*32cd0*/  STL [R1+0x3688], R78 ;  /* 0x0036884e01007387 */ /* 0x000fe20000100800 */
[----:B------:R-:W-:-:S03]  /*32ce0*/  MOV R123, R171 ;  /* 0x000000ab007b7202 */ /* 0x000fc60000000f00 */
[----:B------:R-:W-:Y:S04]  /*32cf0*/  STL [R1+0x3684], R75 ;  /* 0x0036844b01007387 */ /* 0x000fe80000100800 */
[----:B------:R-:W-:Y:S04]  /*32d00*/  STL [R1+0x3680], R74 ;  /* 0x0036804a01007387 */ /* 0x000fe80000100800 */
[----:B------:R-:W2:Y:S04]  /*32d10*/  LDL.LU.64 R168, [R1+0x750] ;  /* 0x0007500001a87983 */ /* 0x000ea80000300a00 */
[----:B------:R-:W2:Y:S01]  /*32d20*/  LDL.LU.64 R170, [R1+0x758] ;  /* 0x0007580001aa7983 */ /* 0x000ea20000300a00 */
        /* <DEDUP_REMOVED lines=8> */
[C---:B----4-:R-:W-:Y:S03]  /*32db0*/  HMMA.1688.F32.TF32 R132, R160.reuse, R52, R132 ;  /* 0x00000034a084723c */ /* 0x050fe60000081084 */
[----:B------:R-:W-:Y:S04]  /*32dc0*/  STL [R1+0x369c], R46 ;  /* 0x00369c2e01007387 */ /* 0x000fe80000100800 */
[----:B------:R-:W-:Y:S01]  /*32dd0*/  STL [R1+0x3698], R47 ;  /* 0x0036982f01007387 */ /* 0x000fe20000100800 */
[----:B--2---:R-:W-:-:S15]  /*32de0*/  HMMA.1688.F32.TF32 R168, R160, R48, R168 ;  /* 0x00000030a0a8723c */ /* 0x004fde00000810a8 */
[----:B------:R-:W-:-:S01]  /*32df0*/  NOP ;  /* 0x0000000000007918 */ /* 0x000fc20000000000 */
[----:B------:R-:W-:Y:S01]  /*32e00*/  IMAD.MOV.U32 R50, RZ, RZ, R133 ;  /* 0x000000ffff327224 */ /* 0x000fe200078e0085 */
[----:B------:R2:W-:Y:S01]  /*32e10*/  STL [R1+0x3694], R58 ;  /* 0x0036943a01007387 */ /* 0x0005e20000100800 */
[----:B------:R-:W-:Y:S01]  /*32e20*/  IMAD.MOV.U32 R51, RZ, RZ, R132 ;  /* 0x000000ffff337224 */ /* 0x000fe200078e0084 */
[----:B------:R-:W-:Y:S01]  /*32e30*/  MOV R63, R134 ;  /* 0x00000086003f7202 */ /* 0x000fe20000000f00 */
[----:B------:R-:W-:Y:S01]  /*32e40*/  IMAD.MOV.U32 R62, RZ, RZ, R135 ;  /* 0x000000ffff3e7224 */ /* 0x000fe200078e0087 */
[----:B------:R4:W-:Y:S04]  /*32e50*/  STL [R1+0x3690], R59 ;  /* 0x0036903b01007387 */ /* 0x0009e80000100800 */
[----:B------:R-:W2:Y:S04]  /*32e60*/  LDL.LU.64 R132, [R1+0x730] ;  /* 0x0007300001847983 */ /* 0x000ea80000300a00 */
[----:B------:R-:W2:Y:S04]  /*32e70*/  LDL.LU.64 R134, [R1+0x738] ;  /* 0x0007380001867983 */ /* 0x000ea80000300a00 */
[----:B------:R4:W-:Y:S04]  /*32e80*/  STL [R1+0x36a4], R50 ;  /* 0x0036a43201007387 */ /* 0x0009e80000100800 */
[----:B------:R4:W-:Y:S01]  /*32e90*/  STL [R1+0x36a0], R51 ;  /* 0x0036a03301007387 */ /* 0x0009e20000100800 */
[----:B------:R-:W-:Y:S01]  /*32ea0*/  IMAD.MOV.U32 R15, RZ, RZ, R168 ;  /* 0x000000ffff0f7224 */ /* 0x000fe200078e00a8 */
[----:B------:R-:W-:Y:S01]  /*32eb0*/  MOV R14, R169 ;  /* 0x000000a9000e7202 */ /* 0x000fe20000000f00 */
[----:B------:R-:W-:Y:S01]  /*32ec0*/  IMAD.MOV.U32 R55, RZ, RZ, R170 ;  /* 0x000000ffff377224 */ /* 0x000fe200078e00aa */
[----:B------:R-:W4:Y:S01]  /*32ed0*/  LDL.LU.64 R168, [R1+0x720] ;  /* 0x0007200001a87983 */ /* 0x000f220000300a00 */
[----:B------:R-:W-:-:S03]  /*32ee0*/  IMAD.MOV.U32 R54, RZ, RZ, R171 ;  /* 0x000000ffff367224 */ /* 0x000fc600078e00ab */
[----:B------:R-:W4:Y:S01]  /*32ef0*/  LDL.LU.64 R170, [R1+0x728] ;  /* 0x0007280001aa7983 */ /* 0x000f220000300a00 */
        /* <DEDUP_REMOVED lines=8> */
[C---:B--2---:R-:W-:Y:S06]  /*32f80*/  HMMA.1688.F32.TF32 R132, R160.reuse, R16, R132 ;  /* 0x00000010a084723c */ /* 0x044fec0000081084 */
[----:B----4-:R-:W-:-:S15]  /*32f90*/  HMMA.1688.F32.TF32 R168, R160, R24, R168 ;  /* 0x00000018a0a8723c */ /* 0x010fde00000810a8 */
[----:B------:R-:W-:-:S03]  /*32fa0*/  NOP ;  /* 0x0000000000007918 */ /* 0x000fc60000000000 */
[----:B------:R-:W-:Y:S01]  /*32fb0*/  IMAD.MOV.U32 R31, RZ, RZ, R132 ;  /* 0x000000ffff1f7224 */ /* 0x000fe200078e0084 */
[----:B------:R-:W-:Y:S01]  /*32fc0*/  MOV R35, R134 ;  /* 0x0000008600237202 */ /* 0x000fe20000000f00 */
[----:B------:R-:W-:Y:S02]  /*32fd0*/  IMAD.MOV.U32 R30, RZ, RZ, R133 ;  /* 0x000000ffff1e7224 */ /* 0x000fe400078e0085 */
[----:B------:R-:W-:Y:S01]  /*32fe0*/  IMAD.MOV.U32 R34, RZ, RZ, R135 ;  /* 0x000000ffff227224 */ /* 0x000fe200078e0087 */
[----:B------:R-:W2:Y:S04]  /*32ff0*/  LDL.LU.64 R132, [R1+0xd0] ;  /* 0x0000d00001847983 */ /* 0x000ea80000300a00 */
[----:B------:R-:W2:Y:S01]  /*33000*/  LDL.LU.64 R134, [R1+0xd8] ;  /* 0x0000d80001867983 */ /* 0x000ea20000300a00 */
        /* <DEDUP_REMOVED lines=22> */
[----:B------:R-:W2:Y:S04]  /*33170*/  LDL.LU.64 R134, [R1+0xa8] ;  /* 0x0000a80001867983 */ /* 0x000ea80000300a00 */
[----:B------:R-:W4:Y:S01]  /*33180*/  LDL.LU.64 R172, [R1+0x90] ;  /* 0x0000900001ac7983 */ /* 0x000f220000300a00 */
[----:B-1----:R-:W-:Y:S01]  /*33190*/  IMAD.MOV.U32 R10, RZ, RZ, R168 ;  /* 0x000000ffff0a7224 */ /* 0x002fe200078e00a8 */
[----:B------:R-:W-:-:S02]  /*331a0*/  MOV R11, R169 ;  /* 0x000000a9000b7202 */ /* 0x000fc40000000f00 */
[----:B------:R-:W4:Y:S01]  /*331b0*/  LDL.LU.64 R174, [R1+0x98] ;  /* 0x0000980001ae7983 */ /* 0x000f220000300a00 */
[----:B------:R-:W-:Y:S02]  /*331c0*/  IMAD.MOV.U32 R39, RZ, RZ, R170 ;  /* 0x000000ffff277224 */ /* 0x000fe400078e00aa */
[----:B------:R-:W-:Y:S01]  /*331d0*/  IMAD.MOV.U32 R38, RZ, RZ, R171 ;  /* 0x000000ffff267224 */ /* 0x000fe200078e00ab */
[----:B------:R-:W4:Y:S04]  /*331e0*/  LDL.LU.64 R168, [R1+0x80] ;  /* 0x0000800001a87983 */ /* 0x000f280000300a00 */
        /* <DEDUP_REMOVED lines=10> */
[C---:B----4-:R-:W-:Y:S06]  /*33290*/  HMMA.1688.F32.TF32 R172, R160.reuse, R36, R172 ;  /* 0x00000024a0ac723c */ /* 0x050fec00000810ac */
[----:B------:R-:W-:-:S15]  /*332a0*/  HMMA.1688.F32.TF32 R168, R160, R4, R168 ;  /* 0x00000004a0a8723c */ /* 0x000fde00000810a8 */
[----:B------:R-:W-:-:S09]  /*332b0*/  NOP ;  /* 0x0000000000007918 */ /* 0x000fd20000000000 */
[----:B------:R-:W-:Y:S01]  /*332c0*/  MOV R58, R168 ;  /* 0x000000a8003a7202 */ /* 0x000fe20000000f00 */
[----:B------:R-:W-:Y:S01]  /*332d0*/  IMAD.MOV.U32 R59, RZ, RZ, R169 ;  /* 0x000000ffff3b7224 */ /* 0x000fe200078e00a9 */
[----:B------:R-:W-:Y:S01]  /*332e0*/  MOV R78, R171 ;  /* 0x000000ab004e7202 */ /* 0x000fe20000000f00 */
[----:B------:R-:W-:Y:S02]  /*332f0*/  IMAD.MOV.U32 R79, RZ, RZ, R170 ;  /* 0x000000ffff4f7224 */ /* 0x000fe400078e00aa */
[----:B------:R-:W-:Y:S01]  /*33300*/  HMMA.1688.F32.TF32 R168, R156, R116, R240 ;  /* 0x000000749ca8723c */ /* 0x000fe200000810f0 */
[----:B------:R-:W-:Y:S01]  /*33310*/  MOV R26, R134 ;  /* 0x00000086001a7202 */ /* 0x000fe20000000f00 */
[----:B------:R-:W-:Y:S02]  /*33320*/  IMAD.MOV.U32 R27, RZ, RZ, R135 ;  /* 0x000000ffff1b7224 */ /* 0x000fe400078e0087 */
[----:B------:R-:W-:Y:S01]  /*33330*/  IMAD.MOV.U32 R75, RZ, RZ, R132 ;  /* 0x000000ffff4b7224 */ /* 0x000fe200078e0084 */
[----:B------:R-:W2:Y:S01]  /*33340*/  LDL.LU.64 R134, [R1+0x36d0] ;  /* 0x0036d00001867983 */ /* 0x000ea20000300a00 */
[----:B------:R-:W-:-:S03]  /*33350*/  IMAD.MOV.U32 R74, RZ, RZ, R133 ;  /* 0x000000ffff4a7224 */ /* 0x000fc600078e0085 */
[----:B------:R-:W2:Y:S01]  /*33360*/  LDL.LU.64 R132, [R1+0x36c8] ;  /* 0x0036c80001847983 */ /* 0x000ea20000300a00 */
[----:B------:R-:W-:Y:S01]  /*33370*/  IMAD.MOV.U32 R98, RZ, RZ, R172 ;  /* 0x000000ffff627224 */ /* 0x000fe200078e00ac */
[----:B------:R-:W-:Y:S01]  /*33380*/  MOV R99, R173 ;  /* 0x000000ad00637202 */ /* 0x000fe20000000f00 */
[----:B------:R-:W-:Y:S02]  /*33390*/  IMAD.MOV.U32 R94, RZ, RZ, R174 ;  /* 0x000000ffff5e7224 */ /* 0x000fe400078e00ae */
[----:B------:R-:W-:Y:S01]  /*333a0*/  IMAD.MOV.U32 R95, RZ, RZ, R175 ;  /* 0x000000ffff5f7224 */ /* 0x000fe200078e00af */
[----:B---3--:R-:W-:Y:S01]  /*333b0*/  HMMA.1688.F32.TF32 R160, R160, R40, R164 ;  /* 0x00000028a0a0723c */ /* 0x008fe200000810a4 */
[----:B------:R-:W-:Y:S04]  /*333c0*/  LDS R240, [R3+UR12+0x20800] ;  /* 0x0208000c03f07984 */ /* 0x000fe80008000800 */
[----:B------:R-:W-:Y:S01]  /*333d0*/  LDS R242, [R3+UR12+0x20c00] ;  /* 0x020c000c03f27984 */ /* 0x000fe20008000800 */
[----:B------:R-:W-:-:S15]  /*333e0*/  HMMA.1688.F32.TF32 R164, R156, R112, R236 ;  /* 0x000000709ca4723c */ /* 0x000fde00000810ec */
[----:B------:R-:W-:-:S03]  /*333f0*/  NOP ;  /* 0x0000000000007918 */ /* 0x000fc60000000000 */
[----:B------:R-:W-:Y:S01]  /*33400*/  IMAD.MOV.U32 R50, RZ, RZ, R160 ;  /* 0x000000ffff327224 */ /* 0x000fe200078e00a0 */
[----:B------:R-:W-:Y:S01]  /*33410*/  MOV R46, R162 ;  /* 0x000000a2002e7202 */ /* 0x000fe20000000f00 */
[----:B------:R-:W-:Y:S02]  /*33420*/  IMAD.MOV.U32 R51, RZ, RZ, R161 ;  /* 0x000000ffff337224 */ /* 0x000fe400078e00a1 */
[----:B------:R-:W-:Y:S02]  /*33430*/  IMAD.MOV.U32 R47, RZ, RZ, R163 ;  /* 0x000000ffff2f7224 */ /* 0x000fe400078e00a3 */
[----:B------:R-:W-:-:S15]  /*33440*/  HMMA.1688.F32.TF32 R160, R156, R120, R248 ;  /* 0x000000789ca0723c */ /* 0x000fde00000810f8 */
[----:B------:R-:W-:-:S08]  /*33450*/  NOP ;  /* 0x0000000000007918 */ /* 0x000fd00000000000 */
[----:B------:R-:W-:Y:S04]  /*33460*/  STL.64 [R1+0x5c0], R160 ;  /* 0x0005c0a001007387 */ /* 0x000fe80000100a00 */
[----:B------:R1:W-:Y:S04]  /*33470*/  STL.64 [R1+0x5c8], R162 ;  /* 0x0005c8a201007387 */ /* 0x0003e80000100a00 */
[----:B------:R-:W-:Y:S04]  /*33480*/  STL.64 [R1+0x5b0], R168 ;  /* 0x0005b0a801007387 */ /* 0x000fe80000100a00 */
[----:B------:R3:W-:Y:S01]  /*33490*/  STL.64 [R1+0x5b8], R170 ;  /* 0x0005b8aa01007387 */ /* 0x0007e20000100a00 */
[C---:B-1----:R-:W-:Y:S03]  /*334a0*/  HMMA.1688.F32.TF32 R160, R156.reuse, R108, R232 ;  /* 0x0000006c9ca0723c */ /* 0x042fe600000810e8 */
[----:B------:R-:W-:Y:S04]  /*334b0*/  STL.64 [R1+0x5a0], R164 ;  /* 0x0005a0a401007387 */ /* 0x000fe80000100a00 */
[----:B------:R1:W-:Y:S01]  /*334c0*/  STL.64 [R1+0x5a8], R166 ;  /* 0x0005a8a601007387 */ /* 0x0003e20000100a00 */
[C---:B---3--:R-:W-:Y:S06]  /*334d0*/  HMMA.1688.F32.TF32 R168, R156.reuse, R104, R228 ;  /* 0x000000689ca8723c */ /* 0x048fec00000810e4 */
[C---:B-1----:R-:W-:Y:S09]  /*334e0*/  HMMA.1688.F32.TF32 R164, R156.reuse, R100, R224 ;  /* 0x000000649ca4723c */ /* 0x042ff200000810e0 */
        /* <DEDUP_REMOVED lines=21> */
[----:B------:R-:W-:Y:S04]  /*33640*/  STL.64 [R1+0x528], R170 ;  /* 0x000528aa01007387 */ /* 0x000fe80000100a00 */
[----:B------:R-:W3:Y:S01]  /*33650*/  LDL.LU.64 R204, [R1] ;  /* 0x0000000001cc7983 */ /* 0x000ee20000300a00 */
[----:B-1----:R-:W-:Y:S03]  /*33660*/  HMMA.1688.F32.TF32 R160, R156, R72, R192 ;  /* 0x000000489ca0723c */ /* 0x002fe600000810c0 */
[----:B------:R-:W-:Y:S04]  /*33670*/  STL.64 [R1+0x510], R164 ;  /* 0x000510a401007387 */ /* 0x000fe80000100a00 */
[----:B------:R-:W-:Y:S04]  /*33680*/  STL.64 [R1+0x518], R166 ;  /* 0x000518a601007387 */ /* 0x000fe80000100a00 */
[----:B------:R-:W3:-:S12]  /*33690*/  LDL.LU.64 R206, [R1+0x8] ;  /* 0x0000080001ce7983 */ /* 0x000ed80000300a00 */
[----:B------:R-:W-:Y:S04]  /*336a0*/  STL.64 [R1+0x500], R160 ;  /* 0x000500a001007387 */ /* 0x000fe80000100a00 */
[----:B------:R1:W-:Y:S04]  /*336b0*/  STL.64 [R1+0x508], R162 ;  /* 0x000508a201007387 */ /* 0x0003e80000100a00 */
[----:B------:R-:W4:Y:S04]  /*336c0*/  LDL.LU.64 R200, [R1+0x10] ;  /* 0x0000100001c87983 */ /* 0x000f280000300a00 */
[----:B------:R-:W4:Y:S01]  /*336d0*/  LDL.LU.64 R202, [R1+0x18] ;  /* 0x0000180001ca7983 */ /* 0x000f220000300a00 */
[----:B-1----:R-:W-:Y:S03]  /*336e0*/  HMMA.1688.F32.TF32 R160, R156, R68, R188 ;  /* 0x000000449ca0723c */ /* 0x002fe600000810bc */
[----:B------:R-:W4:Y:S04]  /*336f0*/  LDL.LU.64 R172, [R1+0x20] ;  /* 0x0000200001ac7983 */ /* 0x000f280000300a00 */
[----:B------:R-:W4:-:S15]  /*33700*/  LDL.LU.64 R174, [R1+0x28] ;  /* 0x0000280001ae7983 */ /* 0x000f1e0000300a00 */
[----:B------:R-:W-:-:S01]  /*33710*/  NOP ;  /* 0x0000000000007918 */ /* 0x000fc20000000000 */
[----:B------:R1:W-:Y:S04]  /*33720*/  STL.64 [R1+0x4f0], R160 ;  /* 0x0004f0a001007387 */ /* 0x0003e80000100a00 */
[----:B------:R2:W-:Y:S04]  /*33730*/  STL.64 [R1+0x4f8], R162 ;  /* 0x0004f8a201007387 */ /* 0x0005e80000100a00 */
[----:B-1----:R-:W4:Y:S04]  /*33740*/  LDL.LU.64 R160, [R1+0x30] ;  /* 0x0000300001a07983 */ /* 0x002f280000300a00 */
[----:B--2---:R-:W2:Y:S04]  /*33750*/  LDL.LU.64 R162, [R1+0x38] ;  /* 0x0000380001a27983 */ /* 0x004ea80000300a00 */
[----:B------:R-:W2:Y:S04]  /*33760*/  LDL.LU.64 R168, [R1+0x40] ;  /* 0x0000400001a87983 */ /* 0x000ea80000300a00 */
[----:B------:R-:W2:Y:S01]  /*33770*/  LDL.LU.64 R170, [R1+0x48] ;  /* 0x0000480001aa7983 */ /* 0x000ea20000300a00 */
[C---:B------:R-:W-:Y:S06]  /*33780*/  HMMA.1688.F32.TF32 R164, R156.reuse, R64, R184 ;  /* 0x000000409ca4723c */ /* 0x040fec00000810b8 */
[C---:B------:R-:W-:Y:S06]  /*33790*/  HMMA.1688.F32.TF32 R180, R156.reuse, R60, R180 ;  /* 0x0000003c9cb4723c */ /* 0x040fec00000810b4 */
[C---:B------:R-:W-:Y:S11]  /*337a0*/  HMMA.1688.F32.TF32 R184, R156.reuse, R56, R176 ;  /* 0x000000389cb8723c */ /* 0x040ff600000810b0 */
[----:B------:R1:W-:Y:S04]  /*337b0*/  STL.64 [R1+0x4e0], R164 ;  /* 0x0004e0a401007387 */ /* 0x0003e80000100a00 */
[----:B------:R1:W-:Y:S01]  /*337c0*/  STL.64 [R1+0x4e8], R166 ;  /* 0x0004e8a601007387 */ /* 0x0003e20000100a00 */
[C---:B------:R-:W-:Y:S03]  /*337d0*/  HMMA.1688.F32.TF32 R176, R156.reuse, R48, R148 ;  /* 0x000000309cb0723c */ /* 0x040fe60000081094 */
[----:B-1----:R-:W2:Y:S04]  /*337e0*/  LDL.LU.64 R164, [R1+0x60] ;  /* 0x0000600001a47983 */ /* 0x002ea80000300a00 */
[----:B------:R-:W2:Y:S04]  /*337f0*/  LDL.LU.64 R166, [R1+0x68] ;  /* 0x0000680001a67983 */ /* 0x000ea80000300a00 */
[----:B------:R-:W-:Y:S04]  /*33800*/  STL.64 [R1+0x4d0], R180 ;  /* 0x0004d0b401007387 */ /* 0x000fe80000100a00 */
[----:B------:R1:W-:Y:S01]  /*33810*/  STL.64 [R1+0x4d8], R182 ;  /* 0x0004d8b601007387 */ /* 0x0003e20000100a00 */
[C---:B------:R-:W-:Y:S06]  /*33820*/  HMMA.1688.F32.TF32 R148, R156.reuse, R16, R140 ;  /* 0x000000109c94723c */ /* 0x040fec000008108c */
[C---:B-1----:R-:W-:Y:S06]  /*33830*/  HMMA.1688.F32.TF32 R180, R156.reuse, R52, R152 ;  /* 0x000000349cb4723c */ /* 0x042fec0000081098 */
[C---:B------:R-:W-:Y:S06]  /*33840*/  HMMA.1688.F32.TF32 R152, R156.reuse, R44, R144 ;  /* 0x0000002c9c98723c */ /* 0x040fec0000081090 */
[C---:B------:R-:W-:Y:S06]  /*33850*/  HMMA.1688.F32.TF32 R144, R156.reuse, R24, R136 ;  /* 0x000000189c90723c */ /* 0x040fec0000081088 */
[C---:B------:R-:W-:Y:S01]  /*33860*/  HMMA.1688.F32.TF32 R140, R156.reuse, R8, R132 ;  /* 0x000000089c8c723c */ /* 0x040fe20000081084 */
        /* <DEDUP_REMOVED lines=12> */
[----:B------:R-:W2:Y:S04]  /*33930*/  LDL.LU.64 R132, [R1+0x50] ;  /* 0x0000500001847983 */ /* 0x000ea80000300a00 */
[----:B------:R-:W-:Y:S04]  /*33940*/  STL.64 [R1+0x120], R140 ;  /* 0x0001208c01007387 */ /* 0x000fe80000100a00 */
[----:B------:R4:W-:Y:S04]  /*33950*/  STL.64 [R1+0x128], R142 ;  /* 0x0001288e01007387 */ /* 0x0009e80000100a00 */
[----:B------:R-:W2:Y:S01]  /*33960*/  LDL.LU.64 R134, [R1+0x58] ;  /* 0x0000580001867983 */ /* 0x000ea20000300a00 */
[----:B---3--:R-:W-:-:S15]  /*33970*/  HMMA.1688.F32.TF32 R136, R156, R32, R204 ;  /* 0x000000209c88723c */ /* 0x008fde00000810cc */
[----:B------:R-:W-:-:S08]  /*33980*/  NOP ;  /* 0x0000000000007918 */ /* 0x000fd00000000000 */
[----:B------:R-:W-:Y:S04]  /*33990*/  STL.64 [R1+0x110], R136 ;  /* 0x0001108801007387 */ /* 0x000fe80000100a00 */
[----:B------:R3:W-:Y:S04]  /*339a0*/  STL.64 [R1+0x118], R138 ;  /* 0x0001188a01007387 */ /* 0x0007e80000100a00 */
[----:B-1----:R-:W2:Y:S01]  /*339b0*/  LDL.LU.64 R148, [R1+0xa30] ;  /* 0x000a300001947983 */ /* 0x002ea20000300a00 */
[C---:B----4-:R-:W-:Y:S03]  /*339c0*/  HMMA.1688.F32.TF32 R140, R156.reuse, R20, R172 ;  /* 0x000000149c8c723c */ /* 0x050fe600000810ac */
[----:B------:R-:W4:Y:S03]  /*339d0*/  LDL.LU.64 R150, [R1+0xa38] ;  /* 0x000a380001967983 */ /* 0x000f260000300a00 */
[----:B---3--:R-:W-:-:S15]  /*339e0*/  HMMA.1688.F32.TF32 R136, R156, R12, R200 ;  /* 0x0000000c9c88723c */ /* 0x008fde00000810c8 */
[----:B------:R-:W-:-:S08]  /*339f0*/  NOP ;  /* 0x0000000000007918 */ /* 0x000fd00000000000 */
[----:B------:R1:W-:Y:S04]  /*33a00*/  STL.64 [R1+0x100], R136 ;  /* 0x0001008801007387 */ /* 0x0003e80000100a00 */
[----:B------:R3:W-:Y:S04]  /*33a10*/  STL.64 [R1+0x108], R138 ;  /* 0x0001088a01007387 */ /* 0x0007e80000100a00 */
[----:B-1----:R-:W4:Y:S04]  /*33a20*/  LDL.LU.64 R136, [R1+0xa20] ;  /* 0x000a200001887983 */ /* 0x002f280000300a00 */
[----:B---3--:R-:W3:Y:S04]  /*33a30*/  LDL.LU.64 R138, [R1+0xa28] ;  /* 0x000a2800018a7983 */ /* 0x008ee80000300a00 */
[----:B------:R-:W-:Y:S04]  /*33a40*/  STL.64 [R1+0xf0], R140 ;  /* 0x0000f08c01007387 */ /* 0x000fe80000100a00 */
[----:B------:R2:W-:Y:S02]  /*33a50*/  STL.64 [R1+0xf8], R142 ;  /* 0x0000f88e01007387 */ /* 0x0005e40000100a00 */
[----:B--2---:R-:W-:Y:S02]  /*33a60*/  HMMA.1688.F32.TF32 R140, R156, R28, R160 ;  /* 0x0000001c9c8c723c */ /* 0x004fe400000810a0 */
[----:B------:R-:W2:Y:S04]  /*33a70*/  LDL.LU.64 R160, [R1+0xa10] ;  /* 0x000a100001a07983 */ /* 0x000ea80000300a00 */
[----:B------:R-:W2:-:S15]  /*33a80*/  LDL.LU.64 R162, [R1+0xa18] ;  /* 0x000a180001a27983 */ /* 0x000e9e0000300a00 */
[----:B------:R-:W-:-:S02]  /*33a90*/  NOP ;  /* 0x0000000000007918 */ /* 0x000fc40000000000 */
[----:B------:R1:W-:Y:S04]  /*33aa0*/  STL.64 [R1+0xe0], R140 ;  /* 0x0000e08c01007387 */ /* 0x0003e80000100a00 */
[----:B------:R1:W-:Y:S04]  /*33ab0*/  STL.64 [R1+0xe8], R142 ;  /* 0x0000e88e01007387 */ /* 0x0003e80000100a00 */
[----:B-1----:R-:W2:Y:S04]  /*33ac0*/  LDL.LU.64 R140, [R1+0xa00] ;  /* 0x000a0000018c7983 */ /* 0x002ea80000300a00 */
[----:B------:R-:W2:Y:S01]  /*33ad0*/  LDL.LU.64 R142, [R1+0xa08] ;  /* 0x000a0800018e7983 */ /* 0x000ea20000300a00 */
[----:B------:R-:W-:Y:S03]  /*33ae0*/  HMMA.1688.F32.TF32 R152, R156, R36, R168 ;  /* 0x000000249c98723c */ /* 0x000fe600000810a8 */
[----:B------:R-:W2:Y:S04]  /*33af0*/  LDL.LU.64 R144, [R1+0x9f0] ;  /* 0x0009f00001907983 */ /* 0x000ea80000300a00 */
[----:B------:R-:W2:-:S15]  /*33b00*/  LDL.LU.64 R146, [R1+0x9f8] ;  /* 0x0009f80001927983 */ /* 0x000e9e0000300a00 */
[----:B------:R-:W-:-:S01]  /*33b10*/  NOP ;  /* 0x0000000000007918 */ /* 0x000fc20000000000 */
[----:B------:R1:W-:Y:S04]  /*33b20*/  STL.64 [R1+0xd0], R152 ;  /* 0x0000d09801007387 */ /* 0x0003e80000100a00 */
[----:B------:R1:W-:Y:S04]  /*33b30*/  STL.64 [R1+0xd8], R154 ;  /* 0x0000d89a01007387 */ /* 0x0003e80000100a00 */
[----:B-1----:R-:W2:Y:S04]  /*33b40*/  LDL.LU.64 R152, [R1+0x9e0] ;  /* 0x0009e00001987983 */ /* 0x002ea80000300a00 */
[----:B------:R-:W2:Y:S01]  /*33b50*/  LDL.LU.64 R154, [R1+0x9e8] ;  /* 0x0009e800019a7983 */ /* 0x000ea20000300a00 */
[C---:B------:R-:W-:Y:S06]  /*33b60*/  HMMA.1688.F32.TF32 R164, R156.reuse, R4, R164 ;  /* 0x000000049ca4723c */ /* 0x040fec00000810a4 */
[----:B------:R-:W-:-:S15]  /*33b70*/  HMMA.1688.F32.TF32 R156, R156, R40, R132 ;  /* 0x000000289c9c723c */ /* 0x000fde0000081084 */
[----:B------:R-:W-:-:S02]  /*33b80*/  NOP ;  /* 0x0000000000007918 */ /* 0x000fc40000000000 */
[----:B------:R-:W-:Y:S04]  /*33b90*/  STL.64 [R1+0xc0], R164 ;  /* 0x0000c0a401007387 */ /* 0x000fe80000100a00 */
[----:B------:R-:W-:Y:S04]  /*33ba0*/  STL.64 [R1+0xc8], R166 ;  /* 0x0000c8a601007387 */ /* 0x000fe80000100a00 */
[----:B------:R-:W2:Y:S04]  /*33bb0*/  LDL.LU.64 R132, [R1+0x9d0] ;  /* 0x0009d00001847983 */ /* 0x000ea80000300a00 */
[----:B------:R-:W2:Y:S04]  /*33bc0*/  LDL.LU.64 R134, [R1+0x9d8] ;  /* 0x0009d80001867983 */ /* 0x000ea80000300a00 */
[----:B------:R-:W-:Y:S04]  /*33bd0*/  STL.64 [R1+0xb0], R156 ;  /* 0x0000b09c01007387 */ /* 0x000fe80000100a00 */
[----:B------:R4:W-:Y:S02]  /*33be0*/  STL.64 [R1+0xb8], R158 ;  /* 0x0000b89e01007387 */ /* 0x0009e40000100a00 */
[----:B----4-:R-:W-:Y:S02]  /*33bf0*/  HMMA.1688.F32.TF32 R156, R196, R120, R148 ;  /* 0x00000078c49c723c */ /* 0x010fe40000081094 */
[----:B------:R-:W4:Y:S04]  /*33c00*/  LDL.LU.64 R148, [R1+0x9c0] ;  /* 0x0009c00001947983 */ /* 0x000f280000300a00 */
[----:B------:R-:W4:-:S15]  /*33c10*/  LDL.LU.64 R150, [R1+0x9c8] ;  /* 0x0009c80001967983 */ /* 0x000f1e0000300a00 */
[----:B------:R-:W-:-:S02]  /*33c20*/  NOP ;  /* 0x0000000000007918 */ /* 0x000fc40000000000 */
[----:B------:R-:W-:Y:S04]  /*33c30*/  STL.64 [R1+0x60], R156 ;  /* 0x0000609c01007387 */ /* 0x000fe80000100a00 */
[----:B------:R3:W-:Y:S02]  /*33c40*/  STL.64 [R1+0x68], R158 ;  /* 0x0000689e01007387 */ /* 0x0007e40000100a00 */
[----:B---3--:R-:W-:Y:S02]  /*33c50*/  HMMA.1688.F32.TF32 R156, R196, R116, R136 ;  /* 0x00000074c49c723c */ /* 0x008fe40000081088 */
[----:B------:R-:W3:Y:S04]  /*33c60*/  LDL.LU.64 R136, [R1+0x9b0] ;  /* 0x0009b00001887983 */ /* 0x000ee80000300a00 */
[----:B------:R-:W3:-:S15]  /*33c70*/  LDL.LU.64 R138, [R1+0x9b8] ;  /* 0x0009b800018a7983 */ /* 0x000ede0000300a00 */
[----:B------:R-:W-:-:S02]  /*33c80*/  NOP ;  /* 0x0000000000007918 */ /* 0x000fc40000000000 */
[----:B------:R-:W-:Y:S01]  /*33c90*/  STL.64 [R1+0x50], R156 ;  /* 0x0000509c01007387 */ /* 0x000fe20000100a00 */
[C---:B--2---:R-:W-:Y:S03]  /*33ca0*/  HMMA.1688.F32.TF32 R160, R196.reuse, R112, R160 ;  /* 0x00000070c4a0723c */ /* 0x044fe600000810a0 */
[----:B------:R1:W-:Y:S03]  /*33cb0*/  STL.64 [R1+0x58], R158 ;  /* 0x0000589e01007387 */ /* 0x0003e60000100a00 */
[----:B-1----:R-:W-:Y:S01]  /*33cc0*/  HMMA.1688.F32.TF32 R156, R196, R108, R140 ;  /* 0x0000006cc49c723c */ /* 0x002fe2000008108c */
[----:B------:R-:W2:-:S15]  /*33cd0*/  LDL.LU.64 R140, [R1+0x9a0] ;  /* 0x0009a000018c7983 */ /* 0x000e9e0000300a00 */
[----:B------:R-:W-:-:S01]  /*33ce0*/  NOP ;  /* 0x0000000000007918 */ /* 0x000fc20000000000 */
[----:B------:R-:W-:Y:S04]  /*33cf0*/  STL.64 [R1+0x40], R160 ;  /* 0x000040a001007387 */ /* 0x000fe80000100a00 */
[----:B------:R-:W-:Y:S04]  /*33d00*/  STL.64 [R1+0x48], R162 ;  /* 0x000048a201007387 */ /* 0x000fe80000100a00 */
[----:B------:R-:W2:Y:S04]  /*33d10*/  LDL.LU.64 R142, [R1+0x9a8] ;  /* 0x0009a800018e7983 */ /* 0x000ea80000300a00 */
[----:B------:R-:W-:Y:S04]  /*33d20*/  STL.64 [R1+0x30], R156 ;  /* 0x0000309c01007387 */ /* 0x000fe80000100a00 */
[----:B------:R1:W-:Y:S02]  /*33d30*/  STL.64 [R1+0x38], R158 ;  /* 0x0000389e01007387 */ /* 0x0003e40000100a00 */
[----:B-1----:R-:W-:Y:S02]  /*33d40*/  HMMA.1688.F32.TF32 R156, R196, R104, R144 ;  /* 0x00000068c49c723c */ /* 0x002fe40000081090 */
[----:B------:R-:W2:Y:S04]  /*33d50*/  LDL.LU.64 R144, [R1+0x990] ;  /* 0x0009900001907983 */ /* 0x000ea80000300a00 */
[----:B------:R-:W2:-:S15]  /*33d60*/  LDL.LU.64 R146, [R1+0x998] ;  /* 0x0009980001927983 */ /* 0x000e9e0000300a00 */
[----:B------:R-:W-:-:S02]  /*33d70*/  NOP ;  /* 0x0000000000007918 */ /* 0x000fc40000000000 */
        /* <DEDUP_REMOVED lines=12> */
[----:B------:R-:W-:Y:S04]  /*33e40*/  STL.64 [R1], R156 ;  /* 0x0000009c01007387 */ /* 0x000fe80000100a00 */
[----:B------:R-:W-:Y:S01]  /*33e50*/  STL.64 [R1+0x8], R158 ;  /* 0x0000089e01007387 */ /* 0x000fe20000100a00 */
[----:B----4-:R-:W-:-:S15]  /*33e60*/  HMMA.1688.F32.TF32 R248, R196, R92, R148 ;  /* 0x0000005cc4f8723c */ /* 0x010fde0000081094 */
[----:B------:R-:W-:-:S08]  /*33e70*/  NOP ;  /* 0x0000000000007918 */ /* 0x000fd00000000000 */
[----:B------:R-:W-:Y:S01]  /*33e80*/  STL.64 [R1+0x3410], R250 ;  /* 0x003410fa01007387 */ /* 0x000fe20000100a00 */
[----:B---3--:R-:W-:Y:S03]  /*33e90*/  HMMA.1688.F32.TF32 R148, R196, R88, R136 ;  /* 0x00000058c494723c */ /* 0x008fe60000081088 */
[----:B------:R-:W-:Y:S04]  /*33ea0*/  STL.64 [R1+0x3408], R248 ;  /* 0x003408f801007387 */ /* 0x000fe80000100a00 */
[----:B------:R-:W3:Y:S04]  /*33eb0*/  LDL.LU.64 R136, [R1+0x960] ;  /* 0x0009600001887983 */ /* 0x000ee80000300a00 */
[----:B------:R-:W3:-:S12]  /*33ec0*/  LDL.LU.64 R138, [R1+0x968] ;  /* 0x00096800018a7983 */ /* 0x000ed80000300a00 */
[----:B------:R-:W-:Y:S04]  /*33ed0*/  STL.64 [R1+0xa0], R148 ;  /* 0x0000a09401007387 */ /* 0x000fe80000100a00 */
[----:B------:R2:W-:Y:S04]  /*33ee0*/  STL.64 [R1+0xa8], R150 ;  /* 0x0000a89601007387 */ /* 0x0005e80000100a00 */
[----:B------:R-:W4:Y:S04]  /*33ef0*/  LDL.LU.64 R168, [R1+0x950] ;  /* 0x0009500001a87983 */ /* 0x000f280000300a00 */
[----:B------:R-:W4:Y:S01]  /*33f00*/  LDL.LU.64 R170, [R1+0x958] ;  /* 0x0009580001aa7983 */ /* 0x000f220000300a00 */
[C---:B--2---:R-:W-:Y:S03]  /*33f10*/  HMMA.1688.F32.TF32 R148, R196.reuse, R84, R140 ;  /* 0x00000054c494723c */ /* 0x044fe6000008108c */
[----:B------:R-:W2:Y:S04]  /*33f20*/  LDL.LU.64 R140, [R1+0x940] ;  /* 0x00094000018c7983 */ /* 0x000ea80000300a00 */
[----:B------:R-:W2:Y:S01]  /*33f30*/  LDL.LU.64 R142, [R1+0x948] ;  /* 0x00094800018e7983 */ /* 0x000ea20000300a00 */
[----:B------:R-:W-:-:S15]  /*33f40*/  HMMA.1688.F32.TF32 R144, R196, R80, R144 ;  /* 0x00000050c490723c */ /* 0x000fde0000081090 */
[----:B------:R-:W-:Y:S04]  /*33f50*/  STL.64 [R1+0x90], R148 ;  /* 0x0000909401007387 */ /* 0x000fe80000100a00 */
[----:B------:R-:W-:Y:S01]  /*33f60*/  STL.64 [R1+0x98], R150 ;  /* 0x0000989601007387 */ /* 0x000fe20000100a00 */
[----:B------:R-:W-:Y:S03]  /*33f70*/  HMMA.1688.F32.TF32 R152, R196, R76, R152 ;  /* 0x0000004cc498723c */ /* 0x000fe60000081098 */
[----:B------:R1:W-:Y:S01]  /*33f80*/  STL.64 [R1+0x80], R144 ;  /* 0x0000809001007387 */ /* 0x0003e20000100a00 */
[----:B------:R-:W-:-:S03]  /*33f90*/  IMAD.MOV.U32 R252, RZ, RZ, R147 ;  /* 0x000000fffffc7224 */ /* 0x000fc600078e0093 */
[----:B------:R1:W-:Y:S04]  /*33fa0*/  STL [R1+0x88], R146 ;  /* 0x0000889201007387 */ /* 0x0003e80000100800 */
[----:B-1----:R-:W2:Y:S04]  /*33fb0*/  LDL.LU.64 R144, [R1+0x930] ;  /* 0x0009300001907983 */ /* 0x002ea80000300a00 */
[----:B------:R-:W2:Y:S04]  /*33fc0*/  LDL.LU.64 R146, [R1+0x938] ;  /* 0x0009380001927983 */ /* 0x000ea80000300a00 */
[----:B------:R-:W2:Y:S05]  /*33fd0*/  LDL.LU.64 R148, [R1+0x920] ;  /* 0x0009200001947983 */ /* 0x000eaa0000300a00 */
[----:B------:R-:W-:Y:S01]  /*33fe0*/  MOV R251, R152 ;  /* 0x0000009800fb7202 */ /* 0x000fe20000000f00 */
[----:B------:R-:W2:Y:S01]  /*33ff0*/  LDL.LU.64 R150, [R1+0x928] ;  /* 0x0009280001967983 */ /* 0x000ea20000300a00 */
[----:B------:R-:W-:Y:S01]  /*34000*/  IMAD.MOV.U32 R250, RZ, RZ, R153 ;  /* 0x000000fffffa7224 */ /* 0x000fe200078e0099 */
[----:B------:R-:W-:Y:S01]  /*34010*/  MOV R248, R155 ;  /* 0x0000009b00f87202 */ /* 0x000fe20000000f00 */
[----:B------:R-:W-:Y:S01]  /*34020*/  IMAD.MOV.U32 R249, RZ, RZ, R154 ;  /* 0x000000fffff97224 */ /* 0x000fe200078e009a */
[----:B------:R-:W2:Y:S04]  /*34030*/  LDL.LU.64 R152, [R1+0x910] ;  /* 0x0009100001987983 */ /* 0x000ea80000300a00 */
[----:B------:R-:W2:Y:S04]  /*34040*/  LDL.LU.64 R154, [R1+0x918] ;  /* 0x00091800019a7983 */ /* 0x000ea80000300a00 */
[----:B------:R-:W2:Y:S04]  /*34050*/  LDL.LU.64 R156, [R1+0x900] ;  /* 0x00090000019c7983 */ /* 0x000ea80000300a00 */
[----:B------:R-:W2:Y:S04]  /*34060*/  LDL.LU.64 R158, [R1+0x908] ;  /* 0x00090800019e7983 */ /* 0x000ea80000300a00 */
[----:B------:R-:W-:Y:S04]  /*34070*/  STL.64 [R1+0x3440], R250 ;  /* 0x003440fa01007387 */ /* 0x000fe80000100a00 */
[----:B------:R-:W-:Y:S04]  /*34080*/  STL.64 [R1+0x3438], R248 ;  /* 0x003438f801007387 */ /* 0x000fe80000100a00 */
[----:B------:R-:W2:Y:S04]  /*34090*/  LDL.LU.64 R160, [R1+0x8f0] ;  /* 0x0008f00001a07983 */ /* 0x000ea80000300a00 */
[----:B------:R-:W2:Y:S01]  /*340a0*/  LDL.LU.64 R162, [R1+0x8f8] ;  /* 0x0008f80001a27983 */ /* 0x000ea20000300a00 */
[----:B------:R-:W-:Y:S03]  /*340b0*/  HMMA.1688.F32.TF32 R132, R196, R72, R132 ;  /* 0x00000048c484723c */ /* 0x000fe60000081084 */
[----:B------:R-:W2:Y:S04]  /*340c0*/  LDL.LU.64 R164, [R1+0x8e0] ;  /* 0x0008e00001a47983 */ /* 0x000ea80000300a00 */
[----:B------:R-:W2:-:S15]  /*340d0*/  LDL.LU.64 R166, [R1+0x8e8] ;  /* 0x0008e80001a67983 */ /* 0x000e9e0000300a00 */
[----:B------:R-:W-:-:S01]  /*340e0*/  NOP ;  /* 0x0000000000007918 */ /* 0x000fc20000000000 */
[----:B------:R-:W-:Y:S04]  /*340f0*/  STL.64 [R1+0x3420], R134 ;  /* 0x0034208601007387 */ /* 0x000fe80000100a00 */
[----:B------:R-:W-:Y:S01]  /*34100*/  STL.64 [R1+0x3418], R132 ;  /* 0x0034188401007387 */ /* 0x000fe20000100a00 */
[C---:B---3--:R-:W-:Y:S06]  /*34110*/  HMMA.1688.F32.TF32 R136, R196.reuse, R68, R136 ;  /* 0x00000044c488723c */ /* 0x048fec0000081088 */
[----:B----4-:R-:W-:-:S15]  /*34120*/  HMMA.1688.F32.TF32 R216, R196, R64, R168 ;  /* 0x00000040c4d8723c */ /* 0x010fde00000810a8 */
[----:B------:R-:W-:-:S02]  /*34130*/  NOP ;  /* 0x0000000000007918 */ /* 0x000fc40000000000 */
[----:B------:R-:W-:Y:S04]  /*34140*/  STL.64 [R1+0x3430], R138 ;  /* 0x0034308a01007387 */ /* 0x000fe80000100a00 */
[----:B------:R-:W-:Y:S01]  /*34150*/  STL.64 [R1+0x3428], R136 ;  /* 0x0034288801007387 */ /* 0x000fe20000100a00 */
[----:B--2---:R-:W-:Y:S03]  /*34160*/  HMMA.1688.F32.TF32 R140, R196, R60, R140 ;  /* 0x0000003cc48c723c */ /* 0x004fe6000008108c */
[----:B------:R-:W-:Y:S04]  /*34170*/  STL.64 [R1+0x3450], R218 ;  /* 0x003450da01007387 */ /* 0x000fe80000100a00 */
[----:B------:R-:W-:-:S15]  /*34180*/  STL.64 [R1+0x3448], R216 ;  /* 0x003448d801007387 */ /* 0x000fde0000100a00 */
[----:B------:R-:W-:-:S01]  /*34190*/  NOP ;  /* 0x0000000000007918 */ /* 0x000fc20000000000 */
[----:B------:R-:W-:Y:S04]  /*341a0*/  STL.64 [R1+0x3460], R142 ;  /* 0x0034608e01007387 */ /* 0x000fe80000100a00 */
[----:B------:R-:W-:Y:S01]  /*341b0*/  STL.64 [R1+0x3458], R140 ;  /* 0x0034588c01007387 */ /* 0x000fe20000100a00 */
[C---:B------:R-:W-:Y:S06]  /*341c0*/  HMMA.1688.F32.TF32 R144, R196.reuse, R56, R144 ;  /* 0x00000038c490723c */ /* 0x040fec0000081090 */
[C---:B------:R-:W-:Y:S06]  /*341d0*/  HMMA.1688.F32.TF32 R148, R196.reuse, R52, R148 ;  /* 0x00000034c494723c */ /* 0x040fec0000081094 */
[C---:B------:R-:W-:Y:S11]  /*341e0*/  HMMA.1688.F32.TF32 R152, R196.reuse, R48, R152 ;  /* 0x00000030c498723c */ /* 0x040ff60000081098 */
[----:B------:R-:W-:Y:S04]  /*341f0*/  STL.64 [R1+0x3470], R146 ;  /* 0x0034709201007387 */ /* 0x000fe80000100a00 */
[----:B------:R1:W-:Y:S04]  /*34200*/  STL.64 [R1+0x3468], R144 ;  /* 0x0034689001007387 */ /* 0x0003e80000100a00 */
[----:B------:R-:W-:Y:S04]  /*34210*/  STL.64 [R1+0x3480], R150 ;  /* 0x0034809601007387 */ /* 0x000fe80000100a00 */
[----:B------:R-:W-:Y:S01]  /*34220*/  STL.64 [R1+0x3478], R148 ;  /* 0x0034789401007387 */ /* 0x000fe20000100a00 */
[C---:B------:R-:W-:Y:S03]  /*34230*/  HMMA.1688.F32.TF32 R156, R196.reuse, R44, R156 ;  /* 0x0000002cc49c723c */ /* 0x040fe6000008109c */
[----:B------:R-:W-:Y:S04]  /*34240*/  STL.64 [R1+0x3490], R154 ;  /* 0x0034909a01007387 */ /* 0x000fe80000100a00 */
[----:B------:R-:W-:Y:S01]  /*34250*/  STL.64 [R1+0x3488], R152 ;  /* 0x0034889801007387 */ /* 0x000fe20000100a00 */
[C---:B------:R-:W-:Y:S03]  /*34260*/  HMMA.1688.F32.TF32 R160, R196.reuse, R16, R160 ;  /* 0x00000010c4a0723c */ /* 0x040fe600000810a0 */
[----:B------:R-:W2:Y:S04]  /*34270*/  LDL.LU.64 R168, [R1+0x8d0] ;  /* 0x0008d00001a87983 */ /* 0x000ea80000300a00 */
[----:B------:R-:W2:Y:S04]  /*34280*/  LDL.LU.64 R170, [R1+0x8d8] ;  /* 0x0008d80001aa7983 */ /* 0x000ea80000300a00 */
[----:B-1----:R-:W3:Y:S04]  /*34290*/  LDL.LU.64 R144, [R1+0x8c0] ;  /* 0x0008c00001907983 */ /* 0x002ee80000300a00 */
[----:B------:R-:W3:Y:S04]  /*342a0*/  LDL.LU.64 R146, [R1+0x8c8] ;  /* 0x0008c80001927983 */ /* 0x000ee80000300a00 */
[----:B------:R-:W4:Y:S04]  /*342b0*/  LDL.LU.64 R140, [R1+0x8b0] ;  /* 0x0008b000018c7983 */ /* 0x000f280000300a00 */
[----:B------:R-:W4:Y:S04]  /*342c0*/  LDL.LU.64 R142, [R1+0x8b8] ;  /* 0x0008b800018e7983 */ /* 0x000f280000300a00 */
[----:B------:R-:W-:Y:S04]  /*342d0*/  STL.64 [R1+0x34a0], R158 ;  /* 0x0034a09e01007387 */ /* 0x000fe80000100a00 */
[----:B------:R-:W-:Y:S04]  /*342e0*/  STL.64 [R1+0x3498], R156 ;  /* 0x0034989c01007387 */ /* 0x000fe80000100a00 */
[----:B------:R-:W-:Y:S04]  /*342f0*/  STL.64 [R1+0x34b0], R162 ;  /* 0x0034b0a201007387 */ /* 0x000fe80000100a00 */
[----:B------:R1:W-:Y:S04]  /*34300*/  STL.64 [R1+0x34a8], R160 ;  /* 0x0034a8a001007387 */ /* 0x0003e80000100a00 */
        /* <DEDUP_REMOVED lines=11> */
[----:B------:R-:W4:Y:S01]  /*343c0*/  LDL.LU.64 R138, [R1+0x708] ;  /* 0x00070800018a7983 */ /* 0x000f220000300a00 */
[C---:B------:R-:W-:Y:S03]  /*343d0*/  HMMA.1688.F32.TF32 R164, R196.reuse, R24, R164 ;  /* 0x00000018c4a4723c */ /* 0x040fe600000810a4 */
[----:B------:R-:W4:Y:S04]  /*343e0*/  LDL.LU.64 R132, [R1+0x670] ;  /* 0x0006700001847983 */ /* 0x000f280000300a00 */
[----:B------:R-:W4:Y:S04]  /*343f0*/  LDL.LU.64 R134, [R1+0x678] ;  /* 0x0006780001867983 */ /* 0x000f280000300a00 */
[----:B------:R-:W4:Y:S04]  /*34400*/  LDL.LU.64 R152, [R1+0x6f0] ;  /* 0x0006f00001987983 */ /* 0x000f280000300a00 */
[----:B------:R-:W4:Y:S04]  /*34410*/  LDL.LU.64 R154, [R1+0x6f8] ;  /* 0x0006f800019a7983 */ /* 0x000f280000300a00 */
[----:B------:R-:W4:Y:S04]  /*34420*/  LDL.LU.64 R148, [R1+0x6e0] ;  /* 0x0006e00001947983 */ /* 0x000f280000300a00 */
[----:B------:R-:W4:Y:S04]  /*34430*/  LDL.LU.64 R150, [R1+0x6e8] ;  /* 0x0006e80001967983 */ /* 0x000f280000300a00 */
[----:B------:R-:W-:Y:S04]  /*34440*/  STL.64 [R1+0x34c0], R166 ;  /* 0x0034c0a601007387 */ /* 0x000fe80000100a00 */
[----:B------:R-:W-:Y:S01]  /*34450*/  STL.64 [R1+0x34b8], R164 ;  /* 0x0034b8a401007387 */ /* 0x000fe20000100a00 */
[C---:B--2---:R-:W-:Y:S06]  /*34460*/  HMMA.1688.F32.TF32 R168, R196.reuse, R8, R168 ;  /* 0x00000008c4a8723c */ /* 0x044fec00000810a8 */
[C---:B---3--:R-:W-:Y:S06]  /*34470*/  HMMA.1688.F32.TF32 R172, R196.reuse, R32, R144 ;  /* 0x00000020c4ac723c */ /* 0x048fec0000081090 */
[C---:B----4-:R-:W-:Y:S11]  /*34480*/  HMMA.1688.F32.TF32 R176, R196.reuse, R12, R140 ;  /* 0x0000000cc4b0723c */ /* 0x050ff6000008108c */
[----:B------:R-:W-:Y:S04]  /*34490*/  STL.64 [R1+0x34d0], R170 ;  /* 0x0034d0aa01007387 */ /* 0x000fe80000100a00 */
[----:B------:R-:W-:Y:S04]  /*344a0*/  STL.64 [R1+0x34c8], R168 ;  /* 0x0034c8a801007387 */ /* 0x000fe80000100a00 */
[----:B------:R-:W-:Y:S04]  /*344b0*/  STL.64 [R1+0x34e0], R174 ;  /* 0x0034e0ae01007387 */ /* 0x000fe80000100a00 */
[----:B------:R-:W-:Y:S04]  /*344c0*/  STL.64 [R1+0x34d8], R172 ;  /* 0x0034d8ac01007387 */ /* 0x000fe80000100a00 */
[----:B------:R-:W2:Y:S01]  /*344d0*/  LDL.LU.64 R144, [R1+0x6d0] ;  /* 0x0006d00001907983 */ /* 0x000ea20000300a00 */
[C---:B------:R-:W-:Y:S03]  /*344e0*/  HMMA.1688.F32.TF32 R180, R196.reuse, R20, R180 ;  /* 0x00000014c4b4723c */ /* 0x040fe600000810b4 */
[----:B------:R-:W2:Y:S04]  /*344f0*/  LDL.LU.64 R146, [R1+0x6d8] ;  /* 0x0006d80001927983 */ /* 0x000ea80000300a00 */
[----:B------:R-:W3:Y:S01]  /*34500*/  LDL.LU.64 R140, [R1+0x630] ;  /* 0x00063000018c7983 */ /* 0x000ee20000300a00 */
[C---:B------:R-:W-:Y:S03]  /*34510*/  HMMA.1688.F32.TF32 R184, R196.reuse, R28, R184 ;  /* 0x0000001cc4b8723c */ /* 0x040fe600000810b8 */
[----:B------:R-:W3:Y:S04]  /*34520*/  LDL.LU.64 R142, [R1+0x638] ;  /* 0x00063800018e7983 */ /* 0x000ee80000300a00 */
[----:B------:R-:W-:Y:S01]  /*34530*/  STL.64 [R1+0x34f0], R178 ;  /* 0x0034f0b201007387 */ /* 0x000fe20000100a00 */
[C---:B------:R-:W-:Y:S03]  /*34540*/  HMMA.1688.F32.TF32 R188, R196.reuse, R36, R188 ;  /* 0x00000024c4bc723c */ /* 0x040fe600000810bc */
[----:B------:R-:W-:Y:S04]  /*34550*/  STL.64 [R1+0x34e8], R176 ;  /* 0x0034e8b001007387 */ /* 0x000fe80000100a00 */
[----:B------:R-:W-:Y:S01]  /*34560*/  STL.64 [R1+0x3500], R182 ;  /* 0x003500b601007387 */ /* 0x000fe20000100a00 */
[C---:B------:R-:W-:Y:S03]  /*34570*/  HMMA.1688.F32.TF32 R192, R196.reuse, R4, R160 ;  /* 0x00000004c4c0723c */ /* 0x040fe600000810a0 */
[----:B------:R-:W-:Y:S04]  /*34580*/  STL.64 [R1+0x34f8], R180 ;  /* 0x0034f8b401007387 */ /* 0x000fe80000100a00 */
[----:B------:R-:W-:Y:S01]  /*34590*/  STL.64 [R1+0x3510], R186 ;  /* 0x003510ba01007387 */ /* 0x000fe20000100a00 */
[----:B------:R-:W-:Y:S03]  /*345a0*/  HMMA.1688.F32.TF32 R196, R196, R40, R156 ;  /* 0x00000028c4c4723c */ /* 0x000fe6000008109c */
[----:B------:R-:W-:Y:S03]  /*345b0*/  STL.64 [R1+0x3508], R184 ;  /* 0x003508b801007387 */ /* 0x000fe60000100a00 */
[C---:B------:R-:W-:Y:S01]  /*345c0*/  HMMA.1688.F32.TF32 R156, R244.reuse, R120, R136 ;  /* 0x00000078f49c723c */ /* 0x040fe20000081088 */
[----:B------:R-:W4:Y:S04]  /*345d0*/  LDL.LU.64 R136, [R1+0x620] ;  /* 0x0006200001887983 */ /* 0x000f280000300a00 */
[----:B------:R-:W4:Y:S01]  /*345e0*/  LDL.LU.64 R138, [R1+0x628] ;  /* 0x00062800018a7983 */ /* 0x000f220000300a00 */
[----:B------:R-:W-:-:S15]  /*345f0*/  HMMA.1688.F32.TF32 R152, R244, R112, R152 ;  /* 0x00000070f498723c */ /* 0x000fde0000081098 */
[----:B------:R-:W-:-:S02]  /*34600*/  NOP ;  /* 0x0000000000007918 */ /* 0x000fc40000000000 */
[----:B------:R-:W-:Y:S01]  /*34610*/  STL.64 [R1+0x5d0], R156 ;  /* 0x0005d09c01007387 */ /* 0x000fe20000100a00 */
[C---:B------:R-:W-:Y:S03]  /*34620*/  HMMA.1688.F32.TF32 R148, R244.reuse, R108, R148 ;  /* 0x0000006cf494723c */ /* 0x040fe60000081094 */
[----:B------:R1:W-:Y:S03]  /*34630*/  STL.64 [R1+0x5d8], R158 ;  /* 0x0005d89e01007387 */ /* 0x0003e60000100a00 */
[----:B-1----:R-:W-:Y:S01]  /*34640*/  HMMA.1688.F32.TF32 R156, R244, R116, R132 ;  /* 0x00000074f49c723c */ /* 0x002fe20000081084 */
[----:B------:R-:W4:Y:S04]  /*34650*/  LDL.LU.64 R132, [R1+0x610] ;  /* 0x0006100001847983 */ /* 0x000f280000300a00 */
[----:B------:R-:W4:-:S13]  /*34660*/  LDL.LU.64 R134, [R1+0x618] ;  /* 0x0006180001867983 */ /* 0x000f1a0000300a00 */
[----:B------:R-:W-:Y:S01]  /*34670*/  IMAD.MOV.U32 R0, RZ, RZ, R148 ;  /* 0x000000ffff007224 */ /* 0x000fe200078e0094 */
[----:B------:R-:W-:Y:S01]  /*34680*/  MOV R128, R150 ;  /* 0x0000009600807202 */ /* 0x000fe20000000f00 */
[----:B------:R-:W-:Y:S02]  /*34690*/  IMAD.MOV.U32 R129, RZ, RZ, R149 ;  /* 0x000000ffff817224 */ /* 0x000fe400078e0095 */
[----:B------:R-:W-:Y:S01]  /*346a0*/  IMAD.MOV.U32 R125, RZ, RZ, R151 ;  /* 0x000000ffff7d7224 */ /* 0x000fe200078e0097 */
[----:B------:R-:W-:Y:S04]  /*346b0*/  STL.64 [R1+0x670], R156 ;  /* 0x0006709c01007387 */ /* 0x000fe80000100a00 */
[----:B------:R-:W-:Y:S04]  /*346c0*/  STL.64 [R1+0x678], R158 ;  /* 0x0006789e01007387 */ /* 0x000fe80000100a00 */
[----:B------:R-:W-:Y:S04]  /*346d0*/  STL.64 [R1+0x660], R152 ;  /* 0x0006609801007387 */ /* 0x000fe80000100a00 */
[----:B------:R-:W-:Y:S04]  /*346e0*/  STL.64 [R1+0x668], R154 ;  /* 0x0006689a01007387 */ /* 0x000fe80000100a00 */
[----:B------:R-:W4:Y:S04]  /*346f0*/  LDL.LU.64 R148, [R1+0x600] ;  /* 0x0006000001947983 */ /* 0x000f280000300a00 */
[----:B------:R-:W4:Y:S04]  /*34700*/  LDL.LU.64 R150, [R1+0x608] ;  /* 0x0006080001967983 */ /* 0x000f280000300a00 */
[----:B------:R1:W-:Y:S04]  /*34710*/  STL [R1+0x33d0], R125 ;  /* 0x0033d07d01007387 */ /* 0x0003e80000100800 */
[----:B------:R1:W-:Y:S04]  /*34720*/  STL [R1+0x33cc], R128 ;  /* 0x0033cc8001007387 */ /* 0x0003e80000100800 */
[----:B------:R-:W-:Y:S04]  /*34730*/  STL [R1+0x33c8], R129 ;  /* 0x0033c88101007387 */ /* 0x000fe80000100800 */
[----:B------:R-:W-:Y:S01]  /*34740*/  STL [R1+0x33c4], R0 ;  /* 0x0033c40001007387 */ /* 0x000fe20000100800 */
[C---:B--2---:R-:W-:Y:S06]  /*34750*/  HMMA.1688.F32.TF32 R144, R244.reuse, R104, R144 ;  /* 0x00000068f490723c */ /* 0x044fec0000081090 */
[----:B---3--:R-:W-:-:S15]  /*34760*/  HMMA.1688.F32.TF32 R140, R244, R100, R140 ;  /* 0x00000064f48c723c */ /* 0x008fde000008108c */
[----:B------:R-:W-:-:S02]  /*34770*/  NOP ;  /* 0x0000000000007918 */ /* 0x000fc40000000000 */
[----:B------:R2:W-:Y:S04]  /*34780*/  STL.64 [R1+0x640], R144 ;  /* 0x0006409001007387 */ /* 0x0005e80000100a00 */
[----:B------:R3:W-:Y:S03]  /*34790*/  STL.64 [R1+0x648], R146 ;  /* 0x0006489201007387 */ /* 0x0007e60000100a00 */
[----:B-1----:R-:W-:Y:S01]  /*347a0*/  IMAD.MOV.U32 R125, RZ, RZ, R140 ;  /* 0x000000ffff7d7224 */ /* 0x002fe200078e008c */
[----:B------:R-:W-:Y:S01]  /*347b0*/  MOV R128, R141 ;  /* 0x0000008d00807202 */ /* 0x000fe20000000f00 */
[----:B--2---:R-:W2:Y:S01]  /*347c0*/  LDL.LU.64 R144, [R1+0x5f0] ;  /* 0x0005f00001907983 */ /* 0x004ea20000300a00 */
[----:B------:R-:W-:-:S02]  /*347d0*/  IMAD.MOV.U32 R129, RZ, RZ, R142 ;  /* 0x000000ffff817224 */ /* 0x000fc400078e008e */
[----:B------:R-:W-:Y:S01]  /*347e0*/  IMAD.MOV.U32 R0, RZ, RZ, R143 ;  /* 0x000000ffff007224 */ /* 0x000fe200078e008f */
[----:B---3--:R-:W2:Y:S01]  /*347f0*/  LDL.LU.64 R146, [R1+0x5f8] ;  /* 0x0005f80001927983 */ /* 0x008ea20000300a00 */
[C---:B----4-:R-:W-:Y:S03]  /*34800*/  HMMA.1688.F32.TF32 R136, R244.reuse, R96, R136 ;  /* 0x00000060f488723c */ /* 0x050fe60000081088 */
[----:B------:R-:W3:Y:S04]  /*34810*/  LDL.LU.64 R140, [R1+0x290] ;  /* 0x00029000018c7983 */ /* 0x000ee80000300a00 */
[----:B------:R-:W3:Y:S04]  /*34820*/  LDL.LU.64 R142, [R1+0x298] ;  /* 0x00029800018e7983 */ /* 0x000ee80000300a00 */
[----:B------:R-:W-:Y:S04]  /*34830*/  STL [R1+0x33e0], R0 ;  /* 0x0033e00001007387 */ /* 0x000fe80000100800 */
[----:B------:R-:W-:Y:S04]  /*34840*/  STL [R1+0x33dc], R129 ;  /* 0x0033dc8101007387 */ /* 0x000fe80000100800 */
[----:B------:R-:W-:Y:S04]  /*34850*/  STL [R1+0x33d8], R125 ;  /* 0x0033d87d01007387 */ /* 0x000fe80000100800 */
[----:B------:R-:W-:Y:S04]  /*34860*/  STL [R1+0x33d4], R128 ;  /* 0x0033d48001007387 */ /* 0x000fe80000100800 */
[----:B------:R1:W-:Y:S04]  /*34870*/  STL.64 [R1+0x620], R136 ;  /* 0x0006208801007387 */ /* 0x0003e80000100a00 */
[----:B------:R4:W-:Y:S04]  /*34880*/  STL.64 [R1+0x628], R138 ;  /* 0x0006288a01007387 */ /* 0x0009e80000100a00 */
[----:B-1----:R-:W2:Y:S04]  /*34890*/  LDL.LU.64 R136, [R1+0x150] ;  /* 0x0001500001887983 */ /* 0x002ea80000300a00 */
[----:B----4-:R-:W2:Y:S01]  /*348a0*/  LDL.LU.64 R138, [R1+0x158] ;  /* 0x00015800018a7983 */ /* 0x010ea20000300a00 */
[----:B------:R-:W-:-:S15]  /*348b0*/  HMMA.1688.F32.TF32 R132, R244, R92, R132 ;  /* 0x0000005cf484723c */ /* 0x000fde0000081084 */
[----:B------:R-:W-:-:S09]  /*348c0*/  NOP ;  /* 0x0000000000007918 */ /* 0x000fd20000000000 */
[----:B------:R-:W-:Y:S01]  /*348d0*/  MOV R124, R132 ;  /* 0x00000084007c7202 */ /* 0x000fe20000000f00 */
[----:B------:R-:W-:Y:S01]  /*348e0*/  IMAD.MOV.U32 R121, RZ, RZ, R133 ;  /* 0x000000ffff797224 */ /* 0x000fe200078e0085 */
[----:B------:R-:W-:Y:S01]  /*348f0*/  MOV R2, R135 ;  /* 0x0000008700027202 */ /* 0x000fe20000000f00 */
[----:B------:R-:W-:Y:S01]  /*34900*/  IMAD.MOV.U32 R120, RZ, RZ, R134 ;  /* 0x000000ffff787224 */ /* 0x000fe200078e0086 */
[----:B------:R-:W4:Y:S04]  /*34910*/  LDL.LU.64 R132, [R1+0x140] ;  /* 0x0001400001847983 */ /* 0x000f280000300a00 */
[----:B------:R-:W4:Y:S01]  /*34920*/  LDL.LU.64 R134, [R1+0x148] ;  /* 0x0001480001867983 */ /* 0x000f220000300a00 */
[----:B------:R-:W-:Y:S03]  /*34930*/  HMMA.1688.F32.TF32 R148, R244, R88, R148 ;  /* 0x00000058f494723c */ /* 0x000fe60000081094 */
[----:B------:R-:W-:Y:S04]  /*34940*/  STL [R1+0x33f0], R2 ;  /* 0x0033f00201007387 */ /* 0x000fe80000100800 */
[----:B------:R-:W-:Y:S04]  /*34950*/  STL [R1+0x33ec], R120 ;  /* 0x0033ec7801007387 */ /* 0x000fe80000100800 */
[----:B------:R-:W-:Y:S04]  /*34960*/  STL [R1+0x33e8], R121 ;  /* 0x0033e87901007387 */ /* 0x000fe80000100800 */
[----:B------:R-:W-:Y:S09]  /*34970*/  STL [R1+0x33e4], R124 ;  /* 0x0033e47c01007387 */ /* 0x000ff20000100800 */
[----:B------:R-:W-:Y:S01]  /*34980*/  IMAD.MOV.U32 R128, RZ, RZ, R151 ;  /* 0x000000ffff807224 */ /* 0x000fe200078e0097 */
[----:B------:R-:W-:Y:S01]  /*34990*/  MOV R125, R150 ;  /* 0x00000096007d7202 */ /* 0x000fe20000000f00 */
[----:B------:R-:W-:-:S02]  /*349a0*/  IMAD.MOV.U32 R0, RZ, RZ, R148 ;  /* 0x000000ffff007224 */ /* 0x000fc400078e0094 */
[----:B------:R-:W-:Y:S01]  /*349b0*/  IMAD.MOV.U32 R129, RZ, RZ, R149 ;  /* 0x000000ffff817224 */ /* 0x000fe200078e0095 */
[----:B------:R1:W-:Y:S04]  /*349c0*/  STL [R1+0x3400], R128 ;  /* 0x0034008001007387 */ /* 0x0003e80000100800 */
[----:B------:R1:W-:Y:S04]  /*349d0*/  STL [R1+0x33fc], R125 ;  /* 0x0033fc7d01007387 */ /* 0x0003e80000100800 */
[----:B------:R-:W-:Y:S04]  /*349e0*/  STL [R1+0x33f8], R0 ;  /* 0x0033f80001007387 */ /* 0x000fe80000100800 */
[----:B------:R1:W-:Y:S04]  /*349f0*/  STL [R1+0x33f4], R129 ;  /* 0x0033f48101007387 */ /* 0x0003e80000100800 */
[----:B------:R-:W4:Y:S04]  /*34a00*/  LDL.LU.64 R164, [R1+0x280] ;  /* 0x0002800001a47983 */ /* 0x000f280000300a00 */
[----:B------:R-:W4:Y:S04]  /*34a10*/  LDL.LU.64 R166, [R1+0x288] ;  /* 0x0002880001a67983 */ /* 0x000f280000300a00 */
[----:B------:R-:W4:Y:S04]  /*34a20*/  LDL.LU.64 R148, [R1+0x270] ;  /* 0x0002700001947983 */ /* 0x000f280000300a00 */
[----:B------:R-:W4:Y:S01]  /*34a30*/  LDL.LU.64 R150, [R1+0x278] ;  /* 0x0002780001967983 */ /* 0x000f220000300a00 */
[----:B---3--:R-:W-:-:S15]  /*34a40*/  HMMA.1688.F32.TF32 R140, R244, R80, R140 ;  /* 0x00000050f48c723c */ /* 0x008fde000008108c */
[----:B------:R-:W-:-:S09]  /*34a50*/  NOP ;  /* 0x0000000000007918 */ /* 0x000fd20000000000 */
[----:B-1----:R-:W-:Y:S01]  /*34a60*/  MOV R128, R140 ;  /* 0x0000008c00807202 */ /* 0x002fe20000000f00 */
[----:B------:R-:W-:Y:S01]  /*34a70*/  IMAD.MOV.U32 R125, RZ, RZ, R141 ;  /* 0x000000ffff7d7224 */ /* 0x000fe200078e008d */
[----:B------:R-:W-:Y:S01]  /*34a80*/  MOV R129, R143 ;  /* 0x0000008f00817202 */ /* 0x000fe20000000f00 */
[----:B------:R-:W-:Y:S01]  /*34a90*/  IMAD.MOV.U32 R0, RZ, RZ, R142 ;  /* 0x000000ffff007224 */ /* 0x000fe200078e008e */
[----:B------:R-:W3:Y:S04]  /*34aa0*/  LDL.LU.64 R140, [R1+0x260] ;  /* 0x00026000018c7983 */ /* 0x000ee80000300a00 */
[----:B------:R-:W3:Y:S01]  /*34ab0*/  LDL.LU.64 R142, [R1+0x268] ;  /* 0x00026800018e7983 */ /* 0x000ee20000300a00 */
[----:B--2---:R-:W-:Y:S03]  /*34ac0*/  HMMA.1688.F32.TF32 R200, R244, R76, R136 ;  /* 0x0000004cf4c8723c */ /* 0x004fe60000081088 */
[----:B------:R-:W2:Y:S04]  /*34ad0*/  LDL.LU.64 R160, [R1+0x250] ;  /* 0x0002500001a07983 */ /* 0x000ea80000300a00 */
[----:B------:R-:W2:-:S15]  /*34ae0*/  LDL.LU.64 R162, [R1+0x258] ;  /* 0x0002580001a27983 */ /* 0x000e9e0000300a00 */
[----:B------:R-:W-:-:S01]  /*34af0*/  NOP ;  /* 0x0000000000007918 */ /* 0x000fc20000000000 */
[----:B------:R-:W-:Y:S04]  /*34b00*/  STL.64 [R1+0x32f0], R202 ;  /* 0x0032f0ca01007387 */ /* 0x000fe80000100a00 */
[----:B------:R-:W-:Y:S04]  /*34b10*/  STL.64 [R1+0x32e8], R200 ;  /* 0x0032e8c801007387 */ /* 0x000fe80000100a00 */
[----:B------:R-:W2:Y:S04]  /*34b20*/  LDL.LU.64 R136, [R1+0x230] ;  /* 0x0002300001887983 */ /* 0x000ea80000300a00 */
[----:B------:R-:W2:Y:S01]  /*34b30*/  LDL.LU.64 R138, [R1+0x238] ;  /* 0x00023800018a7983 */ /* 0x000ea20000300a00 */
[C---:B------:R-:W-:Y:S03]  /*34b40*/  HMMA.1688.F32.TF32 R144, R244.reuse, R84, R144 ;  /* 0x00000054f490723c */ /* 0x040fe60000081090 */
[----:B------:R-:W2:Y:S03]  /*34b50*/  LDL.LU.64 R156, [R1+0x210] ;  /* 0x00021000019c7983 */ /* 0x000ea60000300a00 */
[----:B----4-:R-:W-:Y:S01]  /*34b60*/  HMMA.1688.F32.TF32 R204, R244, R72, R132 ;  /* 0x00000048f4cc723c */ /* 0x010fe20000081084 */
[----:B------:R-:W4:Y:S04]  /*34b70*/  LDL.LU.64 R158, [R1+0x218] ;  /* 0x00021800019e7983 */ /* 0x000f280000300a00 */
[----:B------:R-:W4:Y:S04]  /*34b80*/  LDL.LU.64 R152, [R1+0x200] ;  /* 0x0002000001987983 */ /* 0x000f280000300a00 */
[----:B------:R-:W4:Y:S09]  /*34b90*/  LDL.LU.64 R154, [R1+0x208] ;  /* 0x00020800019a7983 */ /* 0x000f320000300a00 */
[----:B------:R-:W-:Y:S01]  /*34ba0*/  IMAD.MOV.U32 R2, RZ, RZ, R144 ;  /* 0x000000ffff027224 */ /* 0x000fe200078e0090 */
[----:B------:R-:W-:Y:S01]  /*34bb0*/  MOV R120, R145 ;  /* 0x0000009100787202 */ /* 0x000fe20000000f00 */
[----:B------:R-:W-:Y:S01]  /*34bc0*/  IMAD.MOV.U32 R121, RZ, RZ, R146 ;  /* 0x000000ffff797224 */ /* 0x000fe200078e0092 */
[----:B------:R-:W4:Y:S01]  /*34bd0*/  LDL.LU.64 R144, [R1+0x1f0] ;  /* 0x0001f00001907983 */ /* 0x000f220000300a00 */
[----:B------:R-:W-:-:S03]  /*34be0*/  IMAD.MOV.U32 R124, RZ, RZ, R147 ;  /* 0x000000ffff7c7224 */ /* 0x000fc600078e0093 */
[----:B------:R-:W4:Y:S04]  /*34bf0*/  LDL.LU.64 R146, [R1+0x1f8] ;  /* 0x0001f80001927983 */ /* 0x000f280000300a00 */
[----:B------:R-:W-:Y:S04]  /*34c00*/  STL.64 [R1+0x3300], R206 ;  /* 0x003300ce01007387 */ /* 0x000fe80000100a00 */
[----:B------:R-:W-:Y:S04]  /*34c10*/  STL.64 [R1+0x32f8], R204 ;  /* 0x0032f8cc01007387 */ /* 0x000fe80000100a00 */
[----:B------:R-:W4:Y:S04]  /*34c20*/  LDL.LU.64 R132, [R1+0x1e0] ;  /* 0x0001e00001847983 */ /* 0x000f280000300a00 */
[----:B------:R-:W4:Y:S01]  /*34c30*/  LDL.LU.64 R134, [R1+0x1e8] ;  /* 0x0001e80001867983 */ /* 0x000f220000300a00 */
[C---:B------:R-:W-:Y:S06]  /*34c40*/  HMMA.1688.F32.TF32 R236, R244.reuse, R68, R164 ;  /* 0x00000044f4ec723c */ /* 0x040fec00000810a4 */
[----:B------:R-:W-:-:S15]  /*34c50*/  HMMA.1688.F32.TF32 R224, R244, R64, R148 ;  /* 0x00000040f4e0723c */ /* 0x000fde0000081094 */
[----:B------:R-:W-:-:S02]  /*34c60*/  NOP ;  /* 0x0000000000007918 */ /* 0x000fc40000000000 */
[----:B------:R-:W-:Y:S04]  /*34c70*/  STL.64 [R1+0x3310], R238 ;  /* 0x003310ee01007387 */ /* 0x000fe80000100a00 */
[----:B------:R-:W-:Y:S04]  /*34c80*/  STL.64 [R1+0x3308], R236 ;  /* 0x003308ec01007387 */ /* 0x000fe80000100a00 */
[----:B------:R-:W4:Y:S04]  /*34c90*/  LDL.LU.64 R148, [R1+0x1d0] ;  /* 0x0001d00001947983 */ /* 0x000f280000300a00 */
[----:B------:R-:W4:Y:S04]  /*34ca0*/  LDL.LU.64 R150, [R1+0x1d8] ;  /* 0x0001d80001967983 */ /* 0x000f280000300a00 */
[----:B------:R-:W-:Y:S04]  /*34cb0*/  STL.64 [R1+0x3320], R226 ;  /* 0x003320e201007387 */ /* 0x000fe80000100a00 */
[----:B------:R-:W-:Y:S01]  /*34cc0*/  STL.64 [R1+0x3318], R224 ;  /* 0x003318e001007387 */ /* 0x000fe20000100a00 */
[C---:B---3--:R-:W-:Y:S03]  /*34cd0*/  HMMA.1688.F32.TF32 R208, R244.reuse, R60, R140 ;  /* 0x0000003cf4d0723c */ /* 0x048fe6000008108c */
[----:B------:R-:W3:Y:S04]  /*34ce0*/  LDL.LU.64 R140, [R1+0x1c0] ;  /* 0x0001c000018c7983 */ /* 0x000ee80000300a00 */
[----:B------:R-:W3:Y:S01]  /*34cf0*/  LDL.LU.64 R142, [R1+0x1c8] ;  /* 0x0001c800018e7983 */ /* 0x000ee20000300a00 */
[----:B--2---:R-:W-:-:S15]  /*34d00*/  HMMA.1688.F32.TF32 R228, R244, R56, R160 ;  /* 0x00000038f4e4723c */ /* 0x004fde00000810a0 */
[----:B------:R-:W-:Y:S04]  /*34d10*/  STL.64 [R1+0x3330], R210 ;  /* 0x003330d201007387 */ /* 0x000fe80000100a00 */
[----:B------:R-:W-:Y:S04]  /*34d20*/  STL.64 [R1+0x3328], R208 ;  /* 0x003328d001007387 */ /* 0x000fe80000100a00 */
[----:B------:R-:W-:Y:S04]  /*34d30*/  STL.64 [R1+0x3340], R230 ;  /* 0x003340e601007387 */ /* 0x000fe80000100a00 */
[----:B------:R-:W-:Y:S01]  /*34d40*/  STL.64 [R1+0x3338], R228 ;  /* 0x003338e401007387 */ /* 0x000fe20000100a00 */
[C---:B------:R-:W-:Y:S03]  /*34d50*/  HMMA.1688.F32.TF32 R212, R244.reuse, R52, R136 ;  /* 0x00000034f4d4723c */ /* 0x040fe60000081088 */
[----:B------:R-:W2:Y:S04]  /*34d60*/  LDL.LU.64 R136, [R1+0x1b0] ;  /* 0x0001b00001887983 */ /* 0x000ea80000300a00 */
[----:B------:R-:W2:Y:S01]  /*34d70*/  LDL.LU.64 R138, [R1+0x1b8] ;  /* 0x0001b800018a7983 */ /* 0x000ea20000300a00 */
[C---:B----4-:R-:W-:Y:S06]  /*34d80*/  HMMA.1688.F32.TF32 R232, R244.reuse, R48, R156 ;  /* 0x00000030f4e8723c */ /* 0x050fec000008109c */
[C---:B------:R-:W-:Y:S06]  /*34d90*/  HMMA.1688.F32.TF32 R220, R244.reuse, R44, R152 ;  /* 0x0000002cf4dc723c */ /* 0x040fec0000081098 */
[C---:B------:R-:W-:Y:S03]  /*34da0*/  HMMA.1688.F32.TF32 R152, R244.reuse, R16, R144 ;  /* 0x00000010f498723c */ /* 0x040fe60000081090 */
[----:B------:R-:W-:Y:S03]  /*34db0*/  STL.64 [R1+0x3350], R214 ;  /* 0x003350d601007387 */ /* 0x000fe60000100a00 */
[----:B------:R-:W-:Y:S01]  /*34dc0*/  HMMA.1688.F32.TF32 R132, R244, R24, R132 ;  /* 0x00000018f484723c */ /* 0x000fe20000081084 */
[----:B------:R-:W-:Y:S04]  /*34dd0*/  STL.64 [R1+0x3348], R212 ;  /* 0x003348d401007387 */ /* 0x000fe80000100a00 */
[----:B------:R-:W-:Y:S04]  /*34de0*/  STL.64 [R1+0x3360], R234 ;  /* 0x003360ea01007387 */ /* 0x000fe80000100a00 */
[----:B------:R-:W-:Y:S04]  /*34df0*/  STL.64 [R1+0x3358], R232 ;  /* 0x003358e801007387 */ /* 0x000fe80000100a00 */
[----:B------:R-:W-:Y:S04]  /*34e00*/  STL.64 [R1+0x3370], R222 ;  /* 0x003370de01007387 */ /* 0x000fe80000100a00 */
[----:B------:R-:W-:Y:S04]  /*34e10*/  STL.64 [R1+0x3368], R220 ;  /* 0x003368dc01007387 */ /* 0x000fe80000100a00 */
[----:B------:R-:W4:Y:S04]  /*34e20*/  LDL.LU.64 R144, [R1+0x1a0] ;  /* 0x0001a00001907983 */ /* 0x000f280000300a00 */
[----:B------:R-:W4:Y:S01]  /*34e30*/  LDL.LU.64 R146, [R1+0x1a8] ;  /* 0x0001a80001927983 */ /* 0x000f220000300a00 */
[----:B------:R-:W-:-:S03]  /*34e40*/  IMAD.MOV.U32 R72, RZ, RZ, R132 ;  /* 0x000000ffff487224 */ /* 0x000fc600078e0084 */
[----:B------:R-:W-:Y:S01]  /*34e50*/  STL.64 [R1+0x210], R152 ;  /* 0x0002109801007387 */ /* 0x000fe20000100a00 */
[----:B------:R-:W-:-:S03]  /*34e60*/  IMAD.MOV.U32 R73, RZ, RZ, R133 ;  /* 0x000000ffff497224 */ /* 0x000fc600078e0085 */
[----:B------:R-:W-:Y:S04]  /*34e70*/  STL.64 [R1+0x218], R154 ;  /* 0x0002189a01007387 */ /* 0x000fe80000100a00 */
[----:B------:R1:W-:Y:S01]  /*34e80*/  STL.64 [R1+0x208], R134 ;  /* 0x0002088601007387 */ /* 0x0003e20000100a00 */
[C---:B------:R-:W-:Y:S03]  /*34e90*/  HMMA.1688.F32.TF32 R148, R244.reuse, R8, R148 ;  /* 0x00000008f494723c */ /* 0x040fe60000081094 */
[----:B------:R-:W4:Y:S04]  /*34ea0*/  LDL.LU.64 R132, [R1+0x180] ;  /* 0x0001800001847983 */ /* 0x000f280000300a00 */
[----:B-1----:R-:W4:Y:S04]  /*34eb0*/  LDL.LU.64 R134, [R1+0x188] ;  /* 0x0001880001867983 */ /* 0x002f280000300a00 */
[----:B------:R-:W-:Y:S04]  /*34ec0*/  STL [R1+0x3294], R73 ;  /* 0x0032944901007387 */ /* 0x000fe80000100800 */
[----:B------:R-:W-:Y:S09]  /*34ed0*/  STL [R1+0x3290], R72 ;  /* 0x0032904801007387 */ /* 0x000ff20000100800 */
[----:B------:R-:W-:Y:S01]  /*34ee0*/  IMAD.MOV.U32 R116, RZ, RZ, R151 ;  /* 0x000000ffff747224 */ /* 0x000fe200078e0097 */
[----:B------:R-:W-:Y:S01]  /*34ef0*/  MOV R117, R150 ;  /* 0x0000009600757202 */ /* 0x000fe20000000f00 */
[----:B------:R-:W-:Y:S04]  /*34f00*/  STL.64 [R1+0x1f0], R148 ;  /* 0x0001f09401007387 */ /* 0x000fe80000100a00 */
[----:B------:R-:W-:Y:S04]  /*34f10*/  STL [R1+0x328c], R116 ;  /* 0x00328c7401007387 */ /* 0x000fe80000100800 */
[----:B------:R-:W-:Y:S01]  /*34f20*/  STL [R1+0x3288], R117 ;  /* 0x0032887501007387 */ /* 0x000fe20000100800 */
[----:B---3--:R-:W-:-:S15]  /*34f30*/  HMMA.1688.F32.TF32 R140, R244, R32, R140 ;  /* 0x00000020f48c723c */ /* 0x008fde000008108c */
[----:B------:R-:W-:-:S08]  /*34f40*/  NOP ;  /* 0x0000000000007918 */ /* 0x000fd00000000000 */
[----:B------:R1:W-:Y:S01]  /*34f50*/  STL.64 [R1+0x1e8], R142 ;  /* 0x0001e88e01007387 */ /* 0x0003e20000100a00 */
[----:B------:R-:W-:Y:S01]  /*34f60*/  IMAD.MOV.U32 R76, RZ, RZ, R140 ;  /* 0x000000ffff4c7224 */ /* 0x000fe200078e008c */
[----:B------:R-:W-:Y:S02]  /*34f70*/  MOV R77, R141 ;  /* 0x0000008d004d7202 */ /* 0x000fe40000000f00 */
[----:B------:R-:W3:Y:S04]  /*34f80*/  LDL.LU.64 R140, [R1+0x170] ;  /* 0x00017000018c7983 */ /* 0x000ee80000300a00 */
[----:B-1----:R-:W3:Y:S01]  /*34f90*/  LDL.LU.64 R142, [R1+0x178] ;  /* 0x00017800018e7983 */ /* 0x002ee20000300a00 */
[----:B--2---:R-:W-:Y:S03]  /*34fa0*/  HMMA.1688.F32.TF32 R136, R244, R12, R136 ;  /* 0x0000000cf488723c */ /* 0x004fe60000081088 */
[----:B------:R-:W-:Y:S04]  /*34fb0*/  STL [R1+0x329c], R77 ;  /* 0x00329c4d01007387 */ /* 0x000fe80000100800 */
[----:B------:R1:W-:-:S15]  /*34fc0*/  STL [R1+0x3298], R76 ;  /* 0x0032984c01007387 */ /* 0x0003de0000100800 */
[----:B------:R-:W-:-:S02]  /*34fd0*/  NOP ;  /* 0x0000000000007918 */ /* 0x000fc40000000000 */
[----:B------:R-:W-:Y:S01]  /*34fe0*/  IMAD.MOV.U32 R73, RZ, RZ, R136 ;  /* 0x000000ffff497224 */ /* 0x000fe200078e0088 */
[----:B------:R-:W-:Y:S01]  /*34ff0*/  MOV R116, R138 ;  /* 0x0000008a00747202 */ /* 0x000fe20000000f00 */
[----:B------:R-:W-:Y:S02]  /*35000*/  IMAD.MOV.U32 R72, RZ, RZ, R137 ;  /* 0x000000ffff487224 */ /* 0x000fe400078e0089 */
[----:B------:R-:W-:Y:S01]  /*35010*/  IMAD.MOV.U32 R117, RZ, RZ, R139 ;  /* 0x000000ffff757224 */ /* 0x000fe200078e008b */
[----:B------:R-:W2:Y:S04]  /*35020*/  LDL.LU.64 R136, [R1+0x160] ;  /* 0x0001600001887983 */ /* 0x000ea80000300a00 */
[----:B------:R-:W2:Y:S04]  /*35030*/  LDL.LU.64 R138, [R1+0x168] ;  /* 0x00016800018a7983 */ /* 0x000ea80000300a00 */
[----:B------:R-:W-:Y:S04]  /*35040*/  STL [R1+0x32ac], R117 ;  /* 0x0032ac7501007387 */ /* 0x000fe80000100800 */
[----:B------:R-:W-:Y:S01]  /*35050*/  STL [R1+0x32a8], R116 ;  /* 0x0032a87401007387 */ /* 0x000fe20000100800 */
[C---:B----4-:R-:W-:Y:S03]  /*35060*/  HMMA.1688.F32.TF32 R144, R244.reuse, R20, R144 ;  /* 0x00000014f490723c */ /* 0x050fe60000081090 */
[----:B------:R-:W-:Y:S03]  /*35070*/  STL [R1+0x32a4], R73 ;  /* 0x0032a44901007387 */ /* 0x000fe60000100800 */
[----:B------:R-:W-:-:S15]  /*35080*/  HMMA.1688.F32.TF32 R132, R244, R28, R132 ;  /* 0x0000001cf484723c */ /* 0x000fde0000081084 */
[----:B------:R-:W-:-:S03]  /*35090*/  NOP ;  /* 0x0000000000007918 */ /* 0x000fc60000000000 */
[----:B-1----:R-:W-:Y:S01]  /*350a0*/  IMAD.MOV.U32 R76, RZ, RZ, R146 ;  /* 0x000000ffff4c7224 */ /* 0x002fe200078e0092 */
[----:B------:R-:W-:Y:S01]  /*350b0*/  MOV R81, R145 ;  /* 0x0000009100517202 */ /* 0x000fe20000000f00 */
[----:B------:R-:W-:Y:S01]  /*350c0*/  IMAD.MOV.U32 R80, RZ, RZ, R144 ;  /* 0x000000ffff507224 */ /* 0x000fe200078e0090 */
[----:B------:R1:W-:Y:S04]  /*350d0*/  STL [R1+0x32a0], R72 ;  /* 0x0032a04801007387 */ /* 0x0003e80000100800 */
[----:B------:R4:W-:Y:S04]  /*350e0*/  STL [R1+0x1cc], R147 ;  /* 0x0001cc9301007387 */ /* 0x0009e80000100800 */
[----:B------:R-:W-:Y:S04]  /*350f0*/  STL [R1+0x32b8], R76 ;  /* 0x0032b84c01007387 */ /* 0x000fe80000100800 */
[----:B------:R-:W-:Y:S04]  /*35100*/  STL [R1+0x32b4], R81 ;  /* 0x0032b45101007387 */ /* 0x000fe80000100800 */
[----:B------:R4:W-:Y:S01]  /*35110*/  STL [R1+0x32b0], R80 ;  /* 0x0032b05001007387 */ /* 0x0009e20000100800 */
[----:B------:R-:W-:Y:S01]  /*35120*/  IMAD.MOV.U32 R84, RZ, RZ, R132 ;  /* 0x000000ffff547224 */ /* 0x000fe200078e0084 */
[----:B------:R-:W-:Y:S01]  /*35130*/  MOV R85, R133 ;  /* 0x0000008500557202 */ /* 0x000fe20000000f00 */
[----:B------:R-:W-:Y:S01]  /*35140*/  IMAD.MOV.U32 R109, RZ, RZ, R134 ;  /* 0x000000ffff6d7224 */ /* 0x000fe200078e0086 */
[----:B------:R-:W4:Y:S01]  /*35150*/  LDL.LU.64 R132, [R1+0x130] ;  /* 0x0001300001847983 */ /* 0x000f220000300a00 */
[----:B------:R-:W-:-:S03]  /*35160*/  IMAD.MOV.U32 R108, RZ, RZ, R135 ;  /* 0x000000ffff6c7224 */ /* 0x000fc600078e0087 */
[----:B------:R-:W4:Y:S04]  /*35170*/  LDL.LU.64 R134, [R1+0x138] ;  /* 0x0001380001867983 */ /* 0x000f280000300a00 */
[----:B------:R-:W-:Y:S04]  /*35180*/  STL [R1+0x32c8], R108 ;  /* 0x0032c86c01007387 */ /* 0x000fe80000100800 */
[----:B------:R-:W-:Y:S04]  /*35190*/  STL [R1+0x32c4], R109 ;  /* 0x0032c46d01007387 */ /* 0x000fe80000100800 */
[----:B------:R-:W-:Y:S04]  /*351a0*/  STL [R1+0x32c0], R85 ;  /* 0x0032c05501007387 */ /* 0x000fe80000100800 */
[----:B------:R-:W-:Y:S01]  /*351b0*/  STL [R1+0x32bc], R84 ;  /* 0x0032bc5401007387 */ /* 0x000fe20000100800 */
[----:B---3--:R-:W-:-:S15]  /*351c0*/  HMMA.1688.F32.TF32 R140, R244, R36, R140 ;  /* 0x00000024f48c723c */ /* 0x008fde000008108c */
[----:B------:R-:W-:-:S09]  /*351d0*/  NOP ;  /* 0x0000000000007918 */ /* 0x000fd20000000000 */
[----:B------:R-:W-:Y:S01]  /*351e0*/  MOV R77, R143 ;  /* 0x0000008f004d7202 */ /* 0x000fe20000000f00 */
[----:B--2---:R-:W-:Y:S01]  /*351f0*/  HMMA.1688.F32.TF32 R136, R244, R4, R136 ;  /* 0x00000004f488723c */ /* 0x004fe20000081088 */
[----:B-1----:R-:W-:Y:S01]  /*35200*/  IMAD.MOV.U32 R72, RZ, RZ, R142 ;  /* 0x000000ffff487224 */ /* 0x002fe200078e008e */
[----:B------:R-:W-:Y:S01]  /*35210*/  MOV R88, R140 ;  /* 0x0000008c00587202 */ /* 0x000fe20000000f00 */
[----:B------:R-:W-:Y:S01]  /*35220*/  IMAD.MOV.U32 R89, RZ, RZ, R141 ;  /* 0x000000ffff597224 */ /* 0x000fe200078e008d */
[----:B------:R-:W-:Y:S04]  /*35230*/  STL [R1+0x32d8], R77 ;  /* 0x0032d84d01007387 */ /* 0x000fe80000100800 */
[----:B------:R-:W-:Y:S04]  /*35240*/  STL [R1+0x32d4], R72 ;  /* 0x0032d44801007387 */ /* 0x000fe80000100800 */
[----:B------:R-:W-:Y:S04]  /*35250*/  STL [R1+0x32d0], R89 ;  /* 0x0032d05901007387 */ /* 0x000fe80000100800 */
[----:B------:R-:W-:Y:S04]  /*35260*/  STL [R1+0x32cc], R88 ;  /* 0x0032cc5801007387 */ /* 0x000fe80000100800 */
[----:B------:R-:W2:Y:S04]  /*35270*/  LDL.LU R144, [R1+0x4b0] ;  /* 0x0004b00001907983 */ /* 0x000ea80000300800 */
[----:B------:R-:W2:Y:S01]  /*35280*/  LDL.LU R145, [R1+0x4b4] ;  /* 0x0004b40001917983 */ /* 0x000ea20000300800 */
[----:B------:R-:W-:-:S03]  /*35290*/  IMAD.MOV.U32 R93, RZ, RZ, R137 ;  /* 0x000000ffff5d7224 */ /* 0x000fc600078e0089 */
[----:B------:R-:W2:Y:S01]  /*352a0*/  LDL.LU R146, [R1+0x4b8] ;  /* 0x0004b80001927983 */ /* 0x000ea20000300800 */
[----:B------:R-:W-:-:S03]  /*352b0*/  IMAD.MOV.U32 R92, RZ, RZ, R136 ;  /* 0x000000ffff5c7224 */ /* 0x000fc600078e0088 */
[----:B----4-:R-:W2:Y:S04]  /*352c0*/  LDL.LU R147, [R1+0x4bc] ;  /* 0x0004bc0001937983 */ /* 0x010ea80000300800 */
[----:B------:R-:W3:Y:S04]  /*352d0*/  LDL.LU R148, [R1+0x5e0] ;  /* 0x0005e00001947983 */ /* 0x000ee80000300800 */
[----:B------:R-:W3:Y:S04]  /*352e0*/  LDL.LU R149, [R1+0x5e4] ;  /* 0x0005e40001957983 */ /* 0x000ee80000300800 */
[----:B------:R-:W3:Y:S04]  /*352f0*/  LDL.LU R150, [R1+0x5e8] ;  /* 0x0005e80001967983 */ /* 0x000ee80000300800 */
[----:B------:R-:W3:Y:S04]  /*35300*/  LDL.LU R151, [R1+0x5ec] ;  /* 0x0005ec0001977983 */ /* 0x000ee80000300800 */
[----:B------:R-:W-:Y:S04]  /*35310*/  STL [R1+0x32e0], R93 ;  /* 0x0032e05d01007387 */ /* 0x000fe80000100800 */
[----:B------:R-:W-:Y:S04]  /*35320*/  STL [R1+0x32dc], R92 ;  /* 0x0032dc5c01007387 */ /* 0x000fe80000100800 */
[----:B------:R-:W4:Y:S04]  /*35330*/  LDL.LU R140, [R1+0x470] ;  /* 0x00047000018c7983 */ /* 0x000f280000300800 */
[----:B------:R-:W4:Y:S04]  /*35340*/  LDL.LU R141, [R1+0x474] ;  /* 0x00047400018d7983 */ /* 0x000f280000300800 */
[----:B------:R-:W4:Y:S04]  /*35350*/  LDL.LU R142, [R1+0x478] ;  /* 0x00047800018e7983 */ /* 0x000f280000300800 */
[----:B------:R-:W4:Y:S04]  /*35360*/  LDL.LU R143, [R1+0x47c] ;  /* 0x00047c00018f7983 */ /* 0x000f280000300800 */
[----:B------:R-:W2:Y:S04]  /*35370*/  LDL.LU R216, [R1+0x460] ;  /* 0x0004600001d87983 */ /* 0x000ea80000300800 */
[----:B------:R-:W2:Y:S01]  /*35380*/  LDL.LU R217, [R1+0x464] ;  /* 0x0004640001d97983 */ /* 0x000ea20000300800 */
[----:B------:R-:W-:-:S03]  /*35390*/  MOV R116, R138 ;  /* 0x0000008a00747202 */ /* 0x000fc60000000f00 */
[----:B------:R-:W2:Y:S01]  /*353a0*/  LDL.LU R218, [R1+0x468] ;  /* 0x0004680001da7983 */ /* 0x000ea20000300800 */
[----:B------:R-:W-:-:S03]  /*353b0*/  IMAD.MOV.U32 R73, RZ, RZ, R139 ;  /* 0x000000ffff497224 */ /* 0x000fc600078e008b */
[----:B------:R-:W2:Y:S04]  /*353c0*/  LDL.LU R219, [R1+0x46c] ;  /* 0x00046c0001db7983 */ /* 0x000ea80000300800 */
[----:B------:R-:W3:Y:S04]  /*353d0*/  LDL.LU R136, [R1+0x450] ;  /* 0x0004500001887983 */ /* 0x000ee80000300800 */
[----:B------:R-:W3:Y:S04]  /*353e0*/  LDL.LU R137, [R1+0x454] ;  /* 0x0004540001897983 */ /* 0x000ee80000300800 */
[----:B------:R-:W3:Y:S04]  /*353f0*/  LDL.LU R138, [R1+0x458] ;  /* 0x00045800018a7983 */ /* 0x000ee80000300800 */
[----:B------:R-:W3:Y:S01]  /*35400*/  LDL.LU R139, [R1+0x45c] ;  /* 0x00045c00018b7983 */ /* 0x000ee20000300800 */
[----:B------:R-:W-:-:S05]  /*35410*/  LOP3.LUT R243, R3, 0x20, RZ, 0x3c, !PT ;  /* 0x0000002003f37812 */ /* 0x000fca00078e3cff */
[----:B------:R-:W-:Y:S04]  /*35420*/  LDS R241, [R243+UR12+0x20800] ;  /* 0x0208000cf3f17984 */ /* 0x000fe80008000800 */
[----:B------:R-:W1:Y:S01]  /*35430*/  LDS R243, [R243+UR12+0x20c00] ;  /* 0x020c000cf3f37984 */ /* 0x000e620008000800 */
[----:B------:R-:W-:Y:S01]  /*35440*/  HMMA.1688.F32.TF32 R132, R244, R40, R132 ;  /* 0x00000028f484723c */ /* 0x000fe20000081084 */
[----:B------:R-:W-:Y:S01]  /*35450*/  IMAD.MOV.U32 R248, RZ, RZ, R131 ;  /* 0x000000fffff87224 */ /* 0x000fe200078e0083 */
[----:B------:R-:W-:Y:S01]  /*35460*/  MOV R250, R127 ;  /* 0x0000007f00fa7202 */ /* 0x000fe20000000f00 */
[----:B------:R-:W-:Y:S02]  /*35470*/  IMAD.MOV.U32 R249, RZ, RZ, R126 ;  /* 0x000000fffff97224 */ /* 0x000fe400078e007e */
[----:B------:R-:W-:Y:S01]  /*35480*/  IMAD.MOV.U32 R251, RZ, RZ, R123 ;  /* 0x000000fffffb7224 */ /* 0x000fe200078e007b */
[----:B------:R-:W-:Y:S01]  /*35490*/  MOV R205, R74 ;  /* 0x0000004a00cd7202 */ /* 0x000fe20000000f00 */
[----:B------:R-:W-:-:S02]  /*354a0*/  IMAD.MOV.U32 R204, RZ, RZ, R75 ;  /* 0x000000ffffcc7224 */ /* 0x000fc400078e004b */
[----:B------:R-:W-:Y:S01]  /*354b0*/  IMAD.MOV.U32 R206, RZ, RZ, R26 ;  /* 0x000000ffffce7224 */ /* 0x000fe200078e001a */
[----:B------:R-:W-:Y:S01]  /*354c0*/  MOV R236, R18 ;  /* 0x0000001200ec7202 */ /* 0x000fe20000000f00 */
[----:B------:R-:W-:Y:S02]  /*354d0*/  IMAD.MOV.U32 R207, RZ, RZ, R27 ;  /* 0x000000ffffcf7224 */ /* 0x000fe400078e001b */
[----:B------:R-:W-:Y:S01]  /*354e0*/  IMAD.MOV.U32 R237, RZ, RZ, R19 ;  /* 0x000000ffffed7224 */ /* 0x000fe200078e0013 */
[----:B------:R-:W-:Y:S01]  /*354f0*/  MOV R239, R42 ;  /* 0x0000002a00ef7202 */ /* 0x000fe20000000f00 */
[----:B------:R-:W-:Y:S02]  /*35500*/  IMAD.MOV.U32 R238, RZ, RZ, R43 ;  /* 0x000000ffffee7224 */ /* 0x000fe400078e002b */
[----:B------:R-:W-:Y:S02]  /*35510*/  IMAD.MOV.U32 R224, RZ, RZ, R10 ;  /* 0x000000ffffe07224 */ /* 0x000fe400078e000a */
[----:B------:R-:W-:Y:S01]  /*35520*/  IMAD.MOV.U32 R225, RZ, RZ, R11 ;  /* 0x000000ffffe17224 */ /* 0x000fe200078e000b */
[----:B------:R-:W-:Y:S01]  /*35530*/  MOV R226, R39 ;  /* 0x0000002700e27202 */ /* 0x000fe20000000f00 */
[----:B------:R-:W-:Y:S01]  /*35540*/  IMAD.MOV.U32 R227, RZ, RZ, R38 ;  /* 0x000000ffffe37224 */ /* 0x000fe200078e0026 */
[----:B------:R-:W-:Y:S01]  /*35550*/  MOV R229, R6 ;  /* 0x0000000600e57202 */ /* 0x000fe20000000f00 */
[----:B------:R-:W-:Y:S01]  /*35560*/  IMAD.MOV.U32 R228, RZ, RZ, R7 ;  /* 0x000000ffffe47224 */ /* 0x000fe200078e0007 */
[----:B------:R-:W-:Y:S01]  /*35570*/  MOV R97, R133 ;  /* 0x0000008500617202 */ /* 0x000fe20000000f00 */
[----:B------:R-:W-:Y:S01]  /*35580*/  IMAD.MOV.U32 R96, RZ, RZ, R132 ;  /* 0x000000ffff607224 */ /* 0x000fe200078e0084 */
[----:B------:R-:W-:Y:S01]  /*35590*/  MOV R132, R118 ;  /* 0x0000007600847202 */ /* 0x000fe20000000f00 */
[----:B------:R-:W-:Y:S01]  /*355a0*/  IMAD.MOV.U32 R80, RZ, RZ, R134 ;  /* 0x000000ffff507224 */ /* 0x000fe200078e0086 */
[----:B------:R-:W2:Y:S01]  /*355b0*/  LDL.LU R118, [R1+0x36c4] ;  /* 0x0036c40001767983 */ /* 0x000ea20000300800 */
[----:B------:R-:W-:Y:S01]  /*355c0*/  IMAD.MOV.U32 R117, RZ, RZ, R135 ;  /* 0x000000ffff757224 */ /* 0x000fe200078e0087 */
[----:B------:R-:W-:Y:S01]  /*355d0*/  MOV R135, R130 ;  /* 0x0000008200877202 */ /* 0x000fe20000000f00 */
[----:B------:R-:W-:-:S02]  /*355e0*/  IMAD.MOV.U32 R133, RZ, RZ, R119 ;  /* 0x000000ffff857224 */ /* 0x000fc400078e0077 */
[----:B------:R-:W-:Y:S01]  /*355f0*/  IMAD.MOV.U32 R230, RZ, RZ, R71 ;  /* 0x000000ffffe67224 */ /* 0x000fe200078e0047 */
[----:B------:R-:W2:Y:S01]  /*35600*/  LDL.LU R119, [R1+0x36c0] ;  /* 0x0036c00001777983 */ /* 0x000ea20000300800 */
[----:B------:R-:W-:-:S03]  /*35610*/  IMAD.MOV.U32 R134, RZ, RZ, R122 ;  /* 0x000000ffff867224 */ /* 0x000fc600078e007a */
[----:B------:R-:W4:Y:S04]  /*35620*/  LDL.LU R122, [R1+0x36bc] ;  /* 0x0036bc00017a7983 */ /* 0x000f280000300800 */
[----:B-1----:R-:W-:Y:S01]  /*35630*/  HMMA.1688.F32.TF32 R132, R240, R110, R132 ;  /* 0x0000006ef084723c */ /* 0x002fe20000081084 */
[----:B------:R-:W2:Y:S04]  /*35640*/  LDL.LU R130, [R1+0x36b8] ;  /* 0x0036b80001827983 */ /* 0x000ea80000300800 */
[----:B------:R-:W2:Y:S04]  /*35650*/  LDL.LU R131, [R1+0x36b4] ;  /* 0x0036b40001837983 */ /* 0x000ea80000300800 */
[----:B------:R-:W2:Y:S04]  /*35660*/  LDL.LU R126, [R1+0x36b0] ;  /* 0x0036b000017e7983 */ /* 0x000ea80000300800 */
[----:B------:R-:W2:Y:S04]  /*35670*/  LDL.LU R127, [R1+0x36ac] ;  /* 0x0036ac00017f7983 */ /* 0x000ea80000300800 */
[----:B------:R-:W4:Y:S01]  /*35680*/  LDL.LU R123, [R1+0x36a8] ;  /* 0x0036a800017b7983 */ /* 0x000f220000300800 */
[----:B------:R-:W-:Y:S01]  /*35690*/  IMAD.MOV.U32 R231, RZ, RZ, R70 ;  /* 0x000000ffffe77224 */ /* 0x000fe200078e0046 */
[----:B------:R-:W-:Y:S01]  /*356a0*/  MOV R212, R67 ;  /* 0x0000004300d47202 */ /* 0x000fe20000000f00 */
[----:B------:R-:W-:Y:S01]  /*356b0*/  IMAD.MOV.U32 R213, RZ, RZ, R66 ;  /* 0x000000ffffd57224 */ /* 0x000fe200078e0042 */
[----:B------:R-:W-:Y:S01]  /*356c0*/  MOV R215, R22 ;  /* 0x0000001600d77202 */ /* 0x000fe20000000f00 */
[----:B------:R-:W-:-:S02]  /*356d0*/  IMAD.MOV.U32 R214, RZ, RZ, R23 ;  /* 0x000000ffffd67224 */ /* 0x000fc400078e0017 */
[----:B------:R-:W-:Y:S01]  /*356e0*/  IMAD.MOV.U32 R232, RZ, RZ, R31 ;  /* 0x000000ffffe87224 */ /* 0x000fe200078e001f */
[----:B------:R-:W-:Y:S01]  /*356f0*/  MOV R13, R134 ;  /* 0x00000086000d7202 */ /* 0x000fe20000000f00 */
        /* <DEDUP_REMOVED lines=8> */
[----:B------:R-:W-:Y:S01]  /*35780*/  HMMA.1688.F32.TF32 R132, R240, R106, R248 ;  /* 0x0000006af084723c */ /* 0x000fe200000810f8 */
[----:B------:R-:W-:Y:S01]  /*35790*/  IMAD.MOV.U32 R220, RZ, RZ, R82 ;  /* 0x000000ffffdc7224 */ /* 0x000fe200078e0052 */
[----:B------:R-:W-:Y:S01]  /*357a0*/  MOV R200, R98 ;  /* 0x0000006200c87202 */ /* 0x000fe20000000f00 */
[----:B------:R-:W-:-:S02]  /*357b0*/  IMAD.MOV.U32 R221, RZ, RZ, R83 ;  /* 0x000000ffffdd7224 */ /* 0x000fc400078e0053 */
[----:B------:R-:W-:Y:S01]  /*357c0*/  IMAD.MOV.U32 R201, RZ, RZ, R99 ;  /* 0x000000ffffc97224 */ /* 0x000fe200078e0063 */
[----:B------:R-:W-:Y:S01]  /*357d0*/  MOV R203, R95 ;  /* 0x0000005f00cb7202 */ /* 0x000fe20000000f00 */
[----:B------:R-:W-:Y:S02]  /*357e0*/  IMAD.MOV.U32 R223, RZ, RZ, R87 ;  /* 0x000000ffffdf7224 */ /* 0x000fe400078e0057 */
[----:B------:R-:W-:Y:S01]  /*357f0*/  IMAD.MOV.U32 R202, RZ, RZ, R94 ;  /* 0x000000ffffca7224 */ /* 0x000fe200078e005e */
[----:B------:R-:W-:Y:S01]  /*35800*/  LOP3.LUT R56, R3, 0x20, RZ, 0x3c, !PT ;  /* 0x0000002003387812 */ /* 0x000fe200078e3cff */
[----:B---3--:R-:W-:-:S13]  /*35810*/  HMMA.1688.F32.TF32 R136, R240, R114, R136 ;  /* 0x00000072f088723c */ /* 0x008fda0000081088 */
[----:B------:R-:W-:Y:S01]  /*35820*/  IMAD.MOV.U32 R25, RZ, RZ, R132 ;  /* 0x000000ffff197224 */ /* 0x000fe200078e0084 */
[----:B------:R-:W-:Y:S01]  /*35830*/  MOV R24, R133 ;  /* 0x0000008500187202 */ /* 0x000fe20000000f00 */
[----:B------:R-:W-:Y:S01]  /*35840*/  IMAD.MOV.U32 R21, RZ, RZ, R134 ;  /* 0x000000ffff157224 */ /* 0x000fe200078e0086 */
[----:B------:R-:W-:Y:S01]  /*35850*/  MOV R132, R50 ;  /* 0x0000003200847202 */ /* 0x000fe20000000f00 */
[----:B------:R-:W-:Y:S01]  /*35860*/  IMAD.MOV.U32 R133, RZ, RZ, R51 ;  /* 0x000000ffff857224 */ /* 0x000fe200078e0033 */
[----:B------:R-:W3:Y:S01]  /*35870*/  LDL.LU R50, [R1+0x36a4] ;  /* 0x0036a40001327983 */ /* 0x000ee20000300800 */
[----:B------:R-:W-:Y:S01]  /*35880*/  IMAD.MOV.U32 R20, RZ, RZ, R135 ;  /* 0x000000ffff147224 */ /* 0x000fe200078e0087 */
[----:B------:R-:W-:Y:S01]  /*35890*/  MOV R135, R47 ;  /* 0x0000002f00877202 */ /* 0x000fe20000000f00 */
[----:B------:R-:W-:Y:S01]  /*358a0*/  IMAD.MOV.U32 R134, RZ, RZ, R46 ;  /* 0x000000ffff867224 */ /* 0x000fe200078e002e */
[----:B------:R-:W3:Y:S04]  /*358b0*/  LDL.LU R51, [R1+0x36a0] ;  /* 0x0036a00001337983 */ /* 0x000ee80000300800 */
[----:B------:R-:W3:Y:S04]  /*358c0*/  LDL.LU R46, [R1+0x369c] ;  /* 0x00369c00012e7983 */ /* 0x000ee80000300800 */
[----:B------:R-:W3:Y:S01]  /*358d0*/  LDL.LU R47, [R1+0x3698] ;  /* 0x00369800012f7983 */ /* 0x000ee20000300800 */
[----:B------:R-:W-:Y:S01]  /*358e0*/  IMAD.MOV.U32 R248, RZ, RZ, R15 ;  /* 0x000000fffff87224 */ /* 0x000fe200078e000f */
[----:B------:R-:W-:Y:S01]  /*358f0*/  MOV R249, R14 ;  /* 0x0000000e00f97202 */ /* 0x000fe20000000f00 */
[----:B------:R-:W-:Y:S01]  /*35900*/  IMAD.MOV.U32 R250, RZ, RZ, R55 ;  /* 0x000000fffffa7224 */ /* 0x000fe200078e0037 */
[----:B------:R-:W-:Y:S01]  /*35910*/  LDS R244, [R3+UR12+0x20880] ;  /* 0x0208800c03f47984 */ /* 0x000fe20008000800 */
[----:B------:R-:W-:Y:S01]  /*35920*/  MOV R9, R136 ;  /* 0x0000008800097202 */ /* 0x000fe20000000f00 */
[----:B------:R-:W-:-:S02]  /*35930*/  IMAD.MOV.U32 R8, RZ, RZ, R137 ;  /* 0x000000ffff087224 */ /* 0x000fc400078e0089 */
[----:B------:R-:W-:Y:S01]  /*35940*/  LDS R246, [R3+UR12+0x20c80] ;  /* 0x020c800c03f67984 */ /* 0x000fe20008000800 */
        /* <DEDUP_REMOVED lines=19> */
[----:B------:R-:W3:Y:S01]  /*35a80*/  LDL.LU R11, [R1+0x3660] ;  /* 0x00366000010b7983 */ /* 0x000ee20000300800 */
[C---:B----4-:R-:W-:Y:S03]  /*35a90*/  HMMA.1688.F32.TF32 R140, R240.reuse, R122, R140 ;  /* 0x0000007af08c723c */ /* 0x050fe6000008108c */
[----:B------:R-:W4:Y:S03]  /*35aa0*/  LDL.LU R39, [R1+0x365c] ;  /* 0x00365c0001277983 */ /* 0x000f260000300800 */
[----:B--2---:R-:W-:Y:S01]  /*35ab0*/  HMMA.1688.F32.TF32 R148, R240, R130, R148 ;  /* 0x00000082f094723c */ /* 0x004fe20000081094 */
[----:B------:R-:W2:Y:S04]  /*35ac0*/  LDL.LU R38, [R1+0x3658] ;  /* 0x0036580001267983 */ /* 0x000ea80000300800 */
[----:B------:R-:W4:Y:S04]  /*35ad0*/  LDL.LU R7, [R1+0x3654] ;  /* 0x0036540001077983 */ /* 0x000f280000300800 */
[----:B------:R-:W4:Y:S04]  /*35ae0*/  LDL.LU R6, [R1+0x3650] ;  /* 0x0036500001067983 */ /* 0x000f280000300800 */
[----:B------:R-:W4:Y:S04]  /*35af0*/  LDL.LU R71, [R1+0x364c] ;  /* 0x00364c0001477983 */ /* 0x000f280000300800 */
[----:B------:R-:W4:Y:S01]  /*35b00*/  LDL.LU R70, [R1+0x3648] ;  /* 0x0036480001467983 */ /* 0x000f220000300800 */
[----:B------:R-:W-:Y:S01]  /*35b10*/  IMAD.MOV.U32 R49, RZ, RZ, R140 ;  /* 0x000000ffff317224 */ /* 0x000fe200078e008c */
[----:B------:R-:W-:Y:S01]  /*35b20*/  MOV R45, R142 ;  /* 0x0000008e002d7202 */ /* 0x000fe20000000f00 */
[----:B------:R-:W-:Y:S01]  /*35b30*/  IMAD.MOV.U32 R48, RZ, RZ, R141 ;  /* 0x000000ffff307224 */ /* 0x000fe200078e008d */
[----:B------:R-:W4:Y:S01]  /*35b40*/  LDL.LU R67, [R1+0x3644] ;  /* 0x0036440001437983 */ /* 0x000f220000300800 */
[----:B------:R-:W-:-:S02]  /*35b50*/  IMAD.MOV.U32 R44, RZ, RZ, R143 ;  /* 0x000000ffff2c7224 */ /* 0x000fc400078e008f */
[----:B------:R-:W-:Y:S01]  /*35b60*/  HMMA.1688.F32.TF32 R140, R240, R118, R216 ;  /* 0x00000076f08c723c */ /* 0x000fe200000810d8 */
[----:B------:R-:W4:Y:S04]  /*35b70*/  LDL.LU R66, [R1+0x3640] ;  /* 0x0036400001427983 */ /* 0x000f280000300800 */
[----:B------:R-:W4:Y:S04]  /*35b80*/  LDL.LU R23, [R1+0x363c] ;  /* 0x00363c0001177983 */ /* 0x000f280000300800 */
[----:B------:R-:W4:Y:S04]  /*35b90*/  LDL.LU R22, [R1+0x3638] ;  /* 0x0036380001167983 */ /* 0x000f280000300800 */
[----:B------:R-:W4:Y:S04]  /*35ba0*/  LDL.LU R31, [R1+0x3634] ;  /* 0x00363400011f7983 */ /* 0x000f280000300800 */
[----:B------:R-:W4:Y:S04]  /*35bb0*/  LDL.LU R30, [R1+0x3630] ;  /* 0x00363000011e7983 */ /* 0x000f280000300800 */
[----:B------:R-:W4:Y:S01]  /*35bc0*/  LDL.LU R35, [R1+0x362c] ;  /* 0x00362c0001237983 */ /* 0x000f220000300800 */
[----:B------:R-:W-:-:S03]  /*35bd0*/  IMAD.MOV.U32 R251, RZ, RZ, R54 ;  /* 0x000000fffffb7224 */ /* 0x000fc600078e0036 */
[----:B------:R-:W4:Y:S04]  /*35be0*/  LDL.LU R34, [R1+0x3628] ;  /* 0x0036280001227983 */ /* 0x000f280000300800 */
[----:B------:R-:W4:Y:S04]  /*35bf0*/  LDL.LU R15, [R1+0x3624] ;  /* 0x00362400010f7983 */ /* 0x000f280000300800 */
[----:B------:R-:W4:Y:S01]  /*35c00*/  LDL.LU R14, [R1+0x3620] ;  /* 0x00362000010e7983 */ /* 0x000f220000300800 */
[----:B------:R-:W-:-:S03]  /*35c10*/  IMAD.MOV.U32 R218, RZ, RZ, R63 ;  /* 0x000000ffffda7224 */ /* 0x000fc600078e003f */
[----:B------:R-:W4:Y:S01]  /*35c20*/  LDL.LU R55, [R1+0x361c] ;  /* 0x00361c0001377983 */ /* 0x000f220000300800 */
[----:B------:R-:W-:-:S03]  /*35c30*/  IMAD.MOV.U32 R93, RZ, RZ, R140 ;  /* 0x000000ffff5d7224 */ /* 0x000fc600078e008c */
[----:B------:R-:W4:Y:S01]  /*35c40*/  LDL.LU R54, [R1+0x3618] ;  /* 0x0036180001367983 */ /* 0x000f220000300800 */
[----:B------:R-:W-:Y:S01]  /*35c50*/  MOV R219, R62 ;  /* 0x0000003e00db7202 */ /* 0x000fe20000000f00 */
[----:B------:R-:W-:Y:S01]  /*35c60*/  IMAD.MOV.U32 R77, RZ, RZ, R142 ;  /* 0x000000ffff4d7224 */ /* 0x000fe200078e008e */
[----:B------:R-:W-:Y:S01]  /*35c70*/  MOV R92, R141 ;  /* 0x0000008d005c7202 */ /* 0x000fe20000000f00 */
[----:B------:R-:W-:Y:S01]  /*35c80*/  IMAD.MOV.U32 R72, RZ, RZ, R143 ;  /* 0x000000ffff487224 */ /* 0x000fe200078e008f */
[----:B------:R-:W-:Y:S01]  /*35c90*/  MOV R101, R149 ;  /* 0x0000009500657202 */ /* 0x000fe20000000f00 */
[----:B------:R-:W-:Y:S01]  /*35ca0*/  IMAD.MOV.U32 R100, RZ, RZ, R148 ;  /* 0x000000ffff647224 */ /* 0x000fe200078e0094 */
[----:B------:R-:W-:Y:S01]  /*35cb0*/  HMMA.1688.F32.TF32 R144, R240, R126, R144 ;  /* 0x0000007ef090723c */ /* 0x000fe20000081090 */
[----:B------:R-:W-:Y:S01]  /*35cc0*/  IMAD.MOV.U32 R69, RZ, RZ, R150 ;  /* 0x000000ffff457224 */ /* 0x000fe200078e0096 */
[----:B------:R-:W-:Y:S01]  /*35cd0*/  LDS R245, [R56+UR12+0x20880] ;  /* 0x0208800c38f57984 */ /* 0x000fe20008000800 */
[----:B------:R-:W-:-:S02]  /*35ce0*/  IMAD.MOV.U32 R68, RZ, RZ, R151 ;  /* 0x000000ffff447224 */ /* 0x000fc400078e0097 */
[----:B------:R-:W-:Y:S01]  /*35cf0*/  IMAD.MOV.U32 R208, RZ, RZ, R90 ;  /* 0x000000ffffd07224 */ /* 0x000fe200078e005a */
[----:B------:R-:W1:Y:S01]  /*35d00*/  LDS R247, [R56+UR12+0x20c80] ;  /* 0x020c800c38f77984 */ /* 0x000e620008000800 */
[----:B---3--:R-:W-:Y:S01]  /*35d10*/  IMAD.MOV.U32 R217, RZ, RZ, R50 ;  /* 0x000000ffffd97224 */ /* 0x008fe200078e0032 */
[----:B------:R-:W-:Y:S02]  /*35d20*/  MOV R216, R51 ;  /* 0x0000003300d87202 */ /* 0x000fe40000000f00 */
[----:B------:R-:W3:Y:S04]  /*35d30*/  LDL.LU R51, [R1+0x3614] ;  /* 0x0036140001337983 */ /* 0x000ee80000300800 */
[----:B------:R-:W3:Y:S04]  /*35d40*/  LDL.LU R50, [R1+0x3610] ;  /* 0x0036100001327983 */ /* 0x000ee80000300800 */
[----:B------:R-:W3:Y:S01]  /*35d50*/  LDL.LU R63, [R1+0x360c] ;  /* 0x00360c00013f7983 */ /* 0x000ee20000300800 */
[----:B------:R-:W-:-:S03]  /*35d60*/  MOV R142, R47 ;  /* 0x0000002f008e7202 */ /* 0x000fc60000000f00 */
[----:B------:R-:W3:Y:S01]  /*35d70*/  LDL.LU R62, [R1+0x3608] ;  /* 0x00360800013e7983 */ /* 0x000ee20000300800 */
[----:B------:R-:W-:Y:S02]  /*35d80*/  IMAD.MOV.U32 R143, RZ, RZ, R46 ;  /* 0x000000ffff8f7224 */ /* 0x000fe400078e002e */
[----:B------:R-:W-:Y:S02]  /*35d90*/  IMAD.MOV.U32 R141, RZ, RZ, R58 ;  /* 0x000000ffff8d7224 */ /* 0x000fe400078e003a */
[----:B------:R-:W-:Y:S02]  /*35da0*/  IMAD.MOV.U32 R140, RZ, RZ, R59 ;  /* 0x000000ffff8c7224 */ /* 0x000fe400078e003b */
[----:B------:R-:W3:Y:S04]  /*35db0*/  LDL.LU R59, [R1+0x3604] ;  /* 0x00360400013b7983 */ /* 0x000ee80000300800 */
[----:B------:R-:W3:Y:S04]  /*35dc0*/  LDL.LU R58, [R1+0x3600] ;  /* 0x00360000013a7983 */ /* 0x000ee80000300800 */
[----:B------:R-:W3:Y:S04]  /*35dd0*/  LDL.LU R47, [R1+0x35fc] ;  /* 0x0035fc00012f7983 */ /* 0x000ee80000300800 */
[----:B------:R-:W3:Y:S01]  /*35de0*/  LDL.LU R46, [R1+0x35f8] ;  /* 0x0035f800012e7983 */ /* 0x000ee20000300800 */
[----:B------:R-:W-:-:S02]  /*35df0*/  IMAD.MOV.U32 R151, RZ, RZ, R26 ;  /* 0x000000ffff977224 */ /* 0x000fc400078e001a */
[----:B------:R-:W-:Y:S01]  /*35e00*/  IMAD.MOV.U32 R150, RZ, RZ, R27 ;  /* 0x000000ffff967224 */ /* 0x000fe200078e001b */
[----:B------:R-:W-:Y:S01]  /*35e10*/  MOV R149, R18 ;  /* 0x0000001200957202 */ /* 0x000fe20000000f00 */
[----:B------:R-:W-:Y:S02]  /*35e20*/  IMAD.MOV.U32 R148, RZ, RZ, R19 ;  /* 0x000000ffff947224 */ /* 0x000fe400078e0013 */
[----:B------:R-:W3:Y:S04]  /*35e30*/  LDL.LU R19, [R1+0x35f4] ;  /* 0x0035f40001137983 */ /* 0x000ee80000300800 */
[----:B------:R-:W3:Y:S04]  /*35e40*/  LDL.LU R18, [R1+0x35f0] ;  /* 0x0035f00001127983 */ /* 0x000ee80000300800 */
[----:B------:R-:W3:Y:S01]  /*35e50*/  LDL.LU R27, [R1+0x35ec] ;  /* 0x0035ec00011b7983 */ /* 0x000ee20000300800 */
[----:B------:R-:W-:-:S03]  /*35e60*/  IMAD.MOV.U32 R153, RZ, RZ, R10 ;  /* 0x000000ffff997224 */ /* 0x000fc600078e000a */
[----:B------:R-:W3:Y:S01]  /*35e70*/  LDL.LU R26, [R1+0x35e8] ;  /* 0x0035e800011a7983 */ /* 0x000ee20000300800 */
[----:B------:R-:W-:-:S03]  /*35e80*/  MOV R152, R11 ;  /* 0x0000000b00987202 */ /* 0x000fc60000000f00 */
[----:B------:R-:W3:Y:S04]  /*35e90*/  LDL.LU R11, [R1+0x35e4] ;  /* 0x0035e400010b7983 */ /* 0x000ee80000300800 */
[----:B------:R-:W3:Y:S01]  /*35ea0*/  LDL.LU R10, [R1+0x35e0] ;  /* 0x0035e000010a7983 */ /* 0x000ee20000300800 */
[----:B------:R-:W-:Y:S01]  /*35eb0*/  IMAD.MOV.U32 R154, RZ, RZ, R42 ;  /* 0x000000ffff9a7224 */ /* 0x000fe200078e002a */
[----:B------:R-:W-:Y:S02]  /*35ec0*/  MOV R155, R43 ;  /* 0x0000002b009b7202 */ /* 0x000fe40000000f00 */
[----:B------:R-:W3:Y:S01]  /*35ed0*/  LDL.LU R42, [R1+0x35dc] ;  /* 0x0035dc00012a7983 */ /* 0x000ee20000300800 */
[----:B--2---:R-:W-:Y:S01]  /*35ee0*/  MOV R158, R38 ;  /* 0x00000026009e7202 */ /* 0x004fe20000000f00 */
[----:B----4-:R-:W-:-:S02]  /*35ef0*/  IMAD.MOV.U32 R157, RZ, RZ, R7 ;  /* 0x000000ffff9d7224 */ /* 0x010fc400078e0007 */
[----:B------:R-:W2:Y:S01]  /*35f00*/  LDL.LU R43, [R1+0x35d8] ;  /* 0x0035d800012b7983 */ /* 0x000ea20000300800 */
[----:B------:R-:W-:-:S03]  /*35f10*/  IMAD.MOV.U32 R156, RZ, RZ, R6 ;  /* 0x000000ffff9c7224 */ /* 0x000fc600078e0006 */
[----:B------:R-:W4:Y:S01]  /*35f20*/  LDL.LU R6, [R1+0x35d4] ;  /* 0x0035d40001067983 */ /* 0x000f220000300800 */
[----:B------:R-:W-:-:S03]  /*35f30*/  IMAD.MOV.U32 R159, RZ, RZ, R39 ;  /* 0x000000ffff9f7224 */ /* 0x000fc600078e0027 */
[----:B------:R-:W4:Y:S04]  /*35f40*/  LDL.LU R7, [R1+0x35d0] ;  /* 0x0035d00001077983 */ /* 0x000f280000300800 */
[----:B------:R-:W2:Y:S04]  /*35f50*/  LDL.LU R38, [R1+0x35cc] ;  /* 0x0035cc0001267983 */ /* 0x000ea80000300800 */
[----:B------:R-:W2:Y:S01]  /*35f60*/  LDL.LU R39, [R1+0x35c8] ;  /* 0x0035c80001277983 */ /* 0x000ea20000300800 */
[----:B------:R-:W-:Y:S02]  /*35f70*/  IMAD.MOV.U32 R167, RZ, RZ, R23 ;  /* 0x000000ffffa77224 */ /* 0x000fe400078e0017 */
[----:B------:R-:W-:Y:S01]  /*35f80*/  IMAD.MOV.U32 R166, RZ, RZ, R22 ;  /* 0x000000ffffa67224 */ /* 0x000fe200078e0016 */
[----:B------:R-:W-:Y:S01]  /*35f90*/  MOV R165, R31 ;  /* 0x0000001f00a57202 */ /* 0x000fe20000000f00 */
[----:B------:R-:W-:-:S02]  /*35fa0*/  IMAD.MOV.U32 R164, RZ, RZ, R30 ;  /* 0x000000ffffa47224 */ /* 0x000fc400078e001e */
[----:B------:R-:W4:Y:S04]  /*35fb0*/  LDL.LU R30, [R1+0x35c4] ;  /* 0x0035c400011e7983 */ /* 0x000f280000300800 */
[----:B------:R-:W4:Y:S04]  /*35fc0*/  LDL.LU R31, [R1+0x35c0] ;  /* 0x0035c000011f7983 */ /* 0x000f280000300800 */
[----:B------:R-:W2:Y:S01]  /*35fd0*/  LDL.LU R22, [R1+0x35bc] ;  /* 0x0035bc0001167983 */ /* 0x000ea20000300800 */
[----:B------:R-:W-:Y:S02]  /*35fe0*/  IMAD.MOV.U32 R170, RZ, RZ, R34 ;  /* 0x000000ffffaa7224 */ /* 0x000fe400078e0022 */
[----:B------:R-:W-:Y:S01]  /*35ff0*/  IMAD.MOV.U32 R169, RZ, RZ, R15 ;  /* 0x000000ffffa97224 */ /* 0x000fe200078e000f */
[----:B------:R-:W2:Y:S01]  /*36000*/  LDL.LU R23, [R1+0x35b8] ;  /* 0x0035b80001177983 */ /* 0x000ea20000300800 */
[----:B------:R-:W-:-:S03]  /*36010*/  MOV R168, R14 ;  /* 0x0000000e00a87202 */ /* 0x000fc60000000f00 */
[----:B------:R-:W2:Y:S01]  /*36020*/  LDL.LU R14, [R1+0x35b4] ;  /* 0x0035b400010e7983 */ /* 0x000ea20000300800 */
[----:B------:R-:W-:-:S03]  /*36030*/  MOV R171, R35 ;  /* 0x0000002300ab7202 */ /* 0x000fc60000000f00 */
[----:B------:R-:W2:Y:S04]  /*36040*/  LDL.LU R15, [R1+0x35b0] ;  /* 0x0035b000010f7983 */ /* 0x000ea80000300800 */
[----:B------:R-:W2:Y:S04]  /*36050*/  LDL.LU R34, [R1+0x35ac] ;  /* 0x0035ac0001227983 */ /* 0x000ea80000300800 */
[----:B------:R-:W2:Y:S01]  /*36060*/  LDL.LU R35, [R1+0x35a8] ;  /* 0x0035a80001237983 */ /* 0x000ea20000300800 */
        /* <DEDUP_REMOVED lines=10> */
[----:B------:R-:W-:-:S02]  /*36110*/  IMAD.MOV.U32 R53, RZ, RZ, R146 ;  /* 0x000000ffff357224 */ /* 0x000fc400078e0092 */
[----:B------:R-:W-:Y:S01]  /*36120*/  IMAD.MOV.U32 R145, RZ, RZ, R75 ;  /* 0x000000ffff917224 */ /* 0x000fe200078e004b */
[----:B------:R-:W-:Y:S01]  /*36130*/  MOV R147, R79 ;  /* 0x0000004f00937202 */ /* 0x000fe20000000f00 */
[----:B------:R-:W-:Y:S02]  /*36140*/  IMAD.MOV.U32 R146, RZ, RZ, R78 ;  /* 0x000000ffff927224 */ /* 0x000fe400078e004e */
[----:B------:R-:W-:Y:S02]  /*36150*/  IMAD.MOV.U32 R210, RZ, RZ, R103 ;  /* 0x000000ffffd27224 */ /* 0x000fe400078e0067 */
[----:B------:R-:W-:Y:S02]  /*36160*/  IMAD.MOV.U32 R211, RZ, RZ, R91 ;  /* 0x000000ffffd37224 */ /* 0x000fe400078e005b */
[----:B---3--:R-:W-:Y:S01]  /*36170*/  IMAD.MOV.U32 R173, RZ, RZ, R51 ;  /* 0x000000ffffad7224 */ /* 0x008fe200078e0033 */
[----:B------:R-:W-:Y:S01]  /*36180*/  MOV R172, R50 ;  /* 0x0000003200ac7202 */ /* 0x000fe20000000f00 */
[----:B------:R-:W-:Y:S01]  /*36190*/  IMAD.MOV.U32 R179, RZ, RZ, R63 ;  /* 0x000000ffffb37224 */ /* 0x000fe200078e003f */
[----:B------:R-:W-:Y:S01]  /*361a0*/  MOV R178, R62 ;  /* 0x0000003e00b27202 */ /* 0x000fe20000000f00 */
[----:B------:R-:W-:-:S02]  /*361b0*/  IMAD.MOV.U32 R177, RZ, RZ, R59 ;  /* 0x000000ffffb17224 */ /* 0x000fc400078e003b */
[----:B------:R-:W-:Y:S02]  /*361c0*/  IMAD.MOV.U32 R183, RZ, RZ, R47 ;  /* 0x000000ffffb77224 */ /* 0x000fe400078e002f */
[----:B------:R-:W-:Y:S02]  /*361d0*/  IMAD.MOV.U32 R182, RZ, RZ, R46 ;  /* 0x000000ffffb67224 */ /* 0x000fe400078e002e */
[----:B------:R-:W-:Y:S01]  /*361e0*/  IMAD.MOV.U32 R176, RZ, RZ, R58 ;  /* 0x000000ffffb07224 */ /* 0x000fe200078e003a */
[----:B------:R-:W-:Y:S01]  /*361f0*/  MOV R181, R19 ;  /* 0x0000001300b57202 */ /* 0x000fe20000000f00 */
[----:B------:R-:W-:Y:S02]  /*36200*/  IMAD.MOV.U32 R180, RZ, RZ, R18 ;  /* 0x000000ffffb47224 */ /* 0x000fe400078e0012 */
[----:B------:R-:W-:Y:S01]  /*36210*/  IMAD.MOV.U32 R187, RZ, RZ, R27 ;  /* 0x000000ffffbb7224 */ /* 0x000fe200078e001b */
[----:B------:R-:W-:Y:S01]  /*36220*/  MOV R186, R26 ;  /* 0x0000001a00ba7202 */ /* 0x000fe20000000f00 */
[----:B------:R-:W-:-:S02]  /*36230*/  IMAD.MOV.U32 R185, RZ, RZ, R11 ;  /* 0x000000ffffb97224 */ /* 0x000fc400078e000b */
[----:B------:R-:W-:Y:S02]  /*36240*/  IMAD.MOV.U32 R184, RZ, RZ, R10 ;  /* 0x000000ffffb87224 */ /* 0x000fe400078e000a */
[----:B------:R-:W3:Y:S04]  /*36250*/  LDL.LU R10, [R1+0x35a4] ;  /* 0x0035a400010a7983 */ /* 0x000ee80000300800 */
[----:B------:R-:W3:Y:S04]  /*36260*/  LDL.LU R11, [R1+0x35a0] ;  /* 0x0035a000010b7983 */ /* 0x000ee80000300800 */
[----:B------:R-:W4:Y:S04]  /*36270*/  LDL.LU R26, [R1+0x359c] ;  /* 0x00359c00011a7983 */ /* 0x000f280000300800 */
[----:B------:R-:W4:Y:S04]  /*36280*/  LDL.LU R27, [R1+0x3598] ;  /* 0x00359800011b7983 */ /* 0x000f280000300800 */
[----:B------:R-:W2:Y:S04]  /*36290*/  LDL.LU R18, [R1+0x3594] ;  /* 0x0035940001127983 */ /* 0x000ea80000300800 */
[----:B------:R-:W2:Y:S04]  /*362a0*/  LDL.LU R19, [R1+0x3590] ;  /* 0x0035900001137983 */ /* 0x000ea80000300800 */
        /* <DEDUP_REMOVED lines=30> */
[C---:B----4-:R-:W-:Y:S06]  /*36490*/  HMMA.1688.F32.TF32 R248, R240.reuse, R50, R248 ;  /* 0x00000032f0f8723c */ /* 0x050fec00000810f8 */
[C---:B--2---:R-:W-:Y:S06]  /*364a0*/  HMMA.1688.F32.TF32 R216, R240.reuse, R54, R216 ;  /* 0x00000036f0d8723c */ /* 0x044fec00000810d8 */
[C---:B---3--:R-:W-:Y:S06]  /*364b0*/  HMMA.1688.F32.TF32 R140, R240.reuse, R58, R140 ;  /* 0x0000003af08c723c */ /* 0x048fec000008108c */
[C---:B------:R-:W-:Y:S06]  /*364c0*/  HMMA.1688.F32.TF32 R144, R240.reuse, R62, R144 ;  /* 0x0000003ef090723c */ /* 0x040fec0000081090 */
        /* <DEDUP_REMOVED lines=9> */
[----:B------:R-:W-:Y:S01]  /*36560*/  HMMA.1688.F32.TF32 R168, R240, R86, R168 ;  /* 0x00000056f0a8723c */ /* 0x000fe200000810a8 */
[----:B------:R-:W-:Y:S01]  /*36570*/  MOV R29, R186 ;  /* 0x000000ba001d7202 */ /* 0x000fe20000000f00 */
[----:B------:R-:W-:-:S02]  /*36580*/  IMAD.MOV.U32 R28, RZ, RZ, R187 ;  /* 0x000000ffff1c7224 */ /* 0x000fc400078e00bb */
[----:B------:R-:W-:Y:S01]  /*36590*/  IMAD.MOV.U32 R33, RZ, RZ, R184 ;  /* 0x000000ffff217224 */ /* 0x000fe200078e00b8 */
[----:B------:R-:W2:Y:S01]  /*365a0*/  LDL.LU.64 R186, [R1+0x3510] ;  /* 0x0035100001ba7983 */ /* 0x000ea20000300a00 */
[----:B------:R-:W-:Y:S01]  /*365b0*/  IMAD.MOV.U32 R32, RZ, RZ, R185 ;  /* 0x000000ffff207224 */ /* 0x000fe200078e00b9 */
[----:B------:R-:W-:Y:S01]  /*365c0*/  MOV R40, R181 ;  /* 0x000000b500287202 */ /* 0x000fe20000000f00 */
[----:B------:R-:W-:Y:S01]  /*365d0*/  IMAD.MOV.U32 R37, RZ, RZ, R182 ;  /* 0x000000ffff257224 */ /* 0x000fe200078e00b6 */
[----:B------:R-:W2:Y:S01]  /*365e0*/  LDL.LU.64 R184, [R1+0x3508] ;  /* 0x0035080001b87983 */ /* 0x000ea20000300a00 */
[----:B------:R-:W-:Y:S02]  /*365f0*/  IMAD.MOV.U32 R36, RZ, RZ, R183 ;  /* 0x000000ffff247224 */ /* 0x000fe400078e00b7 */
[----:B------:R-:W-:Y:S01]  /*36600*/  IMAD.MOV.U32 R41, RZ, RZ, R180 ;  /* 0x000000ffff297224 */ /* 0x000fe200078e00b4 */
[----:B------:R-:W3:Y:S04]  /*36610*/  LDL.LU.64 R182, [R1+0x3500] ;  /* 0x0035000001b67983 */ /* 0x000ee80000300a00 */
[----:B------:R-:W3:Y:S04]  /*36620*/  LDL.LU.64 R180, [R1+0x34f8] ;  /* 0x0034f80001b47983 */ /* 0x000ee80000300a00 */
[----:B------:R-:W-:Y:S04]  /*36630*/  STL.64 [R1+0x790], R176 ;  /* 0x000790b001007387 */ /* 0x000fe80000100a00 */
[----:B------:R4:W-:Y:S04]  /*36640*/  STL.64 [R1+0x798], R178 ;  /* 0x000798b201007387 */ /* 0x0009e80000100a00 */
[----:B----4-:R-:W4:Y:S04]  /*36650*/  LDL.LU.64 R178, [R1+0x34f0] ;  /* 0x0034f00001b27983 */ /* 0x010f280000300a00 */
[----:B------:R-:W4:Y:S04]  /*36660*/  LDL.LU.64 R176, [R1+0x34e8] ;  /* 0x0034e80001b07983 */ /* 0x000f280000300a00 */
[----:B------:R-:W-:Y:S04]  /*36670*/  STL.64 [R1+0x780], R172 ;  /* 0x000780ac01007387 */ /* 0x000fe80000100a00 */
[----:B------:R1:W-:Y:S04]  /*36680*/  STL.64 [R1+0x788], R174 ;  /* 0x000788ae01007387 */ /* 0x0003e80000100a00 */
[----:B-1----:R-:W2:Y:S04]  /*36690*/  LDL.LU.64 R174, [R1+0x34e0] ;  /* 0x0034e00001ae7983 */ /* 0x002ea80000300a00 */
[----:B------:R-:W2:Y:S04]  /*366a0*/  LDL.LU.64 R172, [R1+0x34d8] ;  /* 0x0034d80001ac7983 */ /* 0x000ea80000300a00 */
[----:B------:R-:W-:Y:S04]  /*366b0*/  STL.64 [R1+0x770], R168 ;  /* 0x000770a801007387 */ /* 0x000fe80000100a00 */
[----:B------:R1:W-:Y:S04]  /*366c0*/  STL.64 [R1+0x778], R170 ;  /* 0x000778aa01007387 */ /* 0x0003e80000100a00 */
[----:B-1----:R-:W3:Y:S04]  /*366d0*/  LDL.LU.64 R170, [R1+0x34d0] ;  /* 0x0034d00001aa7983 */ /* 0x002ee80000300a00 */
[----:B------:R-:W3:Y:S04]  /*366e0*/  LDL.LU.64 R168, [R1+0x34c8] ;  /* 0x0034c80001a87983 */ /* 0x000ee80000300a00 */
[----:B------:R-:W-:Y:S04]  /*366f0*/  STL.64 [R1+0x760], R164 ;  /* 0x000760a401007387 */ /* 0x000fe80000100a00 */
[----:B------:R1:W-:Y:S04]  /*36700*/  STL.64 [R1+0x768], R166 ;  /* 0x000768a601007387 */ /* 0x0003e80000100a00 */
[----:B-1----:R-:W4:Y:S04]  /*36710*/  LDL.LU.64 R166, [R1+0x34c0] ;  /* 0x0034c00001a67983 */ /* 0x002f280000300a00 */
        /* <DEDUP_REMOVED lines=32> */
[----:B------:R-:W4:Y:S01]  /*36920*/  LDL.LU.64 R248, [R1+0x3438] ;  /* 0x0034380001f87983 */ /* 0x000f220000300a00 */
[C---:B------:R-:W-:Y:S06]  /*36930*/  HMMA.1688.F32.TF32 R220, R240.reuse, R46, R220 ;  /* 0x0000002ef0dc723c */ /* 0x040fec00000810dc */
[----:B------:R-:W-:-:S15]  /*36940*/  HMMA.1688.F32.TF32 R212, R240, R26, R212 ;  /* 0x0000001af0d4723c */ /* 0x000fde00000810d4 */
[----:B------:R-:W-:-:S02]  /*36950*/  NOP ;  /* 0x0000000000007918 */ /* 0x000fc40000000000 */
[----:B------:R-:W-:Y:S04]  /*36960*/  STL.64 [R1+0x6d0], R220 ;  /* 0x0006d0dc01007387 */ /* 0x000fe80000100a00 */
[----:B------:R1:W-:Y:S02]  /*36970*/  STL.64 [R1+0x6d8], R222 ;  /* 0x0006d8de01007387 */ /* 0x0003e40000100a00 */
[C---:B-1----:R-:W-:Y:S06]  /*36980*/  HMMA.1688.F32.TF32 R220, R240.reuse, R18, R232 ;  /* 0x00000012f0dc723c */ /* 0x042fec00000810e8 */
[C---:B------:R-:W-:Y:S06]  /*36990*/  HMMA.1688.F32.TF32 R228, R240.reuse, R10, R228 ;  /* 0x0000000af0e4723c */ /* 0x040fec00000810e4 */
[C---:B------:R-:W-:Y:S11]  /*369a0*/  HMMA.1688.F32.TF32 R204, R240.reuse, R30, R204 ;  /* 0x0000001ef0cc723c */ /* 0x040ff600000810cc */
[----:B------:R-:W-:Y:S04]  /*369b0*/  STL.64 [R1+0x3e0], R220 ;  /* 0x0003e0dc01007387 */ /* 0x000fe80000100a00 */
[----:B------:R1:W-:Y:S04]  /*369c0*/  STL.64 [R1+0x3e8], R222 ;  /* 0x0003e8de01007387 */ /* 0x0003e80000100a00 */
[----:B------:R-:W-:Y:S04]  /*369d0*/  STL.64 [R1+0x3d0], R212 ;  /* 0x0003d0d401007387 */ /* 0x000fe80000100a00 */
[----:B------:R1:W-:Y:S02]  /*369e0*/  STL.64 [R1+0x3d8], R214 ;  /* 0x0003d8d601007387 */ /* 0x0003e40000100a00 */
[C---:B-1----:R-:W-:Y:S06]  /*369f0*/  HMMA.1688.F32.TF32 R220, R240.reuse, R34, R208 ;  /* 0x00000022f0dc723c */ /* 0x042fec00000810d0 */
[C---:B------:R-:W-:Y:S06]  /*36a00*/  HMMA.1688.F32.TF32 R208, R240.reuse, R22, R236 ;  /* 0x00000016f0d0723c */ /* 0x040fec00000810ec */
[C---:B------:R-:W-:Y:S06]  /*36a10*/  HMMA.1688.F32.TF32 R212, R240.reuse, R14, R224 ;  /* 0x0000000ef0d4723c */ /* 0x040fec00000810e0 */
[C---:B------:R-:W-:Y:S06]  /*36a20*/  HMMA.1688.F32.TF32 R200, R240.reuse, R38, R200 ;  /* 0x00000026f0c8723c */ /* 0x040fec00000810c8 */
[C---:B------:R-:W-:Y:S06]  /*36a30*/  HMMA.1688.F32.TF32 R136, R240.reuse, R6, R136 ;  /* 0x00000006f088723c */ /* 0x040fec0000081088 */
[----:B------:R-:W-:Y:S01]  /*36a40*/  HMMA.1688.F32.TF32 R132, R240, R42, R132 ;  /* 0x0000002af084723c */ /* 0x000fe20000081084 */
        /* <DEDUP_REMOVED lines=9> */
[----:B------:R-:W-:Y:S04]  /*36ae0*/  STL.64 [R1+0x2d8], R206 ;  /* 0x0002d8ce01007387 */ /* 0x000fe80000100a00 */
[----:B------:R-:W-:Y:S04]  /*36af0*/  STL.64 [R1+0x280], R200 ;  /* 0x000280c801007387 */ /* 0x000fe80000100a00 */
[----:B------:R-:W-:Y:S04]  /*36b00*/  STL.64 [R1+0x288], R202 ;  /* 0x000288ca01007387 */ /* 0x000fe80000100a00 */
[----:B------:R1:W-:Y:S04]  /*36b10*/  STL.64 [R1+0x270], R136 ;  /* 0x0002708801007387 */ /* 0x0003e80000100a00 */
[----:B------:R1:W-:Y:S04]  /*36b20*/  STL.64 [R1+0x278], R138 ;  /* 0x0002788a01007387 */ /* 0x0003e80000100a00 */
[----:B------:R1:W-:Y:S04]  /*36b30*/  STL.64 [R1+0x260], R132 ;  /* 0x0002608401007387 */ /* 0x0003e80000100a00 */
[----:B------:R1:W-:Y:S04]  /*36b40*/  STL.64 [R1+0x268], R134 ;  /* 0x0002688601007387 */ /* 0x0003e80000100a00 */
[----:B-1----:R-:W2:Y:S04]  /*36b50*/  LDL.LU R208, [R1] ;  /* 0x0000000001d07983 */ /* 0x002ea80000300800 */
[----:B------:R-:W2:Y:S04]  /*36b60*/  LDL.LU R209, [R1+0x4] ;  /* 0x0000040001d17983 */ /* 0x000ea80000300800 */
        /* <DEDUP_REMOVED lines=21> */
[----:B------:R-:W2:Y:S01]  /*36cc0*/  LDL.LU R223, [R1+0x4c] ;  /* 0x00004c0001df7983 */ /* 0x000ea20000300800 */
[----:B---3--:R-:W-:Y:S01]  /*36cd0*/  IMAD.MOV.U32 R201, RZ, RZ, R250 ;  /* 0x000000ffffc97224 */ /* 0x008fe200078e00fa */
[----:B------:R-:W-:-:S02]  /*36ce0*/  MOV R200, R251 ;  /* 0x000000fb00c87202 */ /* 0x000fc40000000f00 */
[----:B----4-:R-:W-:Y:S01]  /*36cf0*/  MOV R203, R248 ;  /* 0x000000f800cb7202 */ /* 0x010fe20000000f00 */
[----:B------:R-:W-:Y:S01]  /*36d00*/  IMAD.MOV.U32 R202, RZ, RZ, R249 ;  /* 0x000000ffffca7224 */ /* 0x000fe200078e00f9 */
[----:B------:R-:W3:Y:S04]  /*36d10*/  LDL.LU R248, [R1+0x60] ;  /* 0x0000600001f87983 */ /* 0x000ee80000300800 */
[----:B------:R-:W3:Y:S04]  /*36d20*/  LDL.LU R249, [R1+0x64] ;  /* 0x0000640001f97983 */ /* 0x000ee80000300800 */
[----:B------:R-:W3:Y:S04]  /*36d30*/  LDL.LU R250, [R1+0x68] ;  /* 0x0000680001fa7983 */ /* 0x000ee80000300800 */
[----:B------:R-:W3:Y:S04]  /*36d40*/  LDL.LU R251, [R1+0x6c] ;  /* 0x00006c0001fb7983 */ /* 0x000ee80000300800 */
[----:B------:R-:W4:Y:S04]  /*36d50*/  LDL.LU R240, [R1+0x50] ;  /* 0x0000500001f07983 */ /* 0x000f280000300800 */
        /* <DEDUP_REMOVED lines=17> */
[----:B------:R-:W4:Y:S01]  /*36e70*/  LDL.LU R206, [R1+0x88] ;  /* 0x0000880001ce7983 */ /* 0x000f220000300800 */
[C---:B--2---:R-:W-:Y:S06]  /*36e80*/  HMMA.1688.F32.TF32 R136, R244.reuse, R130, R136 ;  /* 0x00000082f488723c */ /* 0x044fec0000081088 */
[----:B------:R-:W-:-:S15]  /*36e90*/  HMMA.1688.F32.TF32 R132, R244, R126, R132 ;  /* 0x0000007ef484723c */ /* 0x000fde0000081084 */
        /* <DEDUP_REMOVED lines=10> */
[----:B------:R-:W-:Y:S01]  /*36f40*/  MOV R112, R132 ;  /* 0x0000008400707202 */ /* 0x000fe20000000f00 */
[----:B------:R-:W2:Y:S04]  /*36f50*/  LDL.LU.64 R134, [R1+0x3420] ;  /* 0x0034200001867983 */ /* 0x000ea80000300a00 */
[----:B------:R-:W2:Y:S01]  /*36f60*/  LDL.LU.64 R132, [R1+0x3418] ;  /* 0x0034180001847983 */ /* 0x000ea20000300a00 */
[----:B---3--:R-:W-:-:S15]  /*36f70*/  HMMA.1688.F32.TF32 R248, R244, R122, R248 ;  /* 0x0000007af4f8723c */ /* 0x008fde00000810f8 */
[----:B------:R-:W-:-:S09]  /*36f80*/  NOP ;  /* 0x0000000000007918 */ /* 0x000fd20000000000 */
[----:B------:R-:W-:Y:S01]  /*36f90*/  MOV R108, R250 ;  /* 0x000000fa006c7202 */ /* 0x000fe20000000f00 */
[----:B------:R-:W-:Y:S02]  /*36fa0*/  IMAD.MOV.U32 R109, RZ, RZ, R251 ;  /* 0x000000ffff6d7224 */ /* 0x000fe400078e00fb */
[----:B------:R-:W-:Y:S01]  /*36fb0*/  IMAD.MOV.U32 R89, RZ, RZ, R248 ;  /* 0x000000ffff597224 */ /* 0x000fe200078e00f8 */
[----:B------:R-:W3:Y:S01]  /*36fc0*/  LDL.LU.64 R250, [R1+0x3410] ;  /* 0x0034100001fa7983 */ /* 0x000ee20000300a00 */
[----:B------:R-:W-:-:S03]  /*36fd0*/  IMAD.MOV.U32 R88, RZ, RZ, R249 ;  /* 0x000000ffff587224 */ /* 0x000fc600078e00f9 */
[----:B------:R-:W3:Y:S01]  /*36fe0*/  LDL.LU.64 R248, [R1+0x3408] ;  /* 0x0034080001f87983 */ /* 0x000ee20000300a00 */
[C---:B----4-:R-:W-:Y:S06]  /*36ff0*/  HMMA.1688.F32.TF32 R240, R244.reuse, R118, R240 ;  /* 0x00000076f4f0723c */ /* 0x050fec00000810f0 */
[C---:B------:R-:W-:Y:S06]  /*37000*/  HMMA.1688.F32.TF32 R220, R244.reuse, R114, R220 ;  /* 0x00000072f4dc723c */ /* 0x040fec00000810dc */
[C---:B------:R-:W-:Y:S06]  /*37010*/  HMMA.1688.F32.TF32 R232, R244.reuse, R110, R232 ;  /* 0x0000006ef4e8723c */ /* 0x040fec00000810e8 */
[C---:B------:R-:W-:Y:S05]  /*37020*/  HMMA.1688.F32.TF32 R212, R244.reuse, R106, R212 ;  /* 0x0000006af4d4723c */ /* 0x040fea00000810d4 */
[----:B------:R-:W-:Y:S04]  /*37030*/  STL.64 [R1+0x9a0], R240 ;  /* 0x0009a0f001007387 */ /* 0x000fe80000100a00 */
[----:B------:R-:W-:Y:S04]  /*37040*/  STL.64 [R1+0x9a8], R242 ;  /* 0x0009a8f201007387 */ /* 0x000fe80000100a00 */
[----:B------:R-:W-:Y:S04]  /*37050*/  STL.64 [R1+0x990], R220 ;  /* 0x000990dc01007387 */ /* 0x000fe80000100a00 */
[----:B------:R1:W-:Y:S04]  /*37060*/  STL.64 [R1+0x998], R222 ;  /* 0x000998de01007387 */ /* 0x0003e80000100a00 */
[----:B------:R-:W-:Y:S04]  /*37070*/  STL.64 [R1+0x980], R232 ;  /* 0x000980e801007387 */ /* 0x000fe80000100a00 */
[----:B------:R-:W-:Y:S01]  /*37080*/  STL.64 [R1+0x988], R234 ;  /* 0x000988ea01007387 */ /* 0x000fe20000100a00 */
[C---:B-1----:R-:W-:Y:S03]  /*37090*/  HMMA.1688.F32.TF32 R220, R244.reuse, R102, R228 ;  /* 0x00000066f4dc723c */ /* 0x042fe600000810e4 */
[----:B------:R-:W-:Y:S04]  /*370a0*/  STL.64 [R1+0x970], R212 ;  /* 0x000970d401007387 */ /* 0x000fe80000100a00 */
[----:B------:R1:W-:Y:S02]  /*370b0*/  STL.64 [R1+0x978], R214 ;  /* 0x000978d601007387 */ /* 0x0003e40000100a00 */
[----:B-1----:R-:W-:Y:S01]  /*370c0*/  HMMA.1688.F32.TF32 R212, R244, R98, R208 ;  /* 0x00000062f4d4723c */ /* 0x002fe200000810d0 */
[----:B------:R-:W-:-:S13]  /*370d0*/  IMAD.MOV.U32 R207, RZ, RZ, R252 ;  /* 0x000000ffffcf7224 */ /* 0x000fda00078e00fc */
[----:B------:R-:W-:Y:S04]  /*370e0*/  STL.64 [R1+0x960], R220 ;  /* 0x000960dc01007387 */ /* 0x000fe80000100a00 */
[----:B------:R-:W-:Y:S01]  /*370f0*/  STL.64 [R1+0x968], R222 ;  /* 0x000968de01007387 */ /* 0x000fe20000100a00 */
[C---:B------:R-:W-:Y:S04]  /*37100*/  HMMA.1688.F32.TF32 R204, R244.reuse, R82, R204 ;  /* 0x00000052f4cc723c */ /* 0x040fe800000810cc */
[----:B------:R-:W-:Y:S04]  /*37110*/  STL.64 [R1+0x950], R212 ;  /* 0x000950d401007387 */ /* 0x000fe80000100a00 */
[----:B------:R1:W-:Y:S01]  /*37120*/  STL.64 [R1+0x958], R214 ;  /* 0x000958d601007387 */ /* 0x0003e20000100a00 */
[C---:B------:R-:W-:Y:S06]  /*37130*/  HMMA.1688.F32.TF32 R200, R244.reuse, R78, R200 ;  /* 0x0000004ef4c8723c */ /* 0x040fec00000810c8 */
[C---:B-1----:R-:W-:Y:S06]  /*37140*/  HMMA.1688.F32.TF32 R212, R244.reuse, R90, R224 ;  /* 0x0000005af4d4723c */ /* 0x042fec00000810e0 */
[C---:B--2---:R-:W-:Y:S06]  /*37150*/  HMMA.1688.F32.TF32 R132, R244.reuse, R74, R132 ;  /* 0x0000004af484723c */ /* 0x044fec0000081084 */
[----:B---3--:R-:W-:-:S15]  /*37160*/  HMMA.1688.F32.TF32 R208, R244, R94, R248 ;  /* 0x0000005ef4d0723c */ /* 0x008fde00000810f8 */
[----:B------:R-:W-:-:S08]  /*37170*/  NOP ;  /* 0x0000000000007918 */ /* 0x000fd00000000000 */
[----:B------:R-:W-:Y:S04]  /*37180*/  STL.64 [R1+0x940], R208 ;  /* 0x000940d001007387 */ /* 0x000fe80000100a00 */
[----:B------:R1:W-:Y:S02]  /*37190*/  STL.64 [R1+0x948], R210 ;  /* 0x000948d201007387 */ /* 0x0003e40000100a00 */
[----:B-1----:R-:W-:Y:S02]  /*371a0*/  HMMA.1688.F32.TF32 R208, R244, R86, R236 ;  /* 0x00000056f4d0723c */ /* 0x002fe400000810ec */
[----:B------:R-:W-:Y:S04]  /*371b0*/  STL.64 [R1+0x930], R212 ;  /* 0x000930d401007387 */ /* 0x000fe80000100a00 */
[----:B------:R-:W-:-:S15]  /*371c0*/  STL.64 [R1+0x938], R214 ;  /* 0x000938d601007387 */ /* 0x000fde0000100a00 */
[----:B------:R-:W-:-:S02]  /*371d0*/  NOP ;  /* 0x0000000000007918 */ /* 0x000fc40000000000 */
[----:B------:R-:W-:Y:S04]  /*371e0*/  STL.64 [R1+0x920], R208 ;  /* 0x000920d001007387 */ /* 0x000fe80000100a00 */
[----:B------:R-:W-:Y:S04]  /*371f0*/  STL.64 [R1+0x928], R210 ;  /* 0x000928d201007387 */ /* 0x000fe80000100a00 */
[----:B------:R-:W-:Y:S04]  /*37200*/  STL.64 [R1+0x910], R204 ;  /* 0x000910cc01007387 */ /* 0x000fe80000100a00 */
[----:B------:R-:W-:Y:S04]  /*37210*/  STL.64 [R1+0x918], R206 ;  /* 0x000918ce01007387 */ /* 0x000fe80000100a00 */
[----:B------:R-:W-:Y:S04]  /*37220*/  STL.64 [R1+0x8f0], R132 ;  /* 0x0008f08401007387 */ /* 0x000fe80000100a00 */
[----:B------:R-:W-:Y:S04]  /*37230*/  STL.64 [R1+0x900], R200 ;  /* 0x000900c801007387 */ /* 0x000fe80000100a00 */
[----:B------:R1:W-:Y:S02]  /*37240*/  STL.64 [R1+0x908], R202 ;  /* 0x000908ca01007387 */ /* 0x0003e40000100a00 */
[C---:B-1----:R-:W-:Y:S06]  /*37250*/  HMMA.1688.F32.TF32 R200, R244.reuse, R70, R136 ;  /* 0x00000046f4c8723c */ /* 0x042fec0000081088 */
[C---:B------:R-:W-:Y:S01]  /*37260*/  HMMA.1688.F32.TF32 R136, R244.reuse, R66, R216 ;  /* 0x00000042f488723c */ /* 0x040fe200000810d8 */
[----:B------:R-:W-:Y:S01]  /*37270*/  IMAD.MOV.U32 R252, RZ, RZ, R135 ;  /* 0x000000fffffc7224 */ /* 0x000fe200078e0087 */
[----:B------:R1:W-:Y:S04]  /*37280*/  STL [R1+0x8f8], R134 ;  /* 0x0008f88601007387 */ /* 0x0003e80000100800 */
[----:B------:R-:W-:Y:S01]  /*37290*/  STL [R1+0x3198], R252 ;  /* 0x003198fc01007387 */ /* 0x000fe20000100800 */
[C---:B-1----:R-:W-:Y:S10]  /*372a0*/  HMMA.1688.F32.TF32 R132, R244.reuse, R62, R140 ;  /* 0x0000003ef484723c */ /* 0x042ff4000008108c */
[----:B------:R-:W-:Y:S01]  /*372b0*/  STL.64 [R1+0x8e0], R200 ;  /* 0x0008e0c801007387 */ /* 0x000fe20000100a00 */
[C---:B------:R-:W-:Y:S03]  /*372c0*/  HMMA.1688.F32.TF32 R140, R244.reuse, R58, R144 ;  /* 0x0000003af48c723c */ /* 0x040fe60000081090 */
[----:B------:R-:W-:Y:S04]  /*372d0*/  STL.64 [R1+0x8e8], R202 ;  /* 0x0008e8ca01007387 */ /* 0x000fe80000100a00 */
[----:B------:R-:W-:Y:S04]  /*372e0*/  STL.64 [R1+0x8d0], R136 ;  /* 0x0008d08801007387 */ /* 0x000fe80000100a00 */
[----:B------:R1:W-:Y:S02]  /*372f0*/  STL.64 [R1+0x8d8], R138 ;  /* 0x0008d88a01007387 */ /* 0x0003e40000100a00 */
[C---:B-1----:R-:W-:Y:S02]  /*37300*/  HMMA.1688.F32.TF32 R136, R244.reuse, R54, R148 ;  /* 0x00000036f488723c */ /* 0x042fe40000081094 */
[----:B------:R-:W-:Y:S04]  /*37310*/  STL.64 [R1+0x8c0], R132 ;  /* 0x0008c08401007387 */ /* 0x000fe80000100a00 */
[----:B------:R1:W-:Y:S04]  /*37320*/  STL.64 [R1+0x8c8], R134 ;  /* 0x0008c88601007387 */ /* 0x0003e80000100a00 */
[----:B------:R-:W-:Y:S04]  /*37330*/  STL.64 [R1+0x8b0], R140 ;  /* 0x0008b08c01007387 */ /* 0x000fe80000100a00 */
[----:B------:R2:W-:Y:S01]  /*37340*/  STL.64 [R1+0x8b8], R142 ;  /* 0x0008b88e01007387 */ /* 0x0005e20000100a00 */
[C---:B-1----:R-:W-:Y:S08]  /*37350*/  HMMA.1688.F32.TF32 R132, R244.reuse, R50, R152 ;  /* 0x00000032f484723c */ /* 0x042ff00000081098 */
[----:B------:R-:W-:Y:S01]  /*37360*/  STL.64 [R1+0x8a0], R136 ;  /* 0x0008a08801007387 */ /* 0x000fe20000100a00 */
[C---:B--2---:R-:W-:Y:S03]  /*37370*/  HMMA.1688.F32.TF32 R140, R244.reuse, R46, R156 ;  /* 0x0000002ef48c723c */ /* 0x044fe6000008109c */
[----:B------:R1:W-:Y:S03]  /*37380*/  STL.64 [R1+0x8a8], R138 ;  /* 0x0008a88a01007387 */ /* 0x0003e60000100a00 */
[C---:B-1----:R-:W-:Y:S08]  /*37390*/  HMMA.1688.F32.TF32 R136, R244.reuse, R18, R160 ;  /* 0x00000012f488723c */ /* 0x042ff000000810a0 */
[----:B------:R-:W-:Y:S04]  /*373a0*/  STL.64 [R1+0x890], R132 ;  /* 0x0008908401007387 */ /* 0x000fe80000100a00 */
[----:B------:R1:W-:Y:S05]  /*373b0*/  STL.64 [R1+0x898], R134 ;  /* 0x0008988601007387 */ /* 0x0003ea0000100a00 */
[----:B------:R-:W-:Y:S04]  /*373c0*/  STL.64 [R1+0x880], R140 ;  /* 0x0008808c01007387 */ /* 0x000fe80000100a00 */
[----:B------:R2:W-:Y:S01]  /*373d0*/  STL.64 [R1+0x888], R142 ;  /* 0x0008888e01007387 */ /* 0x0005e20000100a00 */
[C---:B-1----:R-:W-:Y:S03]  /*373e0*/  HMMA.1688.F32.TF32 R132, R244.reuse, R26, R164 ;  /* 0x0000001af484723c */ /* 0x042fe600000810a4 */
[----:B------:R-:W-:Y:S03]  /*373f0*/  STL.64 [R1+0x870], R136 ;  /* 0x0008708801007387 */ /* 0x000fe60000100a00 */
[C---:B--2---:R-:W-:Y:S01]  /*37400*/  HMMA.1688.F32.TF32 R140, R244.reuse, R10, R168 ;  /* 0x0000000af48c723c */ /* 0x044fe200000810a8 */
[----:B------:R1:W-:Y:S05]  /*37410*/  STL.64 [R1+0x878], R138 ;  /* 0x0008788a01007387 */ /* 0x0003ea0000100a00 */
[C---:B-1----:R-:W-:Y:S11]  /*37420*/  HMMA.1688.F32.TF32 R136, R244.reuse, R34, R172 ;  /* 0x00000022f488723c */ /* 0x042ff600000810ac */
[----:B------:R-:W-:Y:S04]  /*37430*/  STL.64 [R1+0x860], R132 ;  /* 0x0008608401007387 */ /* 0x000fe80000100a00 */
[----:B------:R1:W-:Y:S04]  /*37440*/  STL.64 [R1+0x868], R134 ;  /* 0x0008688601007387 */ /* 0x0003e80000100a00 */
        /* <DEDUP_REMOVED lines=10> */
[----:B------:R-:W-:Y:S04]  /*374f0*/  STL.64 [R1+0x828], R142 ;  /* 0x0008288e01007387 */ /* 0x000fe80000100a00 */
[----:B------:R-:W-:Y:S01]  /*37500*/  STL.64 [R1+0x33b8], R38 ;  /* 0x0033b82601007387 */ /* 0x000fe20000100a00 */
[C---:B-1----:R-:W-:Y:S03]  /*37510*/  HMMA.1688.F32.TF32 R132, R244.reuse, R38, R188 ;  /* 0x00000026f484723c */ /* 0x042fe600000810bc */
[----:B------:R-:W-:Y:S04]  /*37520*/  STL.64 [R1+0x810], R136 ;  /* 0x0008108801007387 */ /* 0x000fe80000100a00 */
[----:B------:R-:W-:Y:S04]  /*37530*/  STL.64 [R1+0x818], R138 ;  /* 0x0008188a01007387 */ /* 0x000fe80000100a00 */
[----:B------:R1:W-:Y:S02]  /*37540*/  STL.64 [R1+0x33b0], R36 ;  /* 0x0033b02401007387 */ /* 0x0003e40000100a00 */
[----:B-1----:R-:W-:Y:S10]  /*37550*/  HMMA.1688.F32.TF32 R36, R244, R6, R192 ;  /* 0x00000006f424723c */ /* 0x002ff400000810c0 */
[----:B------:R-:W-:Y:S04]  /*37560*/  STL.64 [R1+0x800], R132 ;  /* 0x0008008401007387 */ /* 0x000fe80000100a00 */
[----:B------:R-:W-:Y:S04]  /*37570*/  STL.64 [R1+0x808], R134 ;  /* 0x0008088601007387 */ /* 0x000fe80000100a00 */
[----:B------:R-:W2:Y:S05]  /*37580*/  LDL.LU R204, [R1+0x550] ;  /* 0x0005500001cc7983 */ /* 0x000eaa0000300800 */
[----:B------:R-:W-:Y:S04]  /*37590*/  STL.64 [R1+0x7f0], R36 ;  /* 0x0007f02401007387 */ /* 0x000fe80000100a00 */
[----:B------:R-:W-:Y:S04]  /*375a0*/  STL.64 [R1+0x7f8], R38 ;  /* 0x0007f82601007387 */ /* 0x000fe80000100a00 */
[----:B------:R-:W2:Y:S04]  /*375b0*/  LDL.LU R205, [R1+0x554] ;  /* 0x0005540001cd7983 */ /* 0x000ea80000300800 */
[----:B------:R-:W2:Y:S04]  /*375c0*/  LDL.LU R206, [R1+0x558] ;  /* 0x0005580001ce7983 */ /* 0x000ea80000300800 */
[----:B------:R-:W2:Y:S04]  /*375d0*/  LDL.LU R207, [R1+0x55c] ;  /* 0x00055c0001cf7983 */ /* 0x000ea80000300800 */
        /* <DEDUP_REMOVED lines=32> */
[----:B------:R-:W-:-:S02]  /*377e0*/  LOP3.LUT R57, R3, 0x40, RZ, 0x3c, !PT ;  /* 0x0000004003397812 */ /* 0x000fc400078e3cff */
[----:B------:R-:W-:Y:S01]  /*377f0*/  LOP3.LUT R251, R3, 0x60, RZ, 0x3c, !PT ;  /* 0x0000006003fb7812 */ /* 0x000fe200078e3cff */
[----:B------:R-:W3:Y:S04]  /*37800*/  LDL.LU R212, [R1+0x580] ;  /* 0x0005800001d47983 */ /* 0x000ee80000300800 */
[----:B------:R-:W-:Y:S04]  /*37810*/  LDS R134, [R57+UR12+0x20c80] ;  /* 0x020c800c39867984 */ /* 0x000fe80008000800 */
[----:B------:R-:W1:Y:S04]  /*37820*/  LDS R135, [R251+UR12+0x20c80] ;  /* 0x020c800cfb877984 */ /* 0x000e680008000800 */
[----:B------:R-:W-:Y:S04]  /*37830*/  LDS R132, [R57+UR12+0x20880] ;  /* 0x0208800c39847984 */ /* 0x000fe80008000800 */
[----:B------:R-:W1:Y:S04]  /*37840*/  LDS R133, [R251+UR12+0x20880] ;  /* 0x0208800cfb857984 */ /* 0x000e680008000800 */
[----:B------:R-:W-:Y:S04]  /*37850*/  LDS R240, [R57+UR12+0x20800] ;  /* 0x0208000c39f07984 */ /* 0x000fe80008000800 */
[----:B------:R-:W-:Y:S04]  /*37860*/  LDS R242, [R57+UR12+0x20c00] ;  /* 0x020c000c39f27984 */ /* 0x000fe80008000800 */
[----:B------:R-:W-:Y:S04]  /*37870*/  LDS R241, [R251+UR12+0x20800] ;  /* 0x0208000cfbf17984 */ /* 0x000fe80008000800 */
[----:B------:R-:W4:Y:S04]  /*37880*/  LDS R243, [R251+UR12+0x20c00] ;  /* 0x020c000cfbf37984 */ /* 0x000f280008000800 */
[----:B------:R-:W3:Y:S04]  /*37890*/  LDL.LU R213, [R1+0x584] ;  /* 0x0005840001d57983 */ /* 0x000ee80000300800 */
[----:B------:R-:W3:Y:S04]  /*378a0*/  LDL.LU R214, [R1+0x588] ;  /* 0x0005880001d67983 */ /* 0x000ee80000300800 */
[----:B------:R-:W3:Y:S04]  /*378b0*/  LDL.LU R215, [R1+0x58c] ;  /* 0x00058c0001d77983 */ /* 0x000ee80000300800 */
[----:B------:R-:W3:Y:S04]  /*378c0*/  LDL.LU R200, [R1+0x540] ;  /* 0x0005400001c87983 */ /* 0x000ee80000300800 */
[----:B------:R-:W3:Y:S04]  /*378d0*/  LDL.LU R201, [R1+0x544] ;  /* 0x0005440001c97983 */ /* 0x000ee80000300800 */
[----:B------:R-:W3:Y:S04]  /*378e0*/  LDL.LU R202, [R1+0x548] ;  /* 0x0005480001ca7983 */ /* 0x000ee80000300800 */
[----:B------:R-:W3:Y:S04]  /*378f0*/  LDL.LU R203, [R1+0x54c] ;  /* 0x00054c0001cb7983 */ /* 0x000ee80000300800 */
[----:B------:R-:W-:Y:S04]  /*37900*/  STL.64 [R1+0x33a8], R6 ;  /* 0x0033a80601007387 */ /* 0x000fe80000100a00 */
[----:B------:R1:W-:Y:S02]  /*37910*/  STL.64 [R1+0x33a0], R4 ;  /* 0x0033a00401007387 */ /* 0x0003e40000100a00 */
[----:B-1----:R-:W-:Y:S06]  /*37920*/  HMMA.1688.F32.TF32 R4, R244, R42, R196 ;  /* 0x0000002af404723c */ /* 0x002fec00000810c4 */
[----:B------:R-:W-:Y:S04]  /*37930*/  STL.64 [R1+0x3398], R42 ;  /* 0x0033982a01007387 */ /* 0x000fe80000100a00 */
[----:B------:R-:W-:-:S13]  /*37940*/  STL.64 [R1+0x3390], R40 ;  /* 0x0033902801007387 */ /* 0x000fda0000100a00 */
[----:B------:R-:W-:Y:S04]  /*37950*/  STL.64 [R1+0x680], R4 ;  /* 0x0006800401007387 */ /* 0x000fe80000100a00 */
[----:B------:R1:W-:Y:S04]  /*37960*/  STL.64 [R1+0x688], R6 ;  /* 0x0006880601007387 */ /* 0x0003e80000100a00 */
[----:B------:R-:W-:Y:S04]  /*37970*/  STL.64 [R1+0x3388], R134 ;  /* 0x0033888601007387 */ /* 0x000fe80000100a00 */
[----:B------:R-:W-:Y:S04]  /*37980*/  STL.64 [R1+0x3380], R132 ;  /* 0x0033808401007387 */ /* 0x000fe80000100a00 */
[----:B------:R-:W-:Y:S01]  /*37990*/  STL [R1+0x3378], R251 ;  /* 0x003378fb01007387 */ /* 0x000fe20000100800 */
[C---:B----4-:R-:W-:Y:S03]  /*379a0*/  HMMA.1688.F32.TF32 R164, R240.reuse, R114, R228 ;  /* 0x00000072f0a4723c */ /* 0x050fe600000810e4 */
[----:B------:R-:W4:Y:S04]  /*379b0*/  LDL.LU R228, [R1+0x530] ;  /* 0x0005300001e47983 */ /* 0x000f280000300800 */
[----:B------:R-:W4:Y:S04]  /*379c0*/  LDL.LU R229, [R1+0x534] ;  /* 0x0005340001e57983 */ /* 0x000f280000300800 */
[----:B------:R-:W4:Y:S04]  /*379d0*/  LDL.LU R230, [R1+0x538] ;  /* 0x0005380001e67983 */ /* 0x000f280000300800 */
[----:B------:R-:W4:Y:S01]  /*379e0*/  LDL.LU R231, [R1+0x53c] ;  /* 0x00053c0001e77983 */ /* 0x000f220000300800 */
[C---:B--2---:R-:W-:Y:S06]  /*379f0*/  HMMA.1688.F32.TF32 R184, R240.reuse, R94, R204 ;  /* 0x0000005ef0b8723c */ /* 0x044fec00000810cc */
[C---:B---3--:R-:W-:Y:S01]  /*37a00*/  HMMA.1688.F32.TF32 R168, R240.reuse, R110, R236 ;  /* 0x0000006ef0a8723c */ /* 0x048fe200000810ec */
[----:B------:R-:W2:Y:S04]  /*37a10*/  LDL.LU R236, [R1+0x520] ;  /* 0x0005200001ec7983 */ /* 0x000ea80000300800 */
[----:B------:R-:W2:Y:S04]  /*37a20*/  LDL.LU R237, [R1+0x524] ;  /* 0x0005240001ed7983 */ /* 0x000ea80000300800 */
[----:B------:R-:W2:Y:S04]  /*37a30*/  LDL.LU R238, [R1+0x528] ;  /* 0x0005280001ee7983 */ /* 0x000ea80000300800 */
[----:B------:R-:W2:Y:S01]  /*37a40*/  LDL.LU R239, [R1+0x52c] ;  /* 0x00052c0001ef7983 */ /* 0x000ea20000300800 */
[C---:B------:R-:W-:Y:S03]  /*37a50*/  HMMA.1688.F32.TF32 R176, R240.reuse, R102, R208 ;  /* 0x00000066f0b0723c */ /* 0x040fe600000810d0 */
        /* <DEDUP_REMOVED lines=8> */
[C---:B------:R-:W-:Y:S06]  /*37ae0*/  HMMA.1688.F32.TF32 R180, R240.reuse, R98, R224 ;  /* 0x00000062f0b4723c */ /* 0x040fec00000810e0 */
[C---:B------:R-:W-:Y:S01]  /*37af0*/  HMMA.1688.F32.TF32 R188, R240.reuse, R90, R200 ;  /* 0x0000005af0bc723c */ /* 0x040fe200000810c8 */
[----:B------:R-:W1:Y:S04]  /*37b00*/  LDL.LU R200, [R1+0x4e0] ;  /* 0x0004e00001c87983 */ /* 0x000e680000300800 */
[----:B------:R-:W1:Y:S04]  /*37b10*/  LDL.LU R201, [R1+0x4e4] ;  /* 0x0004e40001c97983 */ /* 0x000e680000300800 */
[----:B------:R-:W1:Y:S04]  /*37b20*/  LDL.LU R202, [R1+0x4e8] ;  /* 0x0004e80001ca7983 */ /* 0x000e680000300800 */
[----:B------:R-:W1:Y:S04]  /*37b30*/  LDL.LU R203, [R1+0x4ec] ;  /* 0x0004ec0001cb7983 */ /* 0x000e680000300800 */
[----:B------:R-:W3:Y:S04]  /*37b40*/  LDL.LU R224, [R1+0x4f0] ;  /* 0x0004f00001e07983 */ /* 0x000ee80000300800 */
[----:B------:R-:W3:Y:S04]  /*37b50*/  LDL.LU R225, [R1+0x4f4] ;  /* 0x0004f40001e17983 */ /* 0x000ee80000300800 */
[----:B------:R-:W3:Y:S04]  /*37b60*/  LDL.LU R226, [R1+0x4f8] ;  /* 0x0004f80001e27983 */ /* 0x000ee80000300800 */
[----:B------:R-:W3:Y:S04]  /*37b70*/  LDL.LU R227, [R1+0x4fc] ;  /* 0x0004fc0001e37983 */ /* 0x000ee80000300800 */
[----:B------:R-:W-:Y:S04]  /*37b80*/  STL [R1+0x31a8], R188 ;  /* 0x0031a8bc01007387 */ /* 0x000fe80000100800 */
[----:B------:R-:W-:Y:S04]  /*37b90*/  STL [R1+0x31a4], R189 ;  /* 0x0031a4bd01007387 */ /* 0x000fe80000100800 */
[----:B------:R-:W-:Y:S04]  /*37ba0*/  STL [R1+0x31a0], R190 ;  /* 0x0031a0be01007387 */ /* 0x000fe80000100800 */
[----:B------:R-:W-:Y:S01]  /*37bb0*/  STL [R1+0x319c], R191 ;  /* 0x00319cbf01007387 */ /* 0x000fe20000100800 */
[C---:B------:R-:W-:Y:S06]  /*37bc0*/  HMMA.1688.F32.TF32 R140, R240.reuse, R126, R216 ;  /* 0x0000007ef08c723c */ /* 0x040fec00000810d8 */
[----:B----4-:R-:W-:-:S15]  /*37bd0*/  HMMA.1688.F32.TF32 R192, R240, R86, R228 ;  /* 0x00000056f0c0723c */ /* 0x010fde00000810e4 */
[----:B------:R-:W-:-:S08]  /*37be0*/  NOP ;  /* 0x0000000000007918 */ /* 0x000fd00000000000 */
[----:B------:R-:W-:Y:S04]  /*37bf0*/  STL [R1+0x31b8], R192 ;  /* 0x0031b8c001007387 */ /* 0x000fe80000100800 */
[----:B------:R-:W-:Y:S04]  /*37c00*/  STL [R1+0x31b4], R193 ;  /* 0x0031b4c101007387 */ /* 0x000fe80000100800 */
[----:B------:R-:W-:Y:S04]  /*37c10*/  STL [R1+0x31b0], R194 ;  /* 0x0031b0c201007387 */ /* 0x000fe80000100800 */
[----:B------:R-:W-:Y:S01]  /*37c20*/  STL [R1+0x31ac], R195 ;  /* 0x0031acc301007387 */ /* 0x000fe20000100800 */
[C---:B--2---:R-:W-:Y:S03]  /*37c30*/  HMMA.1688.F32.TF32 R196, R240.reuse, R82, R236 ;  /* 0x00000052f0c4723c */ /* 0x044fe600000810ec */
[----:B------:R-:W2:Y:S04]  /*37c40*/  LDL.LU R236, [R1+0x4d0] ;  /* 0x0004d00001ec7983 */ /* 0x000ea80000300800 */
[----:B------:R-:W2:Y:S04]  /*37c50*/  LDL.LU R237, [R1+0x4d4] ;  /* 0x0004d40001ed7983 */ /* 0x000ea80000300800 */
[----:B------:R-:W2:Y:S04]  /*37c60*/  LDL.LU R238, [R1+0x4d8] ;  /* 0x0004d80001ee7983 */ /* 0x000ea80000300800 */
[----:B------:R-:W2:Y:S01]  /*37c70*/  LDL.LU R239, [R1+0x4dc] ;  /* 0x0004dc0001ef7983 */ /* 0x000ea20000300800 */
[C---:B---3--:R-:W-:Y:S07]  /*37c80*/  HMMA.1688.F32.TF32 R216, R240.reuse, R78, R208 ;  /* 0x0000004ef0d8723c */ /* 0x048fee00000810d0 */
[----:B------:R3:W-:Y:S04]  /*37c90*/  STL [R1+0x31c8], R196 ;  /* 0x0031c8c401007387 */ /* 0x0007e80000100800 */
[----:B------:R-:W-:Y:S04]  /*37ca0*/  STL [R1+0x31c4], R197 ;  /* 0x0031c4c501007387 */ /* 0x000fe80000100800 */
[----:B------:R-:W-:Y:S04]  /*37cb0*/  STL [R1+0x31c0], R198 ;  /* 0x0031c0c601007387 */ /* 0x000fe80000100800 */
[----:B------:R-:W-:Y:S01]  /*37cc0*/  STL [R1+0x31bc], R199 ;  /* 0x0031bcc701007387 */ /* 0x000fe20000100800 */
[C---:B------:R-:W-:Y:S03]  /*37cd0*/  HMMA.1688.F32.TF32 R244, R240.reuse, R74, R204 ;  /* 0x0000004af0f4723c */ /* 0x040fe600000810cc */
[----:B------:R-:W-:Y:S04]  /*37ce0*/  STL [R1+0x31d8], R216 ;  /* 0x0031d8d801007387 */ /* 0x000fe80000100800 */
[----:B------:R-:W-:Y:S04]  /*37cf0*/  STL [R1+0x31d4], R217 ;  /* 0x0031d4d901007387 */ /* 0x000fe80000100800 */
[----:B------:R-:W-:Y:S04]  /*37d00*/  STL [R1+0x31d0], R218 ;  /* 0x0031d0da01007387 */ /* 0x000fe80000100800 */
[----:B------:R4:W-:Y:S04]  /*37d10*/  STL [R1+0x31cc], R219 ;  /* 0x0031ccdb01007387 */ /* 0x0009e80000100800 */
[----:B------:R-:W2:Y:S04]  /*37d20*/  LDL.LU R204, [R1+0x4a0] ;  /* 0x0004a00001cc7983 */ /* 0x000ea80000300800 */
[----:B------:R-:W2:Y:S04]  /*37d30*/  LDL.LU R205, [R1+0x4a4] ;  /* 0x0004a40001cd7983 */ /* 0x000ea80000300800 */
[----:B------:R-:W2:Y:S04]  /*37d40*/  LDL.LU R206, [R1+0x4a8] ;  /* 0x0004a80001ce7983 */ /* 0x000ea80000300800 */
[----:B------:R-:W2:Y:S04]  /*37d50*/  LDL.LU R207, [R1+0x4ac] ;  /* 0x0004ac0001cf7983 */ /* 0x000ea80000300800 */
[----:B------:R-:W-:Y:S04]  /*37d60*/  STL [R1+0x31e8], R244 ;  /* 0x0031e8f401007387 */ /* 0x000fe80000100800 */
[----:B------:R-:W-:Y:S01]  /*37d70*/  STL [R1+0x31e4], R245 ;  /* 0x0031e4f501007387 */ /* 0x000fe20000100800 */
[C---:B------:R-:W-:Y:S03]  /*37d80*/  HMMA.1688.F32.TF32 R36, R240.reuse, R70, R224 ;  /* 0x00000046f024723c */ /* 0x040fe600000810e0 */
[----:B------:R-:W-:Y:S03]  /*37d90*/  STL [R1+0x31e0], R246 ;  /* 0x0031e0f601007387 */ /* 0x000fe60000100800 */
[----:B-1----:R-:W-:Y:S01]  /*37da0*/  HMMA.1688.F32.TF32 R4, R240, R66, R200 ;  /* 0x00000042f004723c */ /* 0x002fe200000810c8 */
[----:B------:R1:W-:-:S15]  /*37db0*/  STL [R1+0x31dc], R247 ;  /* 0x0031dcf701007387 */ /* 0x0003de0000100800 */
[----:B------:R-:W-:-:S01]  /*37dc0*/  NOP ;  /* 0x0000000000007918 */ /* 0x000fc20000000000 */
[----:B------:R-:W-:Y:S04]  /*37dd0*/  STL.64 [R1+0x300], R36 ;  /* 0x0003002401007387 */ /* 0x000fe80000100a00 */
[----:B------:R-:W-:Y:S04]  /*37de0*/  STL.64 [R1+0x308], R38 ;  /* 0x0003082601007387 */ /* 0x000fe80000100a00 */
[----:B------:R-:W2:Y:S04]  /*37df0*/  LDL.LU R200, [R1+0x490] ;  /* 0x0004900001c87983 */ /* 0x000ea80000300800 */
[----:B------:R-:W2:Y:S04]  /*37e00*/  LDL.LU R201, [R1+0x494] ;  /* 0x0004940001c97983 */ /* 0x000ea80000300800 */
[----:B------:R-:W2:Y:S04]  /*37e10*/  LDL.LU R202, [R1+0x498] ;  /* 0x0004980001ca7983 */ /* 0x000ea80000300800 */
[----:B------:R-:W2:Y:S01]  /*37e20*/  LDL.LU R203, [R1+0x49c] ;  /* 0x00049c0001cb7983 */ /* 0x000ea20000300800 */
[----:B---3--:R-:W-:Y:S01]  /*37e30*/  MOV R196, R7 ;  /* 0x0000000700c47202 */ /* 0x008fe20000000f00 */
[----:B----4-:R-:W-:Y:S01]  /*37e40*/  IMAD.MOV.U32 R219, RZ, RZ, R6 ;  /* 0x000000ffffdb7224 */ /* 0x010fe200078e0006 */
[----:B------:R-:W-:Y:S01]  /*37e50*/  MOV R217, R4 ;  /* 0x0000000400d97202 */ /* 0x000fe20000000f00 */
[----:B------:R-:W-:-:S02]  /*37e60*/  IMAD.MOV.U32 R218, RZ, RZ, R5 ;  /* 0x000000ffffda7224 */ /* 0x000fc400078e0005 */
[----:B------:R-:W-:Y:S04]  /*37e70*/  STL [R1+0x31f8], R196 ;  /* 0x0031f8c401007387 */ /* 0x000fe80000100800 */
[----:B------:R3:W-:Y:S04]  /*37e80*/  STL [R1+0x31f4], R219 ;  /* 0x0031f4db01007387 */ /* 0x0007e80000100800 */
[----:B------:R4:W-:Y:S04]  /*37e90*/  STL [R1+0x31f0], R218 ;  /* 0x0031f0da01007387 */ /* 0x0009e80000100800 */
[----:B------:R4:W-:Y:S01]  /*37ea0*/  STL [R1+0x31ec], R217 ;  /* 0x0031ecd901007387 */ /* 0x0009e20000100800 */
[----:B--2---:R-:W-:Y:S03]  /*37eb0*/  HMMA.1688.F32.TF32 R4, R240, R62, R236 ;  /* 0x0000003ef004723c */ /* 0x004fe600000810ec */
[----:B------:R-:W2:Y:S04]  /*37ec0*/  LDL.LU R236, [R1+0x480] ;  /* 0x0004800001ec7983 */ /* 0x000ea80000300800 */
[----:B------:R-:W2:Y:S04]  /*37ed0*/  LDL.LU R237, [R1+0x484] ;  /* 0x0004840001ed7983 */ /* 0x000ea80000300800 */
[----:B------:R-:W2:Y:S04]  /*37ee0*/  LDL.LU R238, [R1+0x488] ;  /* 0x0004880001ee7983 */ /* 0x000ea80000300800 */
[----:B------:R-:W2:Y:S09]  /*37ef0*/  LDL.LU R239, [R1+0x48c] ;  /* 0x00048c0001ef7983 */ /* 0x000eb20000300800 */
[----:B------:R-:W-:Y:S01]  /*37f00*/  IMAD.MOV.U32 R216, RZ, RZ, R7 ;  /* 0x000000ffffd87224 */ /* 0x000fe200078e0007 */
[----:B-1----:R-:W-:Y:S01]  /*37f10*/  MOV R247, R6 ;  /* 0x0000000600f77202 */ /* 0x002fe20000000f00 */
[----:B------:R-:W-:-:S02]  /*37f20*/  IMAD.MOV.U32 R246, RZ, RZ, R5 ;  /* 0x000000fffff67224 */ /* 0x000fc400078e0005 */
[----:B------:R-:W-:Y:S01]  /*37f30*/  IMAD.MOV.U32 R245, RZ, RZ, R4 ;  /* 0x000000fffff57224 */ /* 0x000fe200078e0004 */
[----:B------:R-:W-:Y:S04]  /*37f40*/  STL [R1+0x3208], R216 ;  /* 0x003208d801007387 */ /* 0x000fe80000100800 */
[----:B------:R1:W-:Y:S04]  /*37f50*/  STL [R1+0x3204], R247 ;  /* 0x003204f701007387 */ /* 0x0003e80000100800 */
[----:B------:R1:W-:Y:S04]  /*37f60*/  STL [R1+0x3200], R246 ;  /* 0x003200f601007387 */ /* 0x0003e80000100800 */
[----:B------:R1:W-:Y:S01]  /*37f70*/  STL [R1+0x31fc], R245 ;  /* 0x0031fcf501007387 */ /* 0x0003e20000100800 */
[----:B------:R-:W-:Y:S03]  /*37f80*/  HMMA.1688.F32.TF32 R4, R240, R58, R204 ;  /* 0x0000003af004723c */ /* 0x000fe600000810cc */
[----:B------:R-:W2:Y:S04]  /*37f90*/  LDL.LU R204, [R1+0x240] ;  /* 0x0002400001cc7983 */ /* 0x000ea80000300800 */
[----:B------:R-:W2:Y:S04]  /*37fa0*/  LDL.LU R205, [R1+0x244] ;  /* 0x0002440001cd7983 */ /* 0x000ea80000300800 */
[----:B------:R-:W2:Y:S04]  /*37fb0*/  LDL.LU R206, [R1+0x248] ;  /* 0x0002480001ce7983 */ /* 0x000ea80000300800 */
[----:B------:R-:W2:Y:S09]  /*37fc0*/  LDL.LU R207, [R1+0x24c] ;  /* 0x00024c0001cf7983 */ /* 0x000eb20000300800 */
[----:B---3--:R-:W-:Y:S01]  /*37fd0*/  IMAD.MOV.U32 R219, RZ, RZ, R4 ;  /* 0x000000ffffdb7224 */ /* 0x008fe200078e0004 */
[----:B----4-:R-:W-:Y:S01]  /*37fe0*/  MOV R218, R5 ;  /* 0x0000000500da7202 */ /* 0x010fe20000000f00 */
[----:B------:R-:W-:-:S02]  /*37ff0*/  IMAD.MOV.U32 R217, RZ, RZ, R6 ;  /* 0x000000ffffd97224 */ /* 0x000fc400078e0006 */
[----:B------:R-:W-:-:S05]  /*38000*/  IMAD.MOV.U32 R244, RZ, RZ, R7 ;  /* 0x000000fffff47224 */ /* 0x000fca00078e0007 */
[----:B------:R-:W-:Y:S04]  /*38010*/  STL [R1+0x3218], R244 ;  /* 0x003218f401007387 */ /* 0x000fe80000100800 */
[----:B------:R3:W-:Y:S04]  /*38020*/  STL [R1+0x3214], R217 ;  /* 0x003214d901007387 */ /* 0x0007e80000100800 */
[----:B------:R4:W-:Y:S04]  /*38030*/  STL [R1+0x3210], R218 ;  /* 0x003210da01007387 */ /* 0x0009e80000100800 */
[----:B------:R4:W-:Y:S01]  /*38040*/  STL [R1+0x320c], R219 ;  /* 0x00320cdb01007387 */ /* 0x0009e20000100800 */
[----:B------:R-:W-:Y:S03]  /*38050*/  HMMA.1688.F32.TF32 R4, R240, R54, R200 ;  /* 0x00000036f004723c */ /* 0x000fe600000810c8 */
[----:B------:R-:W4:Y:S04]  /*38060*/  LDL.LU R200, [R1+0x220] ;  /* 0x0002200001c87983 */ /* 0x000f280000300800 */
[----:B------:R-:W4:Y:S04]  /*38070*/  LDL.LU R201, [R1+0x224] ;  /* 0x0002240001c97983 */ /* 0x000f280000300800 */
[----:B------:R-:W4:Y:S04]  /*38080*/  LDL.LU R202, [R1+0x228] ;  /* 0x0002280001ca7983 */ /* 0x000f280000300800 */
[----:B------:R-:W4:Y:S09]  /*38090*/  LDL.LU R203, [R1+0x22c] ;  /* 0x00022c0001cb7983 */ /* 0x000f320000300800 */
[----:B-1----:R-:W-:Y:S01]  /*380a0*/  MOV R247, R4 ;  /* 0x0000000400f77202 */ /* 0x002fe20000000f00 */
[----:B------:R-:W-:Y:S01]  /*380b0*/  IMAD.MOV.U32 R246, RZ, RZ, R5 ;  /* 0x000000fffff67224 */ /* 0x000fe200078e0005 */
[----:B------:R-:W-:Y:S01]  /*380c0*/  MOV R196, R7 ;  /* 0x0000000700c47202 */ /* 0x000fe20000000f00 */
[----:B------:R-:W-:-:S04]  /*380d0*/  IMAD.MOV.U32 R245, RZ, RZ, R6 ;  /* 0x000000fffff57224 */ /* 0x000fc800078e0006 */
[----:B------:R-:W-:Y:S04]  /*380e0*/  STL [R1+0x3228], R196 ;  /* 0x003228c401007387 */ /* 0x000fe80000100800 */
[----:B------:R1:W-:Y:S04]  /*380f0*/  STL [R1+0x3224], R245 ;  /* 0x003224f501007387 */ /* 0x0003e80000100800 */
[----:B------:R1:W-:Y:S04]  /*38100*/  STL [R1+0x3220], R246 ;  /* 0x003220f601007387 */ /* 0x0003e80000100800 */
[----:B------:R1:W-:Y:S04]  /*38110*/  STL [R1+0x321c], R247 ;  /* 0x00321cf701007387 */ /* 0x0003e80000100800 */
[----:B------:R-:W4:Y:S04]  /*38120*/  LDL.LU R224, [R1+0x190] ;  /* 0x0001900001e07983 */ /* 0x000f280000300800 */
[----:B------:R-:W4:Y:S04]  /*38130*/  LDL.LU R225, [R1+0x194] ;  /* 0x0001940001e17983 */ /* 0x000f280000300800 */
[----:B------:R-:W4:Y:S04]  /*38140*/  LDL.LU R226, [R1+0x198] ;  /* 0x0001980001e27983 */ /* 0x000f280000300800 */
[----:B------:R-:W4:Y:S01]  /*38150*/  LDL.LU R227, [R1+0x19c] ;  /* 0x00019c0001e37983 */ /* 0x000f220000300800 */
[----:B--2---:R-:W-:-:S15]  /*38160*/  HMMA.1688.F32.TF32 R4, R240, R50, R236 ;  /* 0x00000032f004723c */ /* 0x004fde00000810ec */
[----:B------:R-:W-:-:S09]  /*38170*/  NOP ;  /* 0x0000000000007918 */ /* 0x000fd20000000000 */
[----:B------:R-:W-:Y:S01]  /*38180*/  IMAD.MOV.U32 R192, RZ, RZ, R7 ;  /* 0x000000ffffc07224 */ /* 0x000fe200078e0007 */
[----:B------:R-:W-:Y:S01]  /*38190*/  MOV R199, R6 ;  /* 0x0000000600c77202 */ /* 0x000fe20000000f00 */
[----:B------:R-:W-:Y:S02]  /*381a0*/  IMAD.MOV.U32 R198, RZ, RZ, R5 ;  /* 0x000000ffffc67224 */ /* 0x000fe400078e0005 */
[----:B------:R-:W-:Y:S01]  /*381b0*/  IMAD.MOV.U32 R197, RZ, RZ, R4 ;  /* 0x000000ffffc57224 */ /* 0x000fe200078e0004 */
[----:B------:R-:W-:Y:S04]  /*381c0*/  STL [R1+0x3238], R192 ;  /* 0x003238c001007387 */ /* 0x000fe80000100800 */
[----:B------:R2:W-:Y:S04]  /*381d0*/  STL [R1+0x3234], R199 ;  /* 0x003234c701007387 */ /* 0x0005e80000100800 */
[----:B------:R-:W-:Y:S04]  /*381e0*/  STL [R1+0x3230], R198 ;  /* 0x003230c601007387 */ /* 0x000fe80000100800 */
[----:B------:R2:W-:Y:S04]  /*381f0*/  STL [R1+0x322c], R197 ;  /* 0x00322cc501007387 */ /* 0x0005e80000100800 */
[----:B------:R-:W2:Y:S04]  /*38200*/  LDL.LU R236, [R1+0x120] ;  /* 0x0001200001ec7983 */ /* 0x000ea80000300800 */
[----:B------:R-:W2:Y:S04]  /*38210*/  LDL.LU R237, [R1+0x124] ;  /* 0x0001240001ed7983 */ /* 0x000ea80000300800 */
[----:B------:R-:W2:Y:S04]  /*38220*/  LDL.LU R238, [R1+0x128] ;  /* 0x0001280001ee7983 */ /* 0x000ea80000300800 */
[----:B------:R-:W2:Y:S01]  /*38230*/  LDL.LU R239, [R1+0x12c] ;  /* 0x00012c0001ef7983 */ /* 0x000ea20000300800 */
        /* <DEDUP_REMOVED lines=8> */
[----:B------:R-:W-:Y:S02]  /*382c0*/  IMAD.MOV.U32 R216, RZ, RZ, R7 ;  /* 0x000000ffffd87224 */ /* 0x000fe400078e0007 */
[----:B------:R-:W-:-:S15]  /*382d0*/  HMMA.1688.F32.TF32 R4, R240, R18, R200 ;  /* 0x00000012f004723c */ /* 0x000fde00000810c8 */
[----:B------:R-:W-:-:S09]  /*382e0*/  NOP ;  /* 0x0000000000007918 */ /* 0x000fd20000000000 */
[----:B-1----:R-:W-:Y:S01]  /*382f0*/  MOV R245, R4 ;  /* 0x0000000400f57202 */ /* 0x002fe20000000f00 */
[----:B------:R-:W-:Y:S01]  /*38300*/  IMAD.MOV.U32 R246, RZ, RZ, R5 ;  /* 0x000000fffff67224 */ /* 0x000fe200078e0005 */
[----:B------:R-:W-:Y:S01]  /*38310*/  MOV R244, R7 ;  /* 0x0000000700f47202 */ /* 0x000fe20000000f00 */
[----:B------:R-:W-:Y:S02]  /*38320*/  IMAD.MOV.U32 R247, RZ, RZ, R6 ;  /* 0x000000fffff77224 */ /* 0x000fe400078e0006 */
[----:B------:R-:W-:-:S15]  /*38330*/  HMMA.1688.F32.TF32 R4, R240, R26, R224 ;  /* 0x0000001af004723c */ /* 0x000fde00000810e0 */
[----:B------:R-:W-:-:S09]  /*38340*/  NOP ;  /* 0x0000000000007918 */ /* 0x000fd20000000000 */
[----:B--2---:R-:W-:Y:S01]  /*38350*/  IMAD.MOV.U32 R199, RZ, RZ, R4 ;  /* 0x000000ffffc77224 */ /* 0x004fe200078e0004 */
[----:B------:R-:W-:Y:S01]  /*38360*/  MOV R197, R6 ;  /* 0x0000000600c57202 */ /* 0x000fe20000000f00 */
[----:B------:R-:W-:Y:S02]  /*38370*/  IMAD.MOV.U32 R198, RZ, RZ, R5 ;  /* 0x000000ffffc67224 */ /* 0x000fe400078e0005 */
[----:B------:R-:W-:Y:S01]  /*38380*/  IMAD.MOV.U32 R196, RZ, RZ, R7 ;  /* 0x000000ffffc47224 */ /* 0x000fe200078e0007 */
        /* <DEDUP_REMOVED lines=9> */
[----:B------:R-:W-:Y:S04]  /*38420*/  STL [R1+0x3254], R247 ;  /* 0x003254f701007387 */ /* 0x000fe80000100800 */
[----:B------:R-:W-:Y:S04]  /*38430*/  STL [R1+0x3250], R246 ;  /* 0x003250f601007387 */ /* 0x000fe80000100800 */
[----:B------:R-:W-:Y:S04]  /*38440*/  STL [R1+0x324c], R245 ;  /* 0x00324cf501007387 */ /* 0x000fe80000100800 */
[----:B------:R3:W-:Y:S04]  /*38450*/  STL [R1+0x3268], R196 ;  /* 0x003268c401007387 */ /* 0x0007e80000100800 */
[----:B------:R4:W-:Y:S04]  /*38460*/  STL [R1+0x3264], R197 ;  /* 0x003264c501007387 */ /* 0x0009e80000100800 */
[----:B------:R4:W-:Y:S04]  /*38470*/  STL [R1+0x3260], R198 ;  /* 0x003260c601007387 */ /* 0x0009e80000100800 */
[----:B------:R4:W-:Y:S01]  /*38480*/  STL [R1+0x325c], R199 ;  /* 0x00325cc701007387 */ /* 0x0009e20000100800 */
[----:B------:R-:W-:Y:S01]  /*38490*/  IMAD.MOV.U32 R148, RZ, RZ, R128 ;  /* 0x000000ffff947224 */ /* 0x000fe200078e0080 */
[----:B------:R-:W-:Y:S01]  /*384a0*/  MOV R149, R125 ;  /* 0x0000007d00957202 */ /* 0x000fe20000000f00 */
[----:B------:R-:W-:-:S02]  /*384b0*/  IMAD.MOV.U32 R150, RZ, RZ, R0 ;  /* 0x000000ffff967224 */ /* 0x000fc400078e0000 */
[----:B------:R-:W-:Y:S01]  /*384c0*/  IMAD.MOV.U32 R151, RZ, RZ, R129 ;  /* 0x000000ffff977224 */ /* 0x000fe200078e0081 */
[----:B------:R-:W-:-:S15]  /*384d0*/  HMMA.1688.F32.TF32 R4, R240, R10, R236 ;  /* 0x0000000af004723c */ /* 0x000fde00000810ec */
[----:B------:R-:W-:-:S09]  /*384e0*/  NOP ;  /* 0x0000000000007918 */ /* 0x000fd20000000000 */
[----:B------:R-:W-:Y:S01]  /*384f0*/  IMAD.MOV.U32 R193, RZ, RZ, R4 ;  /* 0x000000ffffc17224 */ /* 0x000fe200078e0004 */
[----:B------:R-:W-:Y:S01]  /*38500*/  MOV R194, R5 ;  /* 0x0000000500c27202 */ /* 0x000fe20000000f00 */
[----:B------:R-:W-:Y:S02]  /*38510*/  IMAD.MOV.U32 R195, RZ, RZ, R6 ;  /* 0x000000ffffc37224 */ /* 0x000fe400078e0006 */
[----:B------:R-:W-:Y:S02]  /*38520*/  IMAD.MOV.U32 R188, RZ, RZ, R7 ;  /* 0x000000ffffbc7224 */ /* 0x000fe400078e0007 */
[----:B------:R-:W-:Y:S03]  /*38530*/  HMMA.1688.F32.TF32 R4, R240, R34, R204 ;  /* 0x00000022f004723c */ /* 0x000fe600000810cc */
[----:B------:R2:W-:Y:S04]  /*38540*/  STL [R1+0x3278], R188 ;  /* 0x003278bc01007387 */ /* 0x0005e80000100800 */
[----:B------:R-:W-:Y:S04]  /*38550*/  STL [R1+0x3274], R195 ;  /* 0x003274c301007387 */ /* 0x000fe80000100800 */
[----:B------:R-:W-:Y:S04]  /*38560*/  STL [R1+0x3270], R194 ;  /* 0x003270c201007387 */ /* 0x000fe80000100800 */
[----:B------:R2:W-:Y:S09]  /*38570*/  STL [R1+0x326c], R193 ;  /* 0x00326cc101007387 */ /* 0x0005f20000100800 */
[----:B-1----:R-:W-:Y:S01]  /*38580*/  IMAD.MOV.U32 R217, RZ, RZ, R6 ;  /* 0x000000ffffd97224 */ /* 0x002fe200078e0006 */
[----:B------:R-:W-:Y:S01]  /*38590*/  MOV R219, R4 ;  /* 0x0000000400db7202 */ /* 0x000fe20000000f00 */
[----:B------:R-:W-:-:S03]  /*385a0*/  IMAD.MOV.U32 R218, RZ, RZ, R5 ;  /* 0x000000ffffda7224 */ /* 0x000fc600078e0005 */
[----:B------:R-:W-:Y:S04]  /*385b0*/  STL [R1+0x3284], R217 ;  /* 0x003284d901007387 */ /* 0x000fe80000100800 */
[----:B------:R-:W-:Y:S04]  /*385c0*/  STL [R1+0x3280], R218 ;  /* 0x003280da01007387 */ /* 0x000fe80000100800 */
[----:B------:R1:W-:Y:S04]  /*385d0*/  STL [R1+0x327c], R219 ;  /* 0x00327cdb01007387 */ /* 0x0003e80000100800 */
[----:B------:R-:W3:Y:S04]  /*385e0*/  LDL.LU R128, [R1+0x3400] ;  /* 0x0034000001807983 */ /* 0x000ee80000300800 */
[----:B------:R-:W4:Y:S04]  /*385f0*/  LDL.LU R125, [R1+0x33fc] ;  /* 0x0033fc00017d7983 */ /* 0x000f280000300800 */
[----:B------:R-:W2:Y:S04]  /*38600*/  LDL.LU R0, [R1+0x33f8] ;  /* 0x0033f80001007983 */ /* 0x000ea80000300800 */
[----:B------:R-:W2:Y:S01]  /*38610*/  LDL.LU R129, [R1+0x33f4] ;  /* 0x0033f40001817983 */ /* 0x000ea20000300800 */
[----:B------:R-:W-:Y:S01]  /*38620*/  MOV R152, R2 ;  /* 0x0000000200987202 */ /* 0x000fe20000000f00 */
[----:B------:R-:W-:-:S02]  /*38630*/  IMAD.MOV.U32 R153, RZ, RZ, R120 ;  /* 0x000000ffff997224 */ /* 0x000fc400078e0078 */
[----:B------:R-:W2:Y:S01]  /*38640*/  LDL.LU R2, [R1+0x33f0] ;  /* 0x0033f00001027983 */ /* 0x000ea20000300800 */
[----:B------:R-:W-:Y:S01]  /*38650*/  IMAD.MOV.U32 R154, RZ, RZ, R121 ;  /* 0x000000ffff9a7224 */ /* 0x000fe200078e0079 */
[----:B------:R-:W-:Y:S02]  /*38660*/  MOV R155, R124 ;  /* 0x0000007c009b7202 */ /* 0x000fe40000000f00 */
[----:B------:R-:W2:Y:S04]  /*38670*/  LDL.LU R120, [R1+0x33ec] ;  /* 0x0033ec0001787983 */ /* 0x000ea80000300800 */
[----:B------:R-:W2:Y:S04]  /*38680*/  LDL.LU R121, [R1+0x33e8] ;  /* 0x0033e80001797983 */ /* 0x000ea80000300800 */
[----:B------:R-:W2:Y:S01]  /*38690*/  LDL.LU R124, [R1+0x33e4] ;  /* 0x0033e400017c7983 */ /* 0x000ea20000300800 */
[----:B---3--:R-:W-:Y:S01]  /*386a0*/  IMAD.MOV.U32 R159, RZ, RZ, R128 ;  /* 0x000000ffff9f7224 */ /* 0x008fe200078e0080 */
[----:B----4-:R-:W-:Y:S01]  /*386b0*/  MOV R158, R125 ;  /* 0x0000007d009e7202 */ /* 0x010fe20000000f00 */
[----:B--2---:R-:W-:-:S02]  /*386c0*/  IMAD.MOV.U32 R156, RZ, RZ, R0 ;  /* 0x000000ffff9c7224 */ /* 0x004fc400078e0000 */
[----:B------:R-:W2:Y:S01]  /*386d0*/  LDL.LU R0, [R1+0x33e0] ;  /* 0x0033e00001007983 */ /* 0x000ea20000300800 */
[----:B------:R-:W-:-:S03]  /*386e0*/  IMAD.MOV.U32 R157, RZ, RZ, R129 ;  /* 0x000000ffff9d7224 */ /* 0x000fc600078e0081 */
[----:B------:R-:W3:Y:S04]  /*386f0*/  LDL.LU R129, [R1+0x33dc] ;  /* 0x0033dc0001817983 */ /* 0x000ee80000300800 */
[----:B------:R-:W4:Y:S04]  /*38700*/  LDL.LU R125, [R1+0x33d8] ;  /* 0x0033d800017d7983 */ /* 0x000f280000300800 */
[----:B------:R-:W4:Y:S04]  /*38710*/  LDL.LU R128, [R1+0x33d4] ;  /* 0x0033d40001807983 */ /* 0x000f280000300800 */
[----:B------:R-:W4:Y:S04]  /*38720*/  LDL.LU R204, [R1+0x620] ;  /* 0x0006200001cc7983 */ /* 0x000f280000300800 */
[----:B------:R-:W4:Y:S04]  /*38730*/  LDL.LU R205, [R1+0x624] ;  /* 0x0006240001cd7983 */ /* 0x000f280000300800 */
[----:B------:R-:W4:Y:S04]  /*38740*/  LDL.LU R206, [R1+0x628] ;  /* 0x0006280001ce7983 */ /* 0x000f280000300800 */
[----:B------:R-:W4:Y:S01]  /*38750*/  LDL.LU R207, [R1+0x62c] ;  /* 0x00062c0001cf7983 */ /* 0x000f220000300800 */
[C---:B------:R-:W-:Y:S06]  /*38760*/  HMMA.1688.F32.TF32 R172, R240.reuse, R106, R212 ;  /* 0x0000006af0ac723c */ /* 0x040fec00000810d4 */
[----:B------:R-:W-:Y:S01]  /*38770*/  HMMA.1688.F32.TF32 R160, R240, R118, R232 ;  /* 0x00000076f0a0723c */ /* 0x000fe200000810e8 */
[----:B--2---:R-:W-:-:S02]  /*38780*/  IMAD.MOV.U32 R239, RZ, RZ, R0 ;  /* 0x000000ffffef7224 */ /* 0x004fc400078e0000 */
[----:B---3--:R-:W-:Y:S02]  /*38790*/  IMAD.MOV.U32 R238, RZ, RZ, R129 ;  /* 0x000000ffffee7224 */ /* 0x008fe400078e0081 */
[----:B----4-:R-:W-:Y:S02]  /*387a0*/  IMAD.MOV.U32 R236, RZ, RZ, R125 ;  /* 0x000000ffffec7224 */ /* 0x010fe400078e007d */
[----:B------:R-:W2:Y:S01]  /*387b0*/  LDL.LU R125, [R1+0x33d0] ;  /* 0x0033d000017d7983 */ /* 0x000ea20000300800 */
[----:B------:R-:W-:-:S03]  /*387c0*/  MOV R237, R128 ;  /* 0x0000008000ed7202 */ /* 0x000fc60000000f00 */
[----:B------:R-:W3:Y:S04]  /*387d0*/  LDL.LU R128, [R1+0x33cc] ;  /* 0x0033cc0001807983 */ /* 0x000ee80000300800 */
[----:B------:R-:W4:Y:S04]  /*387e0*/  LDL.LU R129, [R1+0x33c8] ;  /* 0x0033c80001817983 */ /* 0x000f280000300800 */
        /* <DEDUP_REMOVED lines=24> */
[----:B------:R-:W3:Y:S01]  /*38970*/  LDL.LU R39, [R1+0xec] ;  /* 0x0000ec0001277983 */ /* 0x000ee20000300800 */
[----:B------:R-:W-:-:S02]  /*38980*/  MOV R192, R7 ;  /* 0x0000000700c07202 */ /* 0x000fc40000000f00 */
[----:B------:R-:W-:Y:S01]  /*38990*/  HMMA.1688.F32.TF32 R4, R240, R14, R200 ;  /* 0x0000000ef004723c */ /* 0x000fe200000810c8 */
[----:B------:R-:W3:Y:S04]  /*389a0*/  LDL.LU R248, [R1+0x6c0] ;  /* 0x0006c00001f87983 */ /* 0x000ee80000300800 */
[----:B------:R-:W3:Y:S04]  /*389b0*/  LDL.LU R249, [R1+0x6c4] ;  /* 0x0006c40001f97983 */ /* 0x000ee80000300800 */
[----:B------:R-:W3:Y:S04]  /*389c0*/  LDL.LU R250, [R1+0x6c8] ;  /* 0x0006c80001fa7983 */ /* 0x000ee80000300800 */
[----:B------:R-:W3:Y:S11]  /*389d0*/  LDL.LU R251, [R1+0x6cc] ;  /* 0x0006cc0001fb7983 */ /* 0x000ef60000300800 */
[----:B------:R-:W-:Y:S01]  /*389e0*/  IMAD.MOV.U32 R247, RZ, RZ, R4 ;  /* 0x000000fffff77224 */ /* 0x000fe200078e0004 */
[----:B------:R-:W-:Y:S01]  /*389f0*/  MOV R245, R6 ;  /* 0x0000000600f57202 */ /* 0x000fe20000000f00 */
[----:B------:R-:W-:Y:S01]  /*38a00*/  IMAD.MOV.U32 R246, RZ, RZ, R5 ;  /* 0x000000fffff67224 */ /* 0x000fe200078e0005 */
[----:B------:R-:W3:Y:S01]  /*38a10*/  LDL.LU R4, [R1+0xd0] ;  /* 0x0000d00001047983 */ /* 0x000ee20000300800 */
[----:B------:R-:W-:-:S03]  /*38a20*/  IMAD.MOV.U32 R216, RZ, RZ, R7 ;  /* 0x000000ffffd87224 */ /* 0x000fc600078e0007 */
[----:B------:R-:W3:Y:S04]  /*38a30*/  LDL.LU R5, [R1+0xd4] ;  /* 0x0000d40001057983 */ /* 0x000ee80000300800 */
[----:B------:R-:W3:Y:S04]  /*38a40*/  LDL.LU R6, [R1+0xd8] ;  /* 0x0000d80001067983 */ /* 0x000ee80000300800 */
[----:B------:R-:W3:Y:S04]  /*38a50*/  LDL.LU R7, [R1+0xdc] ;  /* 0x0000dc0001077983 */ /* 0x000ee80000300800 */
[----:B------:R-:W3:Y:S04]  /*38a60*/  LDL.LU R40, [R1+0xc0] ;  /* 0x0000c00001287983 */ /* 0x000ee80000300800 */
[----:B------:R-:W3:Y:S04]  /*38a70*/  LDL.LU R41, [R1+0xc4] ;  /* 0x0000c40001297983 */ /* 0x000ee80000300800 */
[----:B------:R-:W3:Y:S04]  /*38a80*/  LDL.LU R42, [R1+0xc8] ;  /* 0x0000c800012a7983 */ /* 0x000ee80000300800 */
[----:B------:R-:W3:Y:S01]  /*38a90*/  LDL.LU R43, [R1+0xcc] ;  /* 0x0000cc00012b7983 */ /* 0x000ee20000300800 */
[----:B------:R-:W-:Y:S03]  /*38aa0*/  HMMA.1688.F32.TF32 R144, R240, R122, R220 ;  /* 0x0000007af090723c */ /* 0x000fe600000810dc */
        /* <DEDUP_REMOVED lines=8> */
[----:B--2---:R-:W-:-:S03]  /*38b30*/  MOV R208, R0 ;  /* 0x0000000000d07202 */ /* 0x004fc60000000f00 */
[----:B------:R-:W2:Y:S01]  /*38b40*/  LDL.LU R0, [R1+0x33c0] ;  /* 0x0033c00001007983 */ /* 0x000ea20000300800 */
[C---:B----4-:R-:W-:Y:S06]  /*38b50*/  HMMA.1688.F32.TF32 R188, R240.reuse, R22, R196 ;  /* 0x00000016f0bc723c */ /* 0x050fec00000810c4 */
[----:B---3--:R-:W-:-:S15]  /*38b60*/  HMMA.1688.F32.TF32 R36, R240, R30, R36 ;  /* 0x0000001ef024723c */ /* 0x008fde0000081024 */
[----:B------:R-:W-:-:S03]  /*38b70*/  NOP ;  /* 0x0000000000007918 */ /* 0x000fc60000000000 */
[----:B------:R-:W-:-:S06]  /*38b80*/  IMAD.MOV.U32 R244, RZ, RZ, R191 ;  /* 0x000000fffff47224 */ /* 0x000fcc00078e00bf */
[----:B------:R-:W-:Y:S01]  /*38b90*/  IMAD.MOV.U32 R191, RZ, RZ, R38 ;  /* 0x000000ffffbf7224 */ /* 0x000fe200078e0026 */
[----:B------:R-:W-:Y:S02]  /*38ba0*/  MOV R252, R39 ;  /* 0x0000002700fc7202 */ /* 0x000fe40000000f00 */
[----:B------:R-:W3:Y:S01]  /*38bb0*/  LDL.LU.64 R38, [R1+0x33b8] ;  /* 0x0033b80001267983 */ /* 0x000ee20000300a00 */
[----:B------:R-:W-:Y:S01]  /*38bc0*/  MOV R198, R189 ;  /* 0x000000bd00c67202 */ /* 0x000fe20000000f00 */
[----:B------:R-:W-:Y:S01]  /*38bd0*/  IMAD.MOV.U32 R199, RZ, RZ, R190 ;  /* 0x000000ffffc77224 */ /* 0x000fe200078e00be */
[----:B------:R-:W-:Y:S01]  /*38be0*/  MOV R189, R36 ;  /* 0x0000002400bd7202 */ /* 0x000fe20000000f00 */
[----:B------:R-:W-:Y:S02]  /*38bf0*/  IMAD.MOV.U32 R190, RZ, RZ, R37 ;  /* 0x000000ffffbe7224 */ /* 0x000fe400078e0025 */
[----:B------:R-:W4:Y:S01]  /*38c00*/  LDL.LU.64 R36, [R1+0x33b0] ;  /* 0x0033b00001247983 */ /* 0x000f220000300a00 */
[----:B---3--:R-:W-:-:S15]  /*38c10*/  HMMA.1688.F32.TF32 R4, R240, R38, R4 ;  /* 0x00000026f004723c */ /* 0x008fde0000081004 */
[----:B------:R-:W-:-:S09]  /*38c20*/  NOP ;  /* 0x0000000000007918 */ /* 0x000fd20000000000 */
[----:B------:R-:W-:Y:S01]  /*38c30*/  MOV R193, R6 ;  /* 0x0000000600c17202 */ /* 0x000fe20000000f00 */
[----:B------:R-:W-:Y:S02]  /*38c40*/  IMAD.MOV.U32 R196, RZ, RZ, R7 ;  /* 0x000000ffffc47224 */ /* 0x000fe400078e0007 */
[----:B------:R-:W3:Y:S01]  /*38c50*/  LDL.LU.64 R6, [R1+0x33a8] ;  /* 0x0033a80001067983 */ /* 0x000ee20000300a00 */
[----:B------:R-:W-:Y:S02]  /*38c60*/  IMAD.MOV.U32 R197, RZ, RZ, R188 ;  /* 0x000000ffffc57224 */ /* 0x000fe400078e00bc */
[----:B------:R-:W-:Y:S02]  /*38c70*/  IMAD.MOV.U32 R195, RZ, RZ, R4 ;  /* 0x000000ffffc37224 */ /* 0x000fe400078e0004 */
[----:B------:R-:W-:Y:S02]  /*38c80*/  IMAD.MOV.U32 R194, RZ, RZ, R5 ;  /* 0x000000ffffc27224 */ /* 0x000fe400078e0005 */
[----:B------:R-:W4:Y:S01]  /*38c90*/  LDL.LU.64 R4, [R1+0x33a0] ;  /* 0x0033a00001047983 */ /* 0x000f220000300a00 */
[----:B---3--:R-:W-:-:S15]  /*38ca0*/  HMMA.1688.F32.TF32 R40, R240, R6, R40 ;  /* 0x00000006f028723c */ /* 0x008fde0000081028 */
[----:B------:R-:W-:-:S09]  /*38cb0*/  NOP ;  /* 0x0000000000007918 */ /* 0x000fd20000000000 */
[----:B-1----:R-:W-:Y:S02]  /*38cc0*/  IMAD.MOV.U32 R219, RZ, RZ, R42 ;  /* 0x000000ffffdb7224 */ /* 0x002fe400078e002a */
[----:B------:R-:W-:Y:S02]  /*38cd0*/  IMAD.MOV.U32 R188, RZ, RZ, R43 ;  /* 0x000000ffffbc7224 */ /* 0x000fe400078e002b */
[----:B------:R-:W3:Y:S01]  /*38ce0*/  LDL.LU.64 R42, [R1+0x3398] ;  /* 0x00339800012a7983 */ /* 0x000ee20000300a00 */
[C---:B------:R-:W-:Y:S01]  /*38cf0*/  HMMA.1688.F32.TF32 R136, R240.reuse, R130, R136 ;  /* 0x00000082f088723c */ /* 0x040fe20000081088 */
[----:B------:R-:W-:Y:S01]  /*38d00*/  IMAD.MOV.U32 R217, RZ, RZ, R40 ;  /* 0x000000ffffd97224 */ /* 0x000fe200078e0028 */
[----:B------:R-:W-:Y:S02]  /*38d10*/  MOV R218, R41 ;  /* 0x0000002900da7202 */ /* 0x000fe40000000f00 */
[----:B------:R-:W4:Y:S02]  /*38d20*/  LDL.LU.64 R40, [R1+0x3390] ;  /* 0x0033900001287983 */ /* 0x000f240000300a00 */
[----:B---3--:R-:W-:Y:S02]  /*38d30*/  HMMA.1688.F32.TF32 R240, R240, R42, R132 ;  /* 0x0000002af0f0723c */ /* 0x008fe40000081084 */
[----:B------:R-:W3:Y:S04]  /*38d40*/  LDL.LU.64 R134, [R1+0x3388] ;  /* 0x0033880001867983 */ /* 0x000ee80000300a00 */
[----:B------:R-:W3:Y:S01]  /*38d50*/  LDL.LU.64 R132, [R1+0x3380] ;  /* 0x0033800001847983 */ /* 0x000ee20000300a00 */
[----:B------:R-:W-:Y:S01]  /*38d60*/  IMAD.MOV.U32 R209, RZ, RZ, R129 ;  /* 0x000000ffffd17224 */ /* 0x000fe200078e0081 */
[----:B------:R-:W-:Y:S01]  /*38d70*/  MOV R211, R125 ;  /* 0x0000007d00d37202 */ /* 0x000fe20000000f00 */
[----:B------:R-:W-:Y:S01]  /*38d80*/  IMAD.MOV.U32 R210, RZ, RZ, R128 ;  /* 0x000000ffffd27224 */ /* 0x000fe200078e0080 */
[----:B------:R-:W-:Y:S01]  /*38d90*/  MOV R202, R120 ;  /* 0x0000007800ca7202 */ /* 0x000fe20000000f00 */
[----:B------:R-:W-:-:S02]  /*38da0*/  IMAD.MOV.U32 R200, RZ, RZ, R124 ;  /* 0x000000ffffc87224 */ /* 0x000fc400078e007c */
[----:B------:R-:W-:Y:S02]  /*38db0*/  IMAD.MOV.U32 R201, RZ, RZ, R121 ;  /* 0x000000ffffc97224 */ /* 0x000fe400078e0079 */
[----:B------:R-:W-:Y:S01]  /*38dc0*/  IMAD.MOV.U32 R203, RZ, RZ, R2 ;  /* 0x000000ffffcb7224 */ /* 0x000fe200078e0002 */
[C---:B---3--:R-:W-:Y:S06]  /*38dd0*/  HMMA.1688.F32.TF32 R212, R132.reuse, R118, R212 ;  /* 0x0000007684d4723c */ /* 0x048fec00000810d4 */
[C---:B------:R-:W-:Y:S06]  /*38de0*/  HMMA.1688.F32.TF32 R228, R132.reuse, R114, R228 ;  /* 0x0000007284e4723c */ /* 0x040fec00000810e4 */
[C---:B------:R-:W-:Y:S06]  /*38df0*/  HMMA.1688.F32.TF32 R208, R132.reuse, R110, R208 ;  /* 0x0000006e84d0723c */ /* 0x040fec00000810d0 */
[C---:B------:R-:W-:Y:S06]  /*38e00*/  HMMA.1688.F32.TF32 R224, R132.reuse, R106, R224 ;  /* 0x0000006a84e0723c */ /* 0x040fec00000810e0 */
[C---:B------:R-:W-:Y:S06]  /*38e10*/  HMMA.1688.F32.TF32 R236, R132.reuse, R102, R236 ;  /* 0x0000006684ec723c */ /* 0x040fec00000810ec */
[C---:B------:R-:W-:Y:S01]  /*38e20*/  HMMA.1688.F32.TF32 R128, R132.reuse, R130, R248 ;  /* 0x000000828480723c */ /* 0x040fe200000810f8 */
[----:B------:R-:W3:Y:S05]  /*38e30*/  LDL.LU R251, [R1+0x3378] ;  /* 0x0033780001fb7983 */ /* 0x000eea0000300800 */
[C---:B------:R-:W-:Y:S01]  /*38e40*/  HMMA.1688.F32.TF32 R124, R132.reuse, R126, R220 ;  /* 0x0000007e847c723c */ /* 0x040fe200000810dc */
[----:B------:R-:W2:Y:S04]  /*38e50*/  LDL.LU.64 R222, [R1+0x3370] ;  /* 0x0033700001de7983 */ /* 0x000ea80000300a00 */
[----:B------:R-:W2:Y:S01]  /*38e60*/  LDL.LU.64 R220, [R1+0x3368] ;  /* 0x0033680001dc7983 */ /* 0x000ea20000300a00 */
[C---:B------:R-:W-:Y:S03]  /*38e70*/  HMMA.1688.F32.TF32 R120, R132.reuse, R122, R232 ;  /* 0x0000007a8478723c */ /* 0x040fe600000810e8 */
[----:B------:R-:W4:Y:S03]  /*38e80*/  LDL.LU.64 R234, [R1+0x3360] ;  /* 0x0033600001ea7983 */ /* 0x000f260000300a00 */
[C---:B------:R-:W-:Y:S01]  /*38e90*/  HMMA.1688.F32.TF32 R204, R132.reuse, R98, R204 ;  /* 0x0000006284cc723c */ /* 0x040fe200000810cc */
[----:B------:R-:W4:Y:S04]  /*38ea0*/  LDL.LU.64 R232, [R1+0x3358] ;  /* 0x0033580001e87983 */ /* 0x000f280000300a00 */
[----:B------:R-:W-:Y:S01]  /*38eb0*/  STL.64 [R1+0x480], R212 ;  /* 0x000480d401007387 */ /* 0x000fe20000100a00 */
[C---:B------:R-:W-:Y:S03]  /*38ec0*/  HMMA.1688.F32.TF32 R200, R132.reuse, R94, R200 ;  /* 0x0000005e84c8723c */ /* 0x040fe600000810c8 */
[----:B------:R1:W-:Y:S04]  /*38ed0*/  STL.64 [R1+0x488], R214 ;  /* 0x000488d601007387 */ /* 0x0003e80000100a00 */
[----:B-1----:R-:W3:Y:S04]  /*38ee0*/  LDL.LU.64 R214, [R1+0x3350] ;  /* 0x0033500001d67983 */ /* 0x002ee80000300a00 */
[----:B------:R-:W3:Y:S04]  /*38ef0*/  LDL.LU.64 R212, [R1+0x3348] ;  /* 0x0033480001d47983 */ /* 0x000ee80000300a00 */
[----:B------:R-:W-:Y:S04]  /*38f00*/  STL.64 [R1+0x470], R228 ;  /* 0x000470e401007387 */ /* 0x000fe80000100a00 */
[----:B------:R1:W-:Y:S04]  /*38f10*/  STL.64 [R1+0x478], R230 ;  /* 0x000478e601007387 */ /* 0x0003e80000100a00 */
[----:B-1----:R-:W2:Y:S04]  /*38f20*/  LDL.LU.64 R230, [R1+0x3340] ;  /* 0x0033400001e67983 */ /* 0x002ea80000300a00 */
[----:B------:R-:W2:Y:S04]  /*38f30*/  LDL.LU.64 R228, [R1+0x3338] ;  /* 0x0033380001e47983 */ /* 0x000ea80000300a00 */
[----:B------:R-:W-:Y:S04]  /*38f40*/  STL.64 [R1+0x460], R208 ;  /* 0x000460d001007387 */ /* 0x000fe80000100a00 */
[----:B------:R1:W-:Y:S04]  /*38f50*/  STL.64 [R1+0x468], R210 ;  /* 0x000468d201007387 */ /* 0x0003e80000100a00 */
[----:B-1----:R-:W4:Y:S04]  /*38f60*/  LDL.LU.64 R210, [R1+0x3330] ;  /* 0x0033300001d27983 */ /* 0x002f280000300a00 */
[----:B------:R-:W4:Y:S04]  /*38f70*/  LDL.LU.64 R208, [R1+0x3328] ;  /* 0x0033280001d07983 */ /* 0x000f280000300a00 */
[----:B------:R-:W-:Y:S04]  /*38f80*/  STL.64 [R1+0x450], R224 ;  /* 0x000450e001007387 */ /* 0x000fe80000100a00 */
        /* <DEDUP_REMOVED lines=14> */
[----:B------:R-:W3:Y:S01]  /*39070*/  LDL.LU.64 R200, [R1+0x32e8] ;  /* 0x0032e80001c87983 */ /* 0x000ee20000300a00 */
[C---:B------:R-:W-:Y:S06]  /*39080*/  HMMA.1688.F32.TF32 R156, R132.reuse, R90, R156 ;  /* 0x0000005a849c723c */ /* 0x040fec000008109c */
[----:B------:R-:W-:-:S15]  /*39090*/  HMMA.1688.F32.TF32 R152, R132, R86, R152 ;  /* 0x000000568498723c */ /* 0x000fde0000081098 */
[----:B------:R-:W-:-:S02]  /*390a0*/  NOP ;  /* 0x0000000000007918 */ /* 0x000fc40000000000 */
[----:B------:R-:W-:Y:S04]  /*390b0*/  STL.64 [R1+0x410], R156 ;  /* 0x0004109c01007387 */ /* 0x000fe80000100a00 */
[----:B------:R1:W-:Y:S04]  /*390c0*/  STL.64 [R1+0x418], R158 ;  /* 0x0004189e01007387 */ /* 0x0003e80000100a00 */
[----:B------:R-:W-:Y:S04]  /*390d0*/  STL.64 [R1+0x400], R152 ;  /* 0x0004009801007387 */ /* 0x000fe80000100a00 */
[----:B------:R-:W-:Y:S01]  /*390e0*/  STL.64 [R1+0x408], R154 ;  /* 0x0004089a01007387 */ /* 0x000fe20000100a00 */
[----:B-1----:R-:W-:-:S15]  /*390f0*/  HMMA.1688.F32.TF32 R156, R132, R82, R148 ;  /* 0x00000052849c723c */ /* 0x002fde0000081094 */
[----:B------:R-:W-:-:S08]  /*39100*/  NOP ;  /* 0x0000000000007918 */ /* 0x000fd00000000000 */
[----:B------:R-:W-:Y:S04]  /*39110*/  STL.64 [R1+0x3f0], R156 ;  /* 0x0003f09c01007387 */ /* 0x000fe80000100a00 */
[----:B------:R2:W-:Y:S01]  /*39120*/  STL.64 [R1+0x3f8], R158 ;  /* 0x0003f89e01007387 */ /* 0x0005e20000100a00 */
[----:B------:R-:W-:Y:S01]  /*39130*/  MOV R248, R93 ;  /* 0x0000005d00f87202 */ /* 0x000fe20000000f00 */
[----:B------:R-:W-:Y:S02]  /*39140*/  IMAD.MOV.U32 R249, RZ, RZ, R92 ;  /* 0x000000fffff97224 */ /* 0x000fe400078e005c */
[----:B------:R-:W-:Y:S01]  /*39150*/  IMAD.MOV.U32 R250, RZ, RZ, R77 ;  /* 0x000000fffffa7224 */ /* 0x000fe200078e004d */
[C---:B--2---:R-:W-:Y:S06]  /*39160*/  HMMA.1688.F32.TF32 R156, R132.reuse, R70, R236 ;  /* 0x00000046849c723c */ /* 0x044fec00000810ec */
[C---:B----4-:R-:W-:Y:S06]  /*39170*/  HMMA.1688.F32.TF32 R148, R132.reuse, R74, R204 ;  /* 0x0000004a8494723c */ /* 0x050fec00000810cc */
[----:B---3--:R-:W-:-:S15]  /*39180*/  HMMA.1688.F32.TF32 R152, R132, R78, R200 ;  /* 0x0000004e8498723c */ /* 0x008fde00000810c8 */
[----:B------:R-:W-:-:S08]  /*39190*/  NOP ;  /* 0x0000000000007918 */ /* 0x000fd00000000000 */
[----:B------:R-:W-:Y:S04]  /*391a0*/  STL.64 [R1+0x5c0], R152 ;  /* 0x0005c09801007387 */ /* 0x000fe80000100a00 */
[----:B------:R1:W-:Y:S04]  /*391b0*/  STL.64 [R1+0x5c8], R154 ;  /* 0x0005c89a01007387 */ /* 0x0003e80000100a00 */
[----:B------:R-:W-:Y:S04]  /*391c0*/  STL.64 [R1+0x5b0], R148 ;  /* 0x0005b09401007387 */ /* 0x000fe80000100a00 */
[----:B------:R2:W-:Y:S01]  /*391d0*/  STL.64 [R1+0x5b8], R150 ;  /* 0x0005b89601007387 */ /* 0x0005e20000100a00 */
[C---:B-1----:R-:W-:Y:S06]  /*391e0*/  HMMA.1688.F32.TF32 R152, R132.reuse, R66, R224 ;  /* 0x000000428498723c */ /* 0x042fec00000810e0 */
[C---:B--2---:R-:W-:Y:S06]  /*391f0*/  HMMA.1688.F32.TF32 R148, R132.reuse, R62, R208 ;  /* 0x0000003e8494723c */ /* 0x044fec00000810d0 */
[C---:B------:R-:W-:Y:S01]  /*39200*/  HMMA.1688.F32.TF32 R64, R132.reuse, R58, R228 ;  /* 0x0000003a8440723c */ /* 0x040fe200000810e4 */
[----:B------:R-:W-:Y:S04]  /*39210*/  STL.64 [R1+0x5a0], R156 ;  /* 0x0005a09c01007387 */ /* 0x000fe80000100a00 */
[----:B------:R-:W-:Y:S06]  /*39220*/  STL.64 [R1+0x5a8], R158 ;  /* 0x0005a89e01007387 */ /* 0x000fec0000100a00 */
[----:B------:R-:W-:Y:S04]  /*39230*/  STL.64 [R1+0x590], R152 ;  /* 0x0005909801007387 */ /* 0x000fe80000100a00 */
[----:B------:R1:W-:Y:S04]  /*39240*/  STL.64 [R1+0x598], R154 ;  /* 0x0005989a01007387 */ /* 0x0003e80000100a00 */
[----:B------:R-:W-:Y:S04]  /*39250*/  STL.64 [R1+0x580], R148 ;  /* 0x0005809401007387 */ /* 0x000fe80000100a00 */
[----:B------:R2:W-:Y:S01]  /*39260*/  STL.64 [R1+0x588], R150 ;  /* 0x0005889601007387 */ /* 0x0005e20000100a00 */
[C---:B-1----:R-:W-:Y:S03]  /*39270*/  HMMA.1688.F32.TF32 R152, R132.reuse, R54, R212 ;  /* 0x000000368498723c */ /* 0x042fe600000810d4 */
[----:B------:R-:W-:Y:S04]  /*39280*/  STL.64 [R1+0x570], R64 ;  /* 0x0005704001007387 */ /* 0x000fe80000100a00 */
[----:B------:R1:W-:Y:S01]  /*39290*/  STL.64 [R1+0x578], R66 ;  /* 0x0005784201007387 */ /* 0x0003e20000100a00 */
[C---:B--2---:R-:W-:Y:S03]  /*392a0*/  HMMA.1688.F32.TF32 R148, R132.reuse, R50, R232 ;  /* 0x000000328494723c */ /* 0x044fe600000810e8 */
[----:B------:R-:W-:Y:S04]  /*392b0*/  LDS R58, [R57+UR12+0x21480] ;  /* 0x0214800c393a7984 */ /* 0x000fe80008000800 */
[----:B------:R-:W-:Y:S01]  /*392c0*/  LDS R59, [R251+UR12+0x21480] ;  /* 0x0214800cfb3b7984 */ /* 0x000fe20008000800 */
[----:B-1----:R-:W-:Y:S07]  /*392d0*/  HMMA.1688.F32.TF32 R64, R132, R46, R220 ;  /* 0x0000002e8440723c */ /* 0x002fee00000810dc */
[----:B------:R-:W-:Y:S04]  /*392e0*/  STL.64 [R1+0x560], R152 ;  /* 0x0005609801007387 */ /* 0x000fe80000100a00 */
[----:B------:R-:W-:Y:S04]  /*392f0*/  STL.64 [R1+0x568], R154 ;  /* 0x0005689a01007387 */ /* 0x000fe80000100a00 */
[----:B------:R-:W-:Y:S04]  /*39300*/  STL.64 [R1+0x550], R148 ;  /* 0x0005509401007387 */ /* 0x000fe80000100a00 */
[----:B------:R-:W-:Y:S04]  /*39310*/  STL.64 [R1+0x558], R150 ;  /* 0x0005589601007387 */ /* 0x000fe80000100a00 */
[----:B------:R-:W-:Y:S04]  /*39320*/  STL [R1+0x2dd0], R0 ;  /* 0x002dd00001007387 */ /* 0x000fe80000100800 */
[----:B------:R-:W-:Y:S04]  /*39330*/  STL.64 [R1+0x540], R64 ;  /* 0x0005404001007387 */ /* 0x000fe80000100a00 */
[----:B------:R-:W-:Y:S04]  /*39340*/  STL.64 [R1+0x548], R66 ;  /* 0x0005484201007387 */ /* 0x000fe80000100a00 */
[----:B------:R-:W-:Y:S04]  /*39350*/  LDS R149, [R56+UR12+0x21000] ;  /* 0x0210000c38957984 */ /* 0x000fe80008000800 */
[----:B------:R-:W-:Y:S04]  /*39360*/  LDS R151, [R56+UR12+0x21400] ;  /* 0x0214000c38977984 */ /* 0x000fe80008000800 */
[----:B------:R-:W-:Y:S04]  /*39370*/  LDS R65, [R56+UR12+0x21080] ;  /* 0x0210800c38417984 */ /* 0x000fe80008000800 */
[----:B------:R-:W-:Y:S04]  /*39380*/  LDS R67, [R56+UR12+0x21480] ;  /* 0x0214800c38437984 */ /* 0x000fe80008000800 */
[----:B------:R-:W-:Y:S04]  /*39390*/  LDS R152, [R57+UR12+0x21000] ;  /* 0x0210000c39987984 */ /* 0x000fe80008000800 */
[----:B------:R-:W-:Y:S04]  /*393a0*/  LDS R154, [R57+UR12+0x21400] ;  /* 0x0214000c399a7984 */ /* 0x000fe80008000800 */
[----:B------:R-:W-:Y:S04]  /*393b0*/  LDS R56, [R57+UR12+0x21080] ;  /* 0x0210800c39387984 */ /* 0x000fe80008000800 */
[----:B------:R-:W2:Y:S04]  /*393c0*/  LDL.LU R93, [R1+0x32e0] ;  /* 0x0032e000015d7983 */ /* 0x000ea80000300800 */
[----:B------:R-:W-:Y:S04]  /*393d0*/  LDS R153, [R251+UR12+0x21000] ;  /* 0x0210000cfb997984 */ /* 0x000fe80008000800 */
[----:B------:R-:W-:Y:S04]  /*393e0*/  LDS R155, [R251+UR12+0x21400] ;  /* 0x0214000cfb9b7984 */ /* 0x000fe80008000800 */
[----:B------:R1:W-:Y:S04]  /*393f0*/  LDS R57, [R251+UR12+0x21080] ;  /* 0x0210800cfb397984 */ /* 0x0003e80008000800 */
[----:B------:R-:W2:Y:S04]  /*39400*/  LDL.LU R92, [R1+0x32dc] ;  /* 0x0032dc00015c7983 */ /* 0x000ea80000300800 */
[----:B------:R-:W3:Y:S01]  /*39410*/  LDL.LU R77, [R1+0x32d8] ;  /* 0x0032d800014d7983 */ /* 0x000ee20000300800 */
[----:B-1----:R-:W-:-:S03]  /*39420*/  MOV R251, R72 ;  /* 0x0000004800fb7202 */ /* 0x002fc60000000f00 */
[----:B------:R-:W4:Y:S01]  /*39430*/  LDL.LU R72, [R1+0x32d4] ;  /* 0x0032d40001487983 */ /* 0x000f220000300800 */
[----:B------:R-:W-:Y:S01]  /*39440*/  IMAD.MOV.U32 R156, RZ, RZ, R89 ;  /* 0x000000ffff9c7224 */ /* 0x000fe200078e0059 */
[----:B------:R-:W-:Y:S01]  /*39450*/  MOV R158, R108 ;  /* 0x0000006c009e7202 */ /* 0x000fe20000000f00 */
[----:B------:R-:W-:Y:S01]  /*39460*/  IMAD.MOV.U32 R157, RZ, RZ, R88 ;  /* 0x000000ffff9d7224 */ /* 0x000fe200078e0058 */
[----:B------:R-:W2:Y:S01]  /*39470*/  LDL.LU R89, [R1+0x32d0] ;  /* 0x0032d00001597983 */ /* 0x000ea20000300800 */
[----:B------:R-:W-:-:S03]  /*39480*/  IMAD.MOV.U32 R159, RZ, RZ, R109 ;  /* 0x000000ffff9f7224 */ /* 0x000fc600078e006d */
[----:B------:R-:W2:Y:S01]  /*39490*/  LDL.LU R88, [R1+0x32cc] ;  /* 0x0032cc0001587983 */ /* 0x000ea20000300800 */
[----:B------:R-:W-:Y:S01]  /*394a0*/  IMAD.MOV.U32 R114, RZ, RZ, R85 ;  /* 0x000000ffff727224 */ /* 0x000fe200078e0055 */
[----:B------:R-:W-:Y:S02]  /*394b0*/  MOV R115, R84 ;  /* 0x0000005400737202 */ /* 0x000fe40000000f00 */
[----:B------:R-:W2:Y:S01]  /*394c0*/  LDL.LU R108, [R1+0x32c8] ;  /* 0x0032c800016c7983 */ /* 0x000ea20000300800 */
[----:B------:R-:W-:-:S03]  /*394d0*/  IMAD.MOV.U32 R106, RZ, RZ, R76 ;  /* 0x000000ffff6a7224 */ /* 0x000fc600078e004c */
[----:B------:R-:W2:Y:S01]  /*394e0*/  LDL.LU R109, [R1+0x32c4] ;  /* 0x0032c400016d7983 */ /* 0x000ea20000300800 */
[----:B------:R-:W-:-:S03]  /*394f0*/  IMAD.MOV.U32 R107, RZ, RZ, R81 ;  /* 0x000000ffff6b7224 */ /* 0x000fc600078e0051 */
[----:B------:R-:W2:Y:S01]  /*39500*/  LDL.LU R85, [R1+0x32c0] ;  /* 0x0032c00001557983 */ /* 0x000ea20000300800 */
[----:B------:R-:W-:-:S03]  /*39510*/  MOV R98, R80 ;  /* 0x0000005000627202 */ /* 0x000fc60000000f00 */
[----:B------:R-:W2:Y:S01]  /*39520*/  LDL.LU R84, [R1+0x32bc] ;  /* 0x0032bc0001547983 */ /* 0x000ea20000300800 */
[----:B------:R-:W-:-:S03]  /*39530*/  IMAD.MOV.U32 R99, RZ, RZ, R117 ;  /* 0x000000ffff637224 */ /* 0x000fc600078e0075 */
[----:B------:R-:W2:Y:S01]  /*39540*/  LDL.LU R76, [R1+0x32b8] ;  /* 0x0032b800014c7983 */ /* 0x000ea20000300800 */
[----:B------:R-:W-:-:S03]  /*39550*/  IMAD.MOV.U32 R94, RZ, RZ, R116 ;  /* 0x000000ffff5e7224 */ /* 0x000fc600078e0074 */
[----:B------:R-:W2:Y:S01]  /*39560*/  LDL.LU R81, [R1+0x32b4] ;  /* 0x0032b40001517983 */ /* 0x000ea20000300800 */
[----:B------:R-:W-:-:S03]  /*39570*/  MOV R95, R73 ;  /* 0x00000049005f7202 */ /* 0x000fc60000000f00 */
[----:B------:R-:W2:Y:S04]  /*39580*/  LDL.LU R80, [R1+0x32b0] ;  /* 0x0032b00001507983 */ /* 0x000ea80000300800 */
[----:B------:R-:W2:Y:S04]  /*39590*/  LDL.LU R117, [R1+0x32ac] ;  /* 0x0032ac0001757983 */ /* 0x000ea80000300800 */
[----:B------:R-:W2:Y:S04]  /*395a0*/  LDL.LU R116, [R1+0x32a8] ;  /* 0x0032a80001747983 */ /* 0x000ea80000300800 */
[----:B------:R-:W2:Y:S01]  /*395b0*/  LDL.LU R73, [R1+0x32a4] ;  /* 0x0032a40001497983 */ /* 0x000ea20000300800 */
[----:B------:R-:W-:Y:S01]  /*395c0*/  LOP3.LUT R2, R0, 0x40, RZ, 0x3c, !PT ;  /* 0x0000004000027812 */ /* 0x000fe200078e3cff */
[----:B------:R-:W-:-:S02]  /*395d0*/  IMAD.MOV.U32 R110, RZ, RZ, R53 ;  /* 0x000000ffff6e7224 */ /* 0x000fc400078e0035 */
[----:B------:R-:W-:Y:S01]  /*395e0*/  IMAD.MOV.U32 R111, RZ, RZ, R52 ;  /* 0x000000ffff6f7224 */ /* 0x000fe200078e0034 */
[----:B------:R-:W-:Y:S01]  /*395f0*/  MOV R119, R44 ;  /* 0x0000002c00777202 */ /* 0x000fe20000000f00 */
[----:B------:R-:W1:Y:S01]  /*39600*/  LDSM.16.M88.4 R52, [R2+UR13] ;  /* 0x0000000d0234783b */ /* 0x000e620008000200 */
[----:B------:R-:W-:-:S03]  /*39610*/  IMAD.MOV.U32 R118, RZ, RZ, R45 ;  /* 0x000000ffff767224 */ /* 0x000fc600078e002d */
[----:B------:R-:W-:Y:S01]  /*39620*/  LDSM.16.M88.4 R44, [R2+UR13+0x1000] ;  /* 0x0010000d022c783b */ /* 0x000fe20008000200 */
[----:B------:R-:W-:Y:S01]  /*39630*/  MOV R102, R69 ;  /* 0x0000004500667202 */ /* 0x000fe20000000f00 */
[----:B------:R-:W-:Y:S02]  /*39640*/  IMAD.MOV.U32 R103, RZ, RZ, R68 ;  /* 0x000000ffff677224 */ /* 0x000fe400078e0044 */
[----:B------:R-:W-:Y:S04]  /*39650*/  LDS R148, [R3+UR12+0x21000] ;  /* 0x0210000c03947984 */ /* 0x000fe80008000800 */
[----:B------:R-:W-:Y:S04]  /*39660*/  LDS R150, [R3+UR12+0x21400] ;  /* 0x0214000c03967984 */ /* 0x000fe80008000800 */
[----:B------:R-:W-:Y:S04]  /*39670*/  LDS R64, [R3+UR12+0x21080] ;  /* 0x0210800c03407984 */ /* 0x000fe80008000800 */
[----:B------:R-:W1:Y:S01]  /*39680*/  LDS R66, [R3+UR12+0x21480] ;  /* 0x0214800c03427984 */ /* 0x000e620008000800 */
[----:B----4-:R-:W-:-:S03]  /*39690*/  IMAD.MOV.U32 R90, RZ, RZ, R72 ;  /* 0x000000ffff5a7224 */ /* 0x010fc600078e0048 */
[----:B------:R-:W4:Y:S01]  /*396a0*/  LDL.LU R72, [R1+0x32a0] ;  /* 0x0032a00001487983 */ /* 0x000f220000300800 */
[----:B---3--:R-:W-:-:S03]  /*396b0*/  IMAD.MOV.U32 R91, RZ, RZ, R77 ;  /* 0x000000ffff5b7224 */ /* 0x008fc600078e004d */
[----:B------:R-:W3:Y:S01]  /*396c0*/  LDL.LU R77, [R1+0x329c] ;  /* 0x00329c00014d7983 */ /* 0x000ee20000300800 */
[----:B--2---:R-:W-:-:S03]  /*396d0*/  MOV R82, R76 ;  /* 0x0000004c00527202 */ /* 0x004fc60000000f00 */
[----:B------:R-:W3:Y:S04]  /*396e0*/  LDL.LU R76, [R1+0x3298] ;  /* 0x00329800014c7983 */ /* 0x000ee80000300800 */
[----:B------:R-:W2:Y:S01]  /*396f0*/  LDL.LU R83, [R1+0x1cc] ;  /* 0x0001cc0001537983 */ /* 0x000ea20000300800 */
[----:B------:R-:W-:Y:S01]  /*39700*/  IMAD.MOV.U32 R203, RZ, RZ, R117 ;  /* 0x000000ffffcb7224 */ /* 0x000fe200078e0075 */
[----:B------:R-:W-:Y:S01]  /*39710*/  MOV R202, R116 ;  /* 0x0000007400ca7202 */ /* 0x000fe20000000f00 */
[----:B------:R-:W-:Y:S02]  /*39720*/  IMAD.MOV.U32 R200, RZ, RZ, R73 ;  /* 0x000000ffffc87224 */ /* 0x000fe400078e0049 */
[----:B------:R-:W3:Y:S01]  /*39730*/  LDL.LU R73, [R1+0x3294] ;  /* 0x0032940001497983 */ /* 0x000ee20000300800 */
[----:B----4-:R-:W-:-:S03]  /*39740*/  IMAD.MOV.U32 R201, RZ, RZ, R72 ;  /* 0x000000ffffc97224 */ /* 0x010fc600078e0048 */
        /* <DEDUP_REMOVED lines=13> */
[----:B------:R-:W-:Y:S01]  /*39820*/  IMAD.MOV.U32 R86, RZ, RZ, R109 ;  /* 0x000000ffff567224 */ /* 0x000fe200078e006d */
[----:B------:R-:W-:Y:S01]  /*39830*/  MOV R109, R60 ;  /* 0x0000003c006d7202 */ /* 0x000fe20000000f00 */
[----:B------:R-:W-:-:S02]  /*39840*/  IMAD.MOV.U32 R87, RZ, RZ, R108 ;  /* 0x000000ffff577224 */ /* 0x000fc400078e006c */
[----:B------:R-:W-:Y:S02]  /*39850*/  IMAD.MOV.U32 R108, RZ, RZ, R61 ;  /* 0x000000ffff6c7224 */ /* 0x000fe400078e003d */
[----:B------:R-:W-:Y:S04]  /*39860*/  LDSM.16.M88.4 R60, [R2+UR13+0x1800] ;  /* 0x0018000d023c783b */ /* 0x000fe80008000200 */
[----:B-1----:R-:W-:Y:S04]  /*39870*/  STL [R1+0x3180], R54 ;  /* 0x0031803601007387 */ /* 0x002fe80000100800 */
[----:B------:R-:W-:Y:S01]  /*39880*/  STL [R1+0x317c], R55 ;  /* 0x00317c3701007387 */ /* 0x000fe20000100800 */
[----:B------:R-:W-:Y:S01]  /*39890*/  HMMA.1688.F32.TF32 R156, R64, R44, R156 ;  /* 0x0000002c409c723c */ /* 0x000fe2000008109c */
[----:B------:R-:W-:Y:S01]  /*398a0*/  IMAD.MOV.U32 R224, RZ, RZ, R9 ;  /* 0x000000ffffe07224 */ /* 0x000fe200078e0009 */
[----:B------:R-:W-:Y:S01]  /*398b0*/  MOV R225, R8 ;  /* 0x0000000800e17202 */ /* 0x000fe20000000f00 */
[----:B------:R-:W-:-:S02]  /*398c0*/  IMAD.MOV.U32 R226, RZ, RZ, R5 ;  /* 0x000000ffffe27224 */ /* 0x000fc400078e0005 */
[----:B------:R-:W-:Y:S01]  /*398d0*/  IMAD.MOV.U32 R227, RZ, RZ, R4 ;  /* 0x000000ffffe37224 */ /* 0x000fe200078e0004 */
[----:B----4-:R-:W-:Y:S02]  /*398e0*/  MOV R207, R116 ;  /* 0x0000007400cf7202 */ /* 0x010fe40000000f00 */
[----:B------:R-:W-:Y:S01]  /*398f0*/  MOV R116, R49 ;  /* 0x0000003100747202 */ /* 0x000fe20000000f00 */
[----:B--2---:R-:W-:Y:S02]  /*39900*/  IMAD.MOV.U32 R206, RZ, RZ, R117 ;  /* 0x000000ffffce7224 */ /* 0x004fe400078e0075 */
[----:B------:R-:W-:Y:S02]  /*39910*/  IMAD.MOV.U32 R117, RZ, RZ, R48 ;  /* 0x000000ffff757224 */ /* 0x000fe400078e0030 */
[----:B------:R-:W1:Y:S01]  /*39920*/  LDSM.16.M88.4 R48, [R2+UR13+0x800] ;  /* 0x0008000d0230783b */ /* 0x000e620008000200 */
[C---:B---3--:R-:W-:Y:S06]  /*39930*/  HMMA.1688.F32.TF32 R72, R132.reuse, R26, R72 ;  /* 0x0000001a8448723c */ /* 0x048fec0000081048 */
[C---:B------:R-:W-:Y:S06]  /*39940*/  HMMA.1688.F32.TF32 R208, R132.reuse, R18, R236 ;  /* 0x0000001284d0723c */ /* 0x040fec00000810ec */
[C---:B------:R-:W-:Y:S01]  /*39950*/  HMMA.1688.F32.TF32 R68, R132.reuse, R10, R204 ;  /* 0x0000000a8444723c */ /* 0x040fe200000810cc */
[----:B------:R-:W-:Y:S04]  /*39960*/  LDSM.16.M88.4 R8, [R2+UR13+0x7800] ;  /* 0x0078000d0208783b */ /* 0x000fe80008000200 */
[----:B-1----:R-:W-:Y:S04]  /*39970*/  STL [R1+0x3184], R50 ;  /* 0x0031843201007387 */ /* 0x002fe80000100800 */
[----:B------:R-:W-:Y:S04]  /*39980*/  STL [R1+0x3178], R51 ;  /* 0x0031783301007387 */ /* 0x000fe80000100800 */
[----:B------:R-:W-:Y:S04]  /*39990*/  STL [R1+0x318c], R46 ;  /* 0x00318c2e01007387 */ /* 0x000fe80000100800 */
[----:B------:R-:W-:Y:S04]  /*399a0*/  STL [R1+0x3188], R47 ;  /* 0x0031882f01007387 */ /* 0x000fe80000100800 */
[----:B------:R-:W-:Y:S01]  /*399b0*/  STL [R1+0x3194], R62 ;  /* 0x0031943e01007387 */ /* 0x000fe20000100800 */
[C---:B------:R-:W-:Y:S03]  /*399c0*/  HMMA.1688.F32.TF32 R76, R132.reuse, R34, R76 ;  /* 0x00000022844c723c */ /* 0x040fe6000008104c */
[----:B------:R-:W-:Y:S04]  /*399d0*/  STL [R1+0x3190], R63 ;  /* 0x0031903f01007387 */ /* 0x000fe80000100800 */
[----:B------:R-:W-:Y:S04]  /*399e0*/  STL.64 [R1+0x530], R208 ;  /* 0x000530d001007387 */ /* 0x000fe80000100a00 */
[----:B------:R-:W-:Y:S04]  /*399f0*/  STL.64 [R1+0x538], R210 ;  /* 0x000538d201007387 */ /* 0x000fe80000100a00 */
[----:B------:R-:W-:Y:S04]  /*39a00*/  STL.64 [R1+0x520], R72 ;  /* 0x0005204801007387 */ /* 0x000fe80000100a00 */
[----:B------:R1:W-:Y:S04]  /*39a10*/  STL.64 [R1+0x528], R74 ;  /* 0x0005284a01007387 */ /* 0x0003e80000100a00 */
[----:B------:R-:W-:Y:S04]  /*39a20*/  STL.64 [R1+0x510], R68 ;  /* 0x0005104401007387 */ /* 0x000fe80000100a00 */
[----:B------:R2:W-:Y:S01]  /*39a30*/  STL.64 [R1+0x518], R70 ;  /* 0x0005184601007387 */ /* 0x0005e20000100a00 */
[C---:B-1----:R-:W-:Y:S06]  /*39a40*/  HMMA.1688.F32.TF32 R72, R132.reuse, R14, R200 ;  /* 0x0000000e8448723c */ /* 0x042fec00000810c8 */
[C---:B--2---:R-:W-:Y:S01]  /*39a50*/  HMMA.1688.F32.TF32 R68, R132.reuse, R22, R80 ;  /* 0x000000168444723c */ /* 0x044fe20000081050 */
[----:B------:R-:W-:Y:S04]  /*39a60*/  STL.64 [R1+0x500], R76 ;  /* 0x0005004c01007387 */ /* 0x000fe80000100a00 */
[----:B------:R1:W-:Y:S04]  /*39a70*/  STL.64 [R1+0x508], R78 ;  /* 0x0005084e01007387 */ /* 0x0003e80000100a00 */
[----:B------:R-:W-:Y:S08]  /*39a80*/  LDSM.16.M88.4 R80, [R2+UR13+0xa000] ;  /* 0x00a0000d0250783b */ /* 0x000ff00008000200 */
[----:B------:R-:W-:Y:S01]  /*39a90*/  STL.64 [R1+0x4f0], R72 ;  /* 0x0004f04801007387 */ /* 0x000fe20000100a00 */
[C---:B-1----:R-:W-:Y:S03]  /*39aa0*/  HMMA.1688.F32.TF32 R76, R132.reuse, R30, R84 ;  /* 0x0000001e844c723c */ /* 0x042fe60000081054 */
[----:B------:R1:W-:Y:S04]  /*39ab0*/  STL.64 [R1+0x4f8], R74 ;  /* 0x0004f84a01007387 */ /* 0x0003e80000100a00 */
[----:B------:R-:W-:Y:S04]  /*39ac0*/  STL.64 [R1+0x4e0], R68 ;  /* 0x0004e04401007387 */ /* 0x000fe80000100a00 */
[----:B------:R2:W-:Y:S01]  /*39ad0*/  STL.64 [R1+0x4e8], R70 ;  /* 0x0004e84601007387 */ /* 0x0005e20000100a00 */
[C---:B-1----:R-:W-:Y:S03]  /*39ae0*/  HMMA.1688.F32.TF32 R72, R132.reuse, R38, R88 ;  /* 0x000000268448723c */ /* 0x042fe60000081058 */
[----:B------:R-:W-:Y:S04]  /*39af0*/  LDSM.16.M88.4 R88, [R2+UR13+0x9000] ;  /* 0x0090000d0258783b */ /* 0x000fe80008000200 */
[----:B------:R-:W-:Y:S01]  /*39b00*/  LDSM.16.M88.4 R84, [R2+UR13+0x9800] ;  /* 0x0098000d0254783b */ /* 0x000fe20008000200 */
[C---:B--2---:R-:W-:Y:S03]  /*39b10*/  HMMA.1688.F32.TF32 R68, R132.reuse, R6, R92 ;  /* 0x000000068444723c */ /* 0x044fe6000008105c */
[----:B------:R-:W-:Y:S04]  /*39b20*/  STL.64 [R1+0x4d0], R76 ;  /* 0x0004d04c01007387 */ /* 0x000fe80000100a00 */
[----:B------:R1:W-:Y:S04]  /*39b30*/  STL.64 [R1+0x4d8], R78 ;  /* 0x0004d84e01007387 */ /* 0x0003e80000100a00 */
[----:B------:R-:W-:Y:S04]  /*39b40*/  LDSM.16.M88.4 R4, [R2+UR13+0x8000] ;  /* 0x0080000d0204783b */ /* 0x000fe80008000200 */
[----:B------:R-:W-:Y:S01]  /*39b50*/  LDSM.16.M88.4 R92, [R2+UR13+0x8800] ;  /* 0x0088000d025c783b */ /* 0x000fe20008000200 */
[----:B-1----:R-:W-:Y:S03]  /*39b60*/  HMMA.1688.F32.TF32 R76, R132, R42, R96 ;  /* 0x0000002a844c723c */ /* 0x002fe60000081060 */
[----:B------:R-:W-:Y:S04]  /*39b70*/  STL.64 [R1+0x4c0], R72 ;  /* 0x0004c04801007387 */ /* 0x000fe80000100a00 */
[----:B------:R1:W-:Y:S04]  /*39b80*/  STL.64 [R1+0x4c8], R74 ;  /* 0x0004c84a01007387 */ /* 0x0003e80000100a00 */
[----:B------:R-:W-:Y:S04]  /*39b90*/  STL.64 [R1+0x4b0], R68 ;  /* 0x0004b04401007387 */ /* 0x000fe80000100a00 */
[----:B------:R2:W-:Y:S01]  /*39ba0*/  STL.64 [R1+0x4b8], R70 ;  /* 0x0004b84601007387 */ /* 0x0005e20000100a00 */
[-C--:B-1----:R-:W-:Y:S03]  /*39bb0*/  HMMA.1688.F32.TF32 R72, R148, R52.reuse, R100 ;  /* 0x000000349448723c */ /* 0x082fe60000081064 */
[----:B------:R-:W-:Y:S04]  /*39bc0*/  LDSM.16.M88.4 R100, [R2+UR13+0x6800] ;  /* 0x0068000d0264783b */ /* 0x000fe80008000200 */
[----:B------:R-:W-:Y:S01]  /*39bd0*/  LDSM.16.M88.4 R96, [R2+UR13+0x7000] ;  /* 0x0070000d0260783b */ /* 0x000fe20008000200 */
[----:B--2---:R-:W-:Y:S03]  /*39be0*/  HMMA.1688.F32.TF32 R68, R64, R52, R104 ;  /* 0x000000344044723c */ /* 0x004fe60000081068 */
[----:B------:R-:W-:Y:S04]  /*39bf0*/  STL.64 [R1+0x2b0], R76 ;  /* 0x0002b04c01007387 */ /* 0x000fe80000100a00 */
[----:B------:R1:W-:Y:S04]  /*39c00*/  STL.64 [R1+0x2b8], R78 ;  /* 0x0002b84e01007387 */ /* 0x0003e80000100a00 */
[----:B------:R-:W-:Y:S01]  /*39c10*/  LDSM.16.M88.4 R104, [R2+UR13+0x6000] ;  /* 0x0060000d0268783b */ /* 0x000fe20008000200 */
[----:B------:R-:W-:-:S02]  /*39c20*/  IMAD.MOV.U32 R200, RZ, RZ, R41 ;  /* 0x000000ffffc87224 */ /* 0x000fc400078e0029 */
[----:B------:R-:W-:Y:S01]  /*39c30*/  IMAD.MOV.U32 R201, RZ, RZ, R40 ;  /* 0x000000ffffc97224 */ /* 0x000fe200078e0028 */
[----:B------:R-:W-:Y:S01]  /*39c40*/  MOV R202, R37 ;  /* 0x0000002500ca7202 */ /* 0x000fe20000000f00 */
[----:B------:R-:W-:Y:S01]  /*39c50*/  LDSM.16.M88.4 R40, [R2+UR13+0xc000] ;  /* 0x00c0000d0228783b */ /* 0x000fe20008000200 */
[-C--:B-1----:R-:W-:Y:S03]  /*39c60*/  HMMA.1688.F32.TF32 R76, R152, R52.reuse, R136 ;  /* 0x00000034984c723c */ /* 0x082fe60000081088 */
[----:B------:R-:W-:Y:S04]  /*39c70*/  STL.64 [R1+0x5e0], R72 ;  /* 0x0005e04801007387 */ /* 0x000fe80000100a00 */
[----:B------:R1:W-:Y:S04]  /*39c80*/  STL.64 [R1+0x5e8], R74 ;  /* 0x0005e84a01007387 */ /* 0x0003e80000100a00 */
[----:B------:R-:W-:Y:S04]  /*39c90*/  STL.64 [R1+0x600], R68 ;  /* 0x0006004401007387 */ /* 0x000fe80000100a00 */
[----:B------:R2:W-:Y:S01]  /*39ca0*/  STL.64 [R1+0x608], R70 ;  /* 0x0006084601007387 */ /* 0x0005e20000100a00 */
[----:B-1----:R-:W-:Y:S01]  /*39cb0*/  HMMA.1688.F32.TF32 R72, R56, R52, R128 ;  /* 0x000000343848723c */ /* 0x002fe20000081080 */
[----:B------:R-:W-:Y:S01]  /*39cc0*/  IMAD.MOV.U32 R203, RZ, RZ, R36 ;  /* 0x000000ffffcb7224 */ /* 0x000fe200078e0024 */
[----:B------:R-:W-:Y:S01]  /*39cd0*/  MOV R205, R32 ;  /* 0x0000002000cd7202 */ /* 0x000fe20000000f00 */
[----:B------:R-:W-:Y:S03]  /*39ce0*/  LDSM.16.M88.4 R36, [R2+UR13+0xc800] ;  /* 0x00c8000d0224783b */ /* 0x000fe60008000200 */
[----:B------:R-:W-:Y:S01]  /*39cf0*/  HMMA.1688.F32.TF32 R52, R152, R48, R140 ;  /* 0x000000309834723c */ /* 0x000fe2000008108c */
[----:B------:R-:W-:Y:S01]  /*39d00*/  IMAD.MOV.U32 R204, RZ, RZ, R33 ;  /* 0x000000ffffcc7224 */ /* 0x000fe200078e0021 */
[----:B------:R-:W-:Y:S01]  /*39d10*/  MOV R236, R25 ;  /* 0x0000001900ec7202 */ /* 0x000fe20000000f00 */
[----:B------:R-:W-:-:S02]  /*39d20*/  IMAD.MOV.U32 R206, RZ, RZ, R29 ;  /* 0x000000ffffce7224 */ /* 0x000fc400078e001d */
[----:B------:R-:W-:Y:S01]  /*39d30*/  IMAD.MOV.U32 R237, RZ, RZ, R24 ;  /* 0x000000ffffed7224 */ /* 0x000fe200078e0018 */
[-C--:B--2---:R-:W-:Y:S01]  /*39d40*/  HMMA.1688.F32.TF32 R68, R148, R48.reuse, R108 ;  /* 0x000000309444723c */ /* 0x084fe2000008106c */
[----:B------:R-:W-:Y:S04]  /*39d50*/  STL.64 [R1+0x610], R76 ;  /* 0x0006104c01007387 */ /* 0x000fe80000100a00 */
[----:B------:R-:W-:Y:S04]  /*39d60*/  STL.64 [R1+0x618], R78 ;  /* 0x0006184e01007387 */ /* 0x000fe80000100a00 */
[----:B------:R-:W-:Y:S04]  /*39d70*/  LDSM.16.M88.4 R108, [R2+UR13+0x5800] ;  /* 0x0058000d026c783b */ /* 0x000fe80008000200 */
[----:B------:R-:W-:Y:S04]  /*39d80*/  STL.64 [R1+0x640], R72 ;  /* 0x0006404801007387 */ /* 0x000fe80000100a00 */
[----:B------:R1:W-:Y:S04]  /*39d90*/  STL.64 [R1+0x648], R74 ;  /* 0x0006484a01007387 */ /* 0x0003e80000100a00 */
[----:B------:R-:W-:Y:S04]  /*39da0*/  LDSM.16.M88.4 R76, [R2+UR13+0xa800] ;  /* 0x00a8000d024c783b */ /* 0x000fe80008000200 */
[----:B------:R-:W-:Y:S01]  /*39db0*/  STL.64 [R1+0x240], R68 ;  /* 0x0002404401007387 */ /* 0x000fe20000100a00 */
[-C--:B-1----:R-:W-:Y:S03]  /*39dc0*/  HMMA.1688.F32.TF32 R72, R64, R48.reuse, R112 ;  /* 0x000000304048723c */ /* 0x082fe60000081070 */
[----:B------:R1:W-:Y:S04]  /*39dd0*/  STL.64 [R1+0x248], R70 ;  /* 0x0002484601007387 */ /* 0x0003e80000100a00 */
[----:B------:R-:W-:Y:S04]  /*39de0*/  STL.64 [R1+0x5f0], R52 ;  /* 0x0005f03401007387 */ /* 0x000fe80000100a00 */
[----:B------:R2:W-:Y:S01]  /*39df0*/  STL.64 [R1+0x5f8], R54 ;  /* 0x0005f83601007387 */ /* 0x0005e20000100a00 */
[----:B-1----:R-:W-:Y:S03]  /*39e00*/  HMMA.1688.F32.TF32 R68, R56, R48, R124 ;  /* 0x000000303844723c */ /* 0x002fe6000008107c */
[----:B------:R-:W1:Y:S04]  /*39e10*/  LDSM.16.M88.4 R124, [R2+UR13+0x3800] ;  /* 0x0038000d027c783b */ /* 0x000e680008000200 */
[----:B------:R-:W-:Y:S01]  /*39e20*/  LDSM.16.M88.4 R112, [R2+UR13+0x5000] ;  /* 0x0050000d0270783b */ /* 0x000fe20008000200 */
[----:B--2---:R-:W-:Y:S03]  /*39e30*/  HMMA.1688.F32.TF32 R52, R148, R44, R116 ;  /* 0x0000002c9434723c */ /* 0x004fe60000081074 */
[----:B------:R-:W-:Y:S01]  /*39e40*/  LDSM.16.M88.4 R116, [R2+UR13+0x4800] ;  /* 0x0048000d0274783b */ /* 0x000fe20008000200 */
[----:B------:R-:W-:-:S03]  /*39e50*/  IMAD.MOV.U32 R207, RZ, RZ, R28 ;  /* 0x000000ffffcf7224 */ /* 0x000fc600078e001c */
[----:B------:R-:W-:Y:S01]  /*39e60*/  STL.64 [R1+0x1f0], R72 ;  /* 0x0001f04801007387 */ /* 0x000fe20000100a00 */
[-C--:B------:R-:W-:Y:S03]  /*39e70*/  HMMA.1688.F32.TF32 R48, R152, R44.reuse, R144 ;  /* 0x0000002c9830723c */ /* 0x080fe60000081090 */
[----:B------:R-:W-:Y:S04]  /*39e80*/  STL.64 [R1+0x1f8], R74 ;  /* 0x0001f84a01007387 */ /* 0x000fe80000100a00 */
[----:B------:R-:W-:Y:S04]  /*39e90*/  LDSM.16.M88.4 R72, [R2+UR13+0xb000] ;  /* 0x00b0000d0248783b */ /* 0x000fe80008000200 */
[----:B------:R-:W-:Y:S04]  /*39ea0*/  STL.64 [R1+0x630], R68 ;  /* 0x0006304401007387 */ /* 0x000fe80000100a00 */
[----:B------:R-:W-:Y:S04]  /*39eb0*/  STL.64 [R1+0x638], R70 ;  /* 0x0006384601007387 */ /* 0x000fe80000100a00 */
[----:B------:R-:W-:Y:S04]  /*39ec0*/  STL.64 [R1+0x200], R52 ;  /* 0x0002003401007387 */ /* 0x000fe80000100a00 */
[----:B------:R-:W-:Y:S04]  /*39ed0*/  STL.64 [R1+0x208], R54 ;  /* 0x0002083601007387 */ /* 0x000fe80000100a00 */
[----:B------:R-:W-:Y:S04]  /*39ee0*/  STL.64 [R1+0x2ec8], R158 ;  /* 0x002ec89e01007387 */ /* 0x000fe80000100a00 */
[----:B------:R-:W-:Y:S04]  /*39ef0*/  STL.64 [R1+0x230], R48 ;  /* 0x0002303001007387 */ /* 0x000fe80000100a00 */
[----:B------:R2:W-:Y:S04]  /*39f00*/  STL.64 [R1+0x238], R50 ;  /* 0x0002383201007387 */ /* 0x0005e80000100a00 */
[----:B------:R-:W-:Y:S04]  /*39f10*/  LDSM.16.M88.4 R68, [R2+UR13+0xb800] ;  /* 0x00b8000d0244783b */ /* 0x000fe80008000200 */
[----:B------:R-:W-:Y:S01]  /*39f20*/  LDSM.16.M88.4 R32, [R2+UR13+0xd000] ;  /* 0x00d0000d0220783b */ /* 0x000fe20008000200 */
[----:B--2---:R-:W-:Y:S03]  /*39f30*/  HMMA.1688.F32.TF32 R48, R56, R44, R120 ;  /* 0x0000002c3830723c */ /* 0x004fe60000081078 */
[----:B------:R-:W2:Y:S01]  /*39f40*/  LDSM.16.M88.4 R120, [R2+UR13+0x4000] ;  /* 0x0040000d0278783b */ /* 0x000ea20008000200 */
[----:B------:R-:W-:-:S03]  /*39f50*/  IMAD.MOV.U32 R238, RZ, RZ, R21 ;  /* 0x000000ffffee7224 */ /* 0x000fc600078e0015 */
[----:B------:R-:W3:Y:S01]  /*39f60*/  LDSM.16.M88.4 R28, [R2+UR13+0xd800] ;  /* 0x00d8000d021c783b */ /* 0x000ee20008000200 */
[----:B------:R-:W-:Y:S03]  /*39f70*/  HMMA.1688.F32.TF32 R44, R148, R60, R248 ;  /* 0x0000003c942c723c */ /* 0x000fe600000810f8 */
[----:B------:R-:W-:Y:S01]  /*39f80*/  STL.64 [R1+0x2ec0], R156 ;  /* 0x002ec09c01007387 */ /* 0x000fe20000100a00 */
[----:B------:R-:W-:-:S03]  /*39f90*/  MOV R239, R20 ;  /* 0x0000001400ef7202 */ /* 0x000fc60000000f00 */
[----:B------:R-:W4:Y:S01]  /*39fa0*/  LDSM.16.M88.4 R24, [R2+UR13+0xe000] ;  /* 0x00e0000d0218783b */ /* 0x000f220008000200 */
[----:B------:R-:W-:Y:S02]  /*39fb0*/  IMAD.MOV.U32 R248, RZ, RZ, R17 ;  /* 0x000000fffff87224 */ /* 0x000fe400078e0011 */
[----:B------:R-:W-:Y:S01]  /*39fc0*/  IMAD.MOV.U32 R249, RZ, RZ, R16 ;  /* 0x000000fffff97224 */ /* 0x000fe200078e0010 */
[----:B------:R-:W4:Y:S01]  /*39fd0*/  LDSM.16.M88.4 R20, [R2+UR13+0xe800] ;  /* 0x00e8000d0214783b */ /* 0x000f220008000200 */
[----:B------:R-:W-:Y:S01]  /*39fe0*/  MOV R250, R13 ;  /* 0x0000000d00fa7202 */ /* 0x000fe20000000f00 */
[----:B------:R-:W-:Y:S02]  /*39ff0*/  IMAD.MOV.U32 R251, RZ, RZ, R12 ;  /* 0x000000fffffb7224 */ /* 0x000fe400078e000c */
[----:B------:R-:W4:Y:S04]  /*3a000*/  LDSM.16.M88.4 R16, [R2+UR13+0xf000] ;  /* 0x00f0000d0210783b */ /* 0x000f280008000200 */
[----:B------:R-:W-:Y:S04]  /*3a010*/  STL.64 [R1+0x620], R48 ;  /* 0x0006203001007387 */ /* 0x000fe80000100a00 */
[----:B------:R-:W-:Y:S04]  /*3a020*/  STL.64 [R1+0x628], R50 ;  /* 0x0006283201007387 */ /* 0x000fe80000100a00 */
[----:B------:R-:W-:Y:S04]  /*3a030*/  STL.64 [R1+0x1e0], R44 ;  /* 0x0001e02c01007387 */ /* 0x000fe80000100a00 */
[----:B------:R-:W-:Y:S04]  /*3a040*/  STL.64 [R1+0x1e8], R46 ;  /* 0x0001e82e01007387 */ /* 0x000fe80000100a00 */
[----:B-1----:R-:W-:Y:S04]  /*3a050*/  STL [R1+0x3064], R126 ;  /* 0x0030647e01007387 */ /* 0x002fe80000100800 */
[----:B------:R-:W-:Y:S04]  /*3a060*/  STL [R1+0x3060], R127 ;  /* 0x0030607f01007387 */ /* 0x000fe80000100800 */
[----:B--2---:R-:W-:Y:S04]  /*3a070*/  STL [R1+0x3058], R122 ;  /* 0x0030587a01007387 */ /* 0x004fe80000100800 */
[----:B------:R-:W-:Y:S04]  /*3a080*/  STL [R1+0x3054], R123 ;  /* 0x0030547b01007387 */ /* 0x000fe80000100800 */
[----:B------:R-:W-:Y:S04]  /*3a090*/  STL [R1+0x305c], R118 ;  /* 0x00305c7601007387 */ /* 0x000fe80000100800 */
[----:B------:R-:W-:Y:S04]  /*3a0a0*/  STL [R1+0x3050], R119 ;  /* 0x0030507701007387 */ /* 0x000fe80000100800 */
[----:B------:R-:W-:Y:S04]  /*3a0b0*/  STL [R1+0x306c], R114 ;  /* 0x00306c7201007387 */ /* 0x000fe80000100800 */
[----:B------:R-:W-:Y:S04]  /*3a0c0*/  STL [R1+0x3068], R115 ;  /* 0x0030687301007387 */ /* 0x000fe80000100800 */
[----:B------:R-:W-:Y:S04]  /*3a0d0*/  STL [R1+0x3074], R110 ;  /* 0x0030746e01007387 */ /* 0x000fe80000100800 */
[----:B------:R-:W-:Y:S04]  /*3a0e0*/  LDSM.16.M88.4 R12, [R2+UR13+0xf800] ;  /* 0x00f8000d020c783b */ /* 0x000fe80008000200 */
[----:B------:R-:W-:Y:S04]  /*3a0f0*/  STL [R1+0x3070], R111 ;  /* 0x0030706f01007387 */ /* 0x000fe80000100800 */
[----:B------:R-:W1:Y:S04]  /*3a100*/  LDSM.16.M88.4 R132, [R2+UR13+0x2800] ;  /* 0x0028000d0284783b */ /* 0x000e680008000200 */
        /* <DEDUP_REMOVED lines=30> */
[----:B---3--:R-:W-:Y:S04]  /*3a2f0*/  STL [R1+0x30f4], R30 ;  /* 0x0030f41e01007387 */ /* 0x008fe80000100800 */
[----:B------:R-:W-:Y:S04]  /*3a300*/  STL [R1+0x30f0], R31 ;  /* 0x0030f01f01007387 */ /* 0x000fe80000100800 */
[----:B----4-:R-:W-:Y:S04]  /*3a310*/  STL [R1+0x30fc], R26 ;  /* 0x0030fc1a01007387 */ /* 0x010fe80000100800 */
[----:B------:R-:W-:Y:S04]  /*3a320*/  STL [R1+0x30f8], R27 ;  /* 0x0030f81b01007387 */ /* 0x000fe80000100800 */
[----:B------:R-:W-:Y:S04]  /*3a330*/  STL [R1+0x3104], R22 ;  /* 0x0031041601007387 */ /* 0x000fe80000100800 */
[----:B------:R-:W-:Y:S04]  /*3a340*/  STL [R1+0x3100], R23 ;  /* 0x0031001701007387 */ /* 0x000fe80000100800 */
[----:B------:R-:W-:Y:S01]  /*3a350*/  STL [R1+0x2f00], R18 ;  /* 0x002f001201007387 */ /* 0x000fe20000100800 */
[C---:B-1----:R-:W-:Y:S03]  /*3a360*/  HMMA.1688.F32.TF32 R140, R148.reuse, R132, R248 ;  /* 0x00000084948c723c */ /* 0x042fe600000810f8 */
[----:B------:R-:W-:Y:S04]  /*3a370*/  STL [R1+0x2efc], R19 ;  /* 0x002efc1301007387 */ /* 0x000fe80000100800 */
[----:B------:R-:W-:Y:S04]  /*3a380*/  STL [R1+0x2f08], R14 ;  /* 0x002f080e01007387 */ /* 0x000fe80000100800 */
[----:B------:R-:W-:Y:S04]  /*3a390*/  STL [R1+0x2f04], R15 ;  /* 0x002f040f01007387 */ /* 0x000fe80000100800 */
[----:B------:R-:W-:Y:S04]  /*3a3a0*/  STL [R1+0x28cc], R2 ;  /* 0x0028cc0201007387 */ /* 0x000fe80000100800 */
[----:B------:R-:W2:Y:S04]  /*3a3b0*/  LDL.LU R248, [R1+0x790] ;  /* 0x0007900001f87983 */ /* 0x000ea80000300800 */
[----:B------:R-:W2:Y:S04]  /*3a3c0*/  LDL.LU R249, [R1+0x794] ;  /* 0x0007940001f97983 */ /* 0x000ea80000300800 */
[----:B------:R-:W2:Y:S04]  /*3a3d0*/  LDL.LU R250, [R1+0x798] ;  /* 0x0007980001fa7983 */ /* 0x000ea80000300800 */
[----:B------:R-:W2:Y:S04]  /*3a3e0*/  LDL.LU R251, [R1+0x79c] ;  /* 0x00079c0001fb7983 */ /* 0x000ea80000300800 */
[----:B------:R-:W1:Y:S04]  /*3a3f0*/  LDSM.16.M88.4 R136, [R2+UR13+0x2000] ;  /* 0x0020000d0288783b */ /* 0x000e680008000200 */
[----:B------:R-:W3:Y:S01]  /*3a400*/  LDSM.16.M88.4 R128, [R2+UR13+0x3000] ;  /* 0x0030000d0280783b */ /* 0x000ee20008000200 */
[----:B------:R-:W-:Y:S01]  /*3a410*/  IMAD.MOV.U32 R54, RZ, RZ, R141 ;  /* 0x000000ffff367224 */ /* 0x000fe200078e008d */
[----:B------:R-:W-:Y:S01]  /*3a420*/  MOV R55, R142 ;  /* 0x0000008e00377202 */ /* 0x000fe20000000f00 */
[----:B-1----:R-:W-:-:S15]  /*3a430*/  HMMA.1688.F32.TF32 R48, R148, R136, R224 ;  /* 0x000000889430723c */ /* 0x002fde00000810e0 */
[----:B------:R-:W-:-:S09]  /*3a440*/  NOP ;  /* 0x0000000000007918 */ /* 0x000fd20000000000 */
[----:B------:R-:W-:Y:S01]  /*3a450*/  IMAD.MOV.U32 R46, RZ, RZ, R50 ;  /* 0x000000ffff2e7224 */ /* 0x000fe200078e0032 */
[----:B------:R-:W-:Y:S01]  /*3a460*/  MOV R47, R51 ;  /* 0x00000033002f7202 */ /* 0x000fe20000000f00 */
[----:B------:R-:W-:Y:S02]  /*3a470*/  IMAD.MOV.U32 R50, RZ, RZ, R140 ;  /* 0x000000ffff327224 */ /* 0x000fe400078e008c */
[----:B------:R-:W-:Y:S02]  /*3a480*/  IMAD.MOV.U32 R51, RZ, RZ, R143 ;  /* 0x000000ffff337224 */ /* 0x000fe400078e008f */
[----:B---3--:R-:W-:Y:S01]  /*3a490*/  HMMA.1688.F32.TF32 R140, R148, R128, R236 ;  /* 0x00000080948c723c */ /* 0x008fe200000810ec */
[----:B------:R-:W-:Y:S01]  /*3a4a0*/  MOV R62, R48 ;  /* 0x00000030003e7202 */ /* 0x000fe20000000f00 */
[----:B------:R-:W-:Y:S01]  /*3a4b0*/  IMAD.MOV.U32 R63, RZ, RZ, R49 ;  /* 0x000000ffff3f7224 */ /* 0x000fe200078e0031 */
[----:B------:R-:W3:Y:S04]  /*3a4c0*/  LDL.LU R236, [R1+0x780] ;  /* 0x0007800001ec7983 */ /* 0x000ee80000300800 */
[----:B------:R-:W3:Y:S04]  /*3a4d0*/  LDL.LU R237, [R1+0x784] ;  /* 0x0007840001ed7983 */ /* 0x000ee80000300800 */
[----:B------:R-:W3:Y:S04]  /*3a4e0*/  LDL.LU R238, [R1+0x788] ;  /* 0x0007880001ee7983 */ /* 0x000ee80000300800 */
[----:B------:R-:W3:Y:S09]  /*3a4f0*/  LDL.LU R239, [R1+0x78c] ;  /* 0x00078c0001ef7983 */ /* 0x000ef20000300800 */
[----:B------:R-:W-:Y:S01]  /*3a500*/  IMAD.MOV.U32 R49, RZ, RZ, R140 ;  /* 0x000000ffff317224 */ /* 0x000fe200078e008c */
[----:B------:R-:W-:Y:S01]  /*3a510*/  MOV R48, R141 ;  /* 0x0000008d00307202 */ /* 0x000fe20000000f00 */
[----:B------:R-:W-:-:S02]  /*3a520*/  IMAD.MOV.U32 R45, RZ, RZ, R142 ;  /* 0x000000ffff2d7224 */ /* 0x000fc400078e008e */
[----:B------:R-:W-:Y:S02]  /*3a530*/  IMAD.MOV.U32 R44, RZ, RZ, R143 ;  /* 0x000000ffff2c7224 */ /* 0x000fe400078e008f */
[----:B------:R-:W-:-:S15]  /*3a540*/  HMMA.1688.F32.TF32 R140, R148, R124, R204 ;  /* 0x0000007c948c723c */ /* 0x000fde00000810cc */
[----:B------:R-:W-:-:S09]  /*3a550*/  NOP ;  /* 0x0000000000007918 */ /* 0x000fd20000000000 */
[----:B------:R-:W-:Y:S01]  /*3a560*/  MOV R75, R143 ;  /* 0x0000008f004b7202 */ /* 0x000fe20000000f00 */
[----:B------:R-:W-:Y:S01]  /*3a570*/  IMAD.MOV.U32 R74, RZ, RZ, R142 ;  /* 0x000000ffff4a7224 */ /* 0x000fe200078e008e */
[----:B------:R-:W-:Y:S01]  /*3a580*/  MOV R70, R140 ;  /* 0x0000008c00467202 */ /* 0x000fe20000000f00 */
[----:B------:R-:W-:Y:S02]  /*3a590*/  IMAD.MOV.U32 R71, RZ, RZ, R141 ;  /* 0x000000ffff477224 */ /* 0x000fe400078e008d */
[----:B------:R1:W-:Y:S01]  /*3a5a0*/  STL [R1+0x3114], R75 ;  /* 0x0031144b01007387 */ /* 0x0003e20000100800 */
[----:B------:R-:W-:Y:S03]  /*3a5b0*/  HMMA.1688.F32.TF32 R140, R148, R120, R200 ;  /* 0x00000078948c723c */ /* 0x000fe600000810c8 */
[----:B------:R4:W-:Y:S04]  /*3a5c0*/  STL [R1+0x3110], R74 ;  /* 0x0031104a01007387 */ /* 0x0009e80000100800 */
[----:B------:R4:W-:Y:S04]  /*3a5d0*/  STL [R1+0x310c], R71 ;  /* 0x00310c4701007387 */ /* 0x0009e80000100800 */
[----:B------:R4:W-:Y:S04]  /*3a5e0*/  STL [R1+0x3108], R70 ;  /* 0x0031084601007387 */ /* 0x0009e80000100800 */
[----:B------:R-:W4:Y:S04]  /*3a5f0*/  LDL.LU R200, [R1+0x770] ;  /* 0x0007700001c87983 */ /* 0x000f280000300800 */
[----:B------:R-:W4:Y:S04]  /*3a600*/  LDL.LU R201, [R1+0x774] ;  /* 0x0007740001c97983 */ /* 0x000f280000300800 */
[----:B------:R-:W4:Y:S04]  /*3a610*/  LDL.LU R202, [R1+0x778] ;  /* 0x0007780001ca7983 */ /* 0x000f280000300800 */
[----:B------:R-:W4:Y:S01]  /*3a620*/  LDL.LU R203, [R1+0x77c] ;  /* 0x00077c0001cb7983 */ /* 0x000f220000300800 */
        /* <DEDUP_REMOVED lines=8> */
[----:B------:R-:W4:Y:S04]  /*3a6b0*/  LDL.LU R204, [R1+0x760] ;  /* 0x0007600001cc7983 */ /* 0x000f280000300800 */
[----:B------:R-:W4:Y:S04]  /*3a6c0*/  LDL.LU R205, [R1+0x764] ;  /* 0x0007640001cd7983 */ /* 0x000f280000300800 */
[----:B------:R-:W4:Y:S04]  /*3a6d0*/  LDL.LU R206, [R1+0x768] ;  /* 0x0007680001ce7983 */ /* 0x000f280000300800 */
[----:B------:R-:W4:Y:S01]  /*3a6e0*/  LDL.LU R207, [R1+0x76c] ;  /* 0x00076c0001cf7983 */ /* 0x000f220000300800 */
[----:B--2---:R-:W-:Y:S03]  /*3a6f0*/  HMMA.1688.F32.TF32 R140, R148, R116, R248 ;  /* 0x00000074948c723c */ /* 0x004fe600000810f8 */
[----:B------:R-:W2:Y:S04]  /*3a700*/  LDL.LU R248, [R1+0x750] ;  /* 0x0007500001f87983 */ /* 0x000ea80000300800 */
[----:B------:R-:W2:Y:S04]  /*3a710*/  LDL.LU R249, [R1+0x754] ;  /* 0x0007540001f97983 */ /* 0x000ea80000300800 */
[----:B------:R-:W2:Y:S04]  /*3a720*/  LDL.LU R250, [R1+0x758] ;  /* 0x0007580001fa7983 */ /* 0x000ea80000300800 */
[----:B------:R-:W2:Y:S09]  /*3a730*/  LDL.LU R251, [R1+0x75c] ;  /* 0x00075c0001fb7983 */ /* 0x000eb20000300800 */
[----:B------:R-:W-:Y:S01]  /*3a740*/  IMAD.MOV.U32 R94, RZ, RZ, R140 ;  /* 0x000000ffff5e7224 */ /* 0x000fe200078e008c */
[----:B------:R-:W-:Y:S01]  /*3a750*/  MOV R95, R141 ;  /* 0x0000008d005f7202 */ /* 0x000fe20000000f00 */
[----:B------:R-:W-:-:S02]  /*3a760*/  IMAD.MOV.U32 R6, RZ, RZ, R142 ;  /* 0x000000ffff067224 */ /* 0x000fc400078e008e */
[----:B------:R-:W-:-:S05]  /*3a770*/  IMAD.MOV.U32 R7, RZ, RZ, R143 ;  /* 0x000000ffff077224 */ /* 0x000fca00078e008f */
[----:B------:R1:W-:Y:S04]  /*3a780*/  STL [R1+0x3134], R7 ;  /* 0x0031340701007387 */ /* 0x0003e80000100800 */
[----:B------:R1:W-:Y:S04]  /*3a790*/  STL [R1+0x3130], R6 ;  /* 0x0031300601007387 */ /* 0x0003e80000100800 */
[----:B------:R1:W-:Y:S04]  /*3a7a0*/  STL [R1+0x312c], R95 ;  /* 0x00312c5f01007387 */ /* 0x0003e80000100800 */
[----:B------:R1:W-:Y:S01]  /*3a7b0*/  STL [R1+0x3128], R94 ;  /* 0x0031285e01007387 */ /* 0x0003e20000100800 */
[----:B---3--:R-:W-:-:S15]  /*3a7c0*/  HMMA.1688.F32.TF32 R140, R148, R112, R236 ;  /* 0x00000070948c723c */ /* 0x008fde00000810ec */
[----:B------:R-:W-:-:S09]  /*3a7d0*/  NOP ;  /* 0x0000000000007918 */ /* 0x000fd20000000000 */
[----:B------:R-:W-:Y:S01]  /*3a7e0*/  MOV R91, R143 ;  /* 0x0000008f005b7202 */ /* 0x000fe20000000f00 */
[----:B------:R-:W-:Y:S01]  /*3a7f0*/  IMAD.MOV.U32 R90, RZ, RZ, R142 ;  /* 0x000000ffff5a7224 */ /* 0x000fe200078e008e */
[----:B------:R-:W-:Y:S01]  /*3a800*/  MOV R86, R140 ;  /* 0x0000008c00567202 */ /* 0x000fe20000000f00 */
[----:B------:R-:W-:Y:S02]  /*3a810*/  IMAD.MOV.U32 R87, RZ, RZ, R141 ;  /* 0x000000ffff577224 */ /* 0x000fe400078e008d */
[----:B------:R3:W-:Y:S04]  /*3a820*/  STL [R1+0x3144], R91 ;  /* 0x0031445b01007387 */ /* 0x0007e80000100800 */
[----:B------:R3:W-:Y:S04]  /*3a830*/  STL [R1+0x3140], R90 ;  /* 0x0031405a01007387 */ /* 0x0007e80000100800 */
[----:B------:R-:W-:Y:S04]  /*3a840*/  STL [R1+0x313c], R87 ;  /* 0x00313c5701007387 */ /* 0x000fe80000100800 */
[----:B------:R3:W-:Y:S01]  /*3a850*/  STL [R1+0x3138], R86 ;  /* 0x0031385601007387 */ /* 0x0007e20000100800 */
[----:B----4-:R-:W-:Y:S03]  /*3a860*/  HMMA.1688.F32.TF32 R140, R148, R108, R200 ;  /* 0x0000006c948c723c */ /* 0x010fe600000810c8 */
[----:B------:R-:W4:Y:S04]  /*3a870*/  LDL.LU R200, [R1+0x740] ;  /* 0x0007400001c87983 */ /* 0x000f280000300800 */
[----:B------:R-:W4:Y:S04]  /*3a880*/  LDL.LU R201, [R1+0x744] ;  /* 0x0007440001c97983 */ /* 0x000f280000300800 */
[----:B------:R-:W4:Y:S04]  /*3a890*/  LDL.LU R202, [R1+0x748] ;  /* 0x0007480001ca7983 */ /* 0x000f280000300800 */
[----:B------:R-:W4:Y:S09]  /*3a8a0*/  LDL.LU R203, [R1+0x74c] ;  /* 0x00074c0001cb7983 */ /* 0x000f320000300800 */
[----:B------:R-:W-:Y:S01]  /*3a8b0*/  IMAD.MOV.U32 R38, RZ, RZ, R140 ;  /* 0x000000ffff267224 */ /* 0x000fe200078e008c */
[----:B------:R-:W-:Y:S01]  /*3a8c0*/  MOV R42, R142 ;  /* 0x0000008e002a7202 */ /* 0x000fe20000000f00 */
[----:B------:R-:W-:-:S02]  /*3a8d0*/  IMAD.MOV.U32 R39, RZ, RZ, R141 ;  /* 0x000000ffff277224 */ /* 0x000fc400078e008d */
[----:B------:R-:W-:Y:S02]  /*3a8e0*/  IMAD.MOV.U32 R43, RZ, RZ, R143 ;  /* 0x000000ffff2b7224 */ /* 0x000fe400078e008f */
[----:B------:R-:W-:Y:S03]  /*3a8f0*/  HMMA.1688.F32.TF32 R140, R148, R104, R204 ;  /* 0x00000068948c723c */ /* 0x000fe600000810cc */
[----:B------:R3:W-:Y:S04]  /*3a900*/  STL [R1+0x3154], R43 ;  /* 0x0031542b01007387 */ /* 0x0007e80000100800 */
[----:B------:R-:W-:Y:S04]  /*3a910*/  STL [R1+0x3150], R42 ;  /* 0x0031502a01007387 */ /* 0x000fe80000100800 */
[----:B------:R3:W-:Y:S04]  /*3a920*/  STL [R1+0x314c], R39 ;  /* 0x00314c2701007387 */ /* 0x0007e80000100800 */
[----:B------:R3:W-:Y:S09]  /*3a930*/  STL [R1+0x3148], R38 ;  /* 0x0031482601007387 */ /* 0x0007f20000100800 */
[----:B------:R-:W-:Y:S01]  /*3a940*/  IMAD.MOV.U32 R35, RZ, RZ, R143 ;  /* 0x000000ffff237224 */ /* 0x000fe200078e008f */
[----:B------:R-:W-:Y:S01]  /*3a950*/  MOV R31, R141 ;  /* 0x0000008d001f7202 */ /* 0x000fe20000000f00 */
[----:B------:R-:W-:-:S02]  /*3a960*/  IMAD.MOV.U32 R34, RZ, RZ, R142 ;  /* 0x000000ffff227224 */ /* 0x000fc400078e008e */
[----:B------:R-:W-:Y:S01]  /*3a970*/  IMAD.MOV.U32 R30, RZ, RZ, R140 ;  /* 0x000000ffff1e7224 */ /* 0x000fe200078e008c */
[----:B------:R-:W-:Y:S04]  /*3a980*/  STL [R1+0x3164], R35 ;  /* 0x0031642301007387 */ /* 0x000fe80000100800 */
[----:B------:R-:W-:Y:S04]  /*3a990*/  STL [R1+0x3160], R34 ;  /* 0x0031602201007387 */ /* 0x000fe80000100800 */
[----:B------:R-:W-:Y:S04]  /*3a9a0*/  STL [R1+0x315c], R31 ;  /* 0x00315c1f01007387 */ /* 0x000fe80000100800 */
[----:B------:R-:W-:Y:S01]  /*3a9b0*/  STL [R1+0x3158], R30 ;  /* 0x0031581e01007387 */ /* 0x000fe20000100800 */
[----:B--2---:R-:W-:Y:S03]  /*3a9c0*/  HMMA.1688.F32.TF32 R140, R148, R100, R248 ;  /* 0x00000064948c723c */ /* 0x004fe600000810f8 */
[----:B------:R-:W2:Y:S04]  /*3a9d0*/  LDL.LU R248, [R1+0x730] ;  /* 0x0007300001f87983 */ /* 0x000ea80000300800 */
[----:B------:R-:W2:Y:S04]  /*3a9e0*/  LDL.LU R249, [R1+0x734] ;  /* 0x0007340001f97983 */ /* 0x000ea80000300800 */
[----:B------:R-:W2:Y:S04]  /*3a9f0*/  LDL.LU R250, [R1+0x738] ;  /* 0x0007380001fa7983 */ /* 0x000ea80000300800 */
[----:B------:R-:W2:Y:S04]  /*3aa00*/  LDL.LU R251, [R1+0x73c] ;  /* 0x00073c0001fb7983 */ /* 0x000ea80000300800 */
[----:B------:R-:W3:Y:S04]  /*3aa10*/  LDL.LU R228, [R1+0x720] ;  /* 0x0007200001e47983 */ /* 0x000ee80000300800 */
[----:B------:R-:W3:Y:S04]  /*3aa20*/  LDL.LU R229, [R1+0x724] ;  /* 0x0007240001e57983 */ /* 0x000ee80000300800 */
[----:B------:R-:W3:Y:S04]  /*3aa30*/  LDL.LU R230, [R1+0x728] ;  /* 0x0007280001e67983 */ /* 0x000ee80000300800 */
[----:B------:R-:W3:Y:S01]  /*3aa40*/  LDL.LU R231, [R1+0x72c] ;  /* 0x00072c0001e77983 */ /* 0x000ee20000300800 */
[----:B------:R-:W-:Y:S01]  /*3aa50*/  MOV R99, R143 ;  /* 0x0000008f00637202 */ /* 0x000fe20000000f00 */
[----:B------:R-:W-:Y:S01]  /*3aa60*/  IMAD.MOV.U32 R98, RZ, RZ, R142 ;  /* 0x000000ffff627224 */ /* 0x000fe200078e008e */
[----:B------:R-:W-:Y:S01]  /*3aa70*/  MOV R10, R140 ;  /* 0x0000008c000a7202 */ /* 0x000fe20000000f00 */
[----:B------:R-:W-:-:S02]  /*3aa80*/  IMAD.MOV.U32 R11, RZ, RZ, R141 ;  /* 0x000000ffff0b7224 */ /* 0x000fc400078e008d */
[----:B------:R-:W-:Y:S04]  /*3aa90*/  STL [R1+0x3174], R99 ;  /* 0x0031746301007387 */ /* 0x000fe80000100800 */
[----:B------:R-:W-:Y:S04]  /*3aaa0*/  STL [R1+0x3170], R98 ;  /* 0x0031706201007387 */ /* 0x000fe80000100800 */
[----:B------:R-:W-:Y:S04]  /*3aab0*/  STL [R1+0x316c], R11 ;  /* 0x00316c0b01007387 */ /* 0x000fe80000100800 */
[----:B------:R-:W-:Y:S04]  /*3aac0*/  STL [R1+0x3168], R10 ;  /* 0x0031680a01007387 */ /* 0x000fe80000100800 */
        /* <DEDUP_REMOVED lines=25> */
[----:B--2---:R-:W-:Y:S01]  /*3ac60*/  HMMA.1688.F32.TF32 R140, R148, R8, R248 ;  /* 0x00000008948c723c */ /* 0x004fe200000810f8 */
[----:B------:R-:W2:Y:S04]  /*3ac70*/  LDL.LU R248, [R1+0x3e0] ;  /* 0x0003e00001f87983 */ /* 0x000ea80000300800 */
[----:B------:R-:W2:Y:S04]  /*3ac80*/  LDL.LU R249, [R1+0x3e4] ;  /* 0x0003e40001f97983 */ /* 0x000ea80000300800 */
[----:B------:R-:W2:Y:S04]  /*3ac90*/  LDL.LU R250, [R1+0x3e8] ;  /* 0x0003e80001fa7983 */ /* 0x000ea80000300800 */
[----:B------:R-:W2:Y:S11]  /*3aca0*/  LDL.LU R251, [R1+0x3ec] ;  /* 0x0003ec0001fb7983 */ /* 0x000eb60000300800 */
[----:B-1----:R-:W-:Y:S01]  /*3acb0*/  IMAD.MOV.U32 R75, RZ, RZ, R140 ;  /* 0x000000ffff4b7224 */ /* 0x002fe200078e008c */
[----:B------:R-:W-:Y:S01]  /*3acc0*/  MOV R74, R141 ;  /* 0x0000008d004a7202 */ /* 0x000fe20000000f00 */
[----:B------:R-:W-:-:S02]  /*3acd0*/  IMAD.MOV.U32 R71, RZ, RZ, R142 ;  /* 0x000000ffff477224 */ /* 0x000fc400078e008e */
[----:B------:R-:W-:Y:S02]  /*3ace0*/  IMAD.MOV.U32 R70, RZ, RZ, R143 ;  /* 0x000000ffff467224 */ /* 0x000fe400078e008f */
[----:B---3--:R-:W-:-:S15]  /*3acf0*/  HMMA.1688.F32.TF32 R140, R148, R4, R228 ;  /* 0x00000004948c723c */ /* 0x008fde00000810e4 */
[----:B------:R-:W-:-:S09]  /*3ad00*/  NOP ;  /* 0x0000000000007918 */ /* 0x000fd20000000000 */
[----:B------:R-:W-:Y:S01]  /*3ad10*/  MOV R83, R140 ;  /* 0x0000008c00537202 */ /* 0x000fe20000000f00 */
[----:B------:R-:W-:Y:S01]  /*3ad20*/  IMAD.MOV.U32 R82, RZ, RZ, R141 ;  /* 0x000000ffff527224 */ /* 0x000fe200078e008d */
[----:B------:R-:W-:Y:S01]  /*3ad30*/  MOV R78, R143 ;  /* 0x0000008f004e7202 */ /* 0x000fe20000000f00 */
[----:B------:R-:W-:Y:S02]  /*3ad40*/  IMAD.MOV.U32 R79, RZ, RZ, R142 ;  /* 0x000000ffff4f7224 */ /* 0x000fe400078e008e */
[----:B------:R-:W-:-:S15]  /*3ad50*/  HMMA.1688.F32.TF32 R140, R148, R92, R208 ;  /* 0x0000005c948c723c */ /* 0x000fde00000810d0 */
[----:B------:R-:W-:-:S09]  /*3ad60*/  NOP ;  /* 0x0000000000007918 */ /* 0x000fd20000000000 */
[----:B------:R-:W-:Y:S01]  /*3ad70*/  IMAD.MOV.U32 R102, RZ, RZ, R140 ;  /* 0x000000ffff667224 */ /* 0x000fe200078e008c */
[----:B------:R-:W-:Y:S01]  /*3ad80*/  MOV R106, R142 ;  /* 0x0000008e006a7202 */ /* 0x000fe20000000f00 */
[----:B------:R-:W-:Y:S02]  /*3ad90*/  IMAD.MOV.U32 R103, RZ, RZ, R141 ;  /* 0x000000ffff677224 */ /* 0x000fe400078e008d */
        /* <DEDUP_REMOVED lines=19> */
[C---:B----4-:R-:W-:Y:S01]  /*3aed0*/  HMMA.1688.F32.TF32 R140, R148.reuse, R76, R200 ;  /* 0x0000004c948c723c */ /* 0x050fe200000810c8 */
        /* <DEDUP_REMOVED lines=28> */
[----:B--2---:R-:W-:Y:S03]  /*3b0a0*/  HMMA.1688.F32.TF32 R156, R148, R72, R248 ;  /* 0x00000048949c723c */ /* 0x004fe600000810f8 */
        /* <DEDUP_REMOVED lines=8> */
[----:B------:R-:W-:Y:S01]  /*3b130*/  IMAD.MOV.U32 R110, RZ, RZ, R140 ;  /* 0x000000ffff6e7224 */ /* 0x000fe200078e008c */
[----:B------:R-:W-:Y:S01]  /*3b140*/  MOV R111, R141 ;  /* 0x0000008d006f7202 */ /* 0x000fe20000000f00 */
[----:B------:R-:W-:-:S02]  /*3b150*/  IMAD.MOV.U32 R114, RZ, RZ, R142 ;  /* 0x000000ffff727224 */ /* 0x000fc400078e008e */
[----:B------:R-:W-:Y:S01]  /*3b160*/  IMAD.MOV.U32 R115, RZ, RZ, R143 ;  /* 0x000000ffff737224 */ /* 0x000fe200078e008f */
[----:B------:R1:W-:Y:S04]  /*3b170*/  STL.64 [R1+0x2f68], R158 ;  /* 0x002f689e01007387 */ /* 0x0003e80000100a00 */
[----:B------:R1:W-:Y:S01]  /*3b180*/  STL.64 [R1+0x2f60], R156 ;  /* 0x002f609c01007387 */ /* 0x0003e20000100a00 */
[----:B----4-:R-:W-:-:S15]  /*3b190*/  HMMA.1688.F32.TF32 R140, R148, R68, R232 ;  /* 0x00000044948c723c */ /* 0x010fde00000810e8 */
[----:B------:R-:W-:-:S09]  /*3b1a0*/  NOP ;  /* 0x0000000000007918 */ /* 0x000fd20000000000 */
[----:B------:R-:W-:Y:S01]  /*3b1b0*/  MOV R126, R140 ;  /* 0x0000008c007e7202 */ /* 0x000fe20000000f00 */
[----:B------:R-:W-:Y:S01]  /*3b1c0*/  IMAD.MOV.U32 R127, RZ, RZ, R141 ;  /* 0x000000ffff7f7224 */ /* 0x000fe200078e008d */
[----:B------:R-:W-:Y:S01]  /*3b1d0*/  MOV R122, R143 ;  /* 0x0000008f007a7202 */ /* 0x000fe20000000f00 */
[----:B------:R-:W-:Y:S02]  /*3b1e0*/  IMAD.MOV.U32 R118, RZ, RZ, R142 ;  /* 0x000000ffff767224 */ /* 0x000fe400078e008e */
[----:B---3--:R-:W-:-:S15]  /*3b1f0*/  HMMA.1688.F32.TF32 R140, R148, R40, R212 ;  /* 0x00000028948c723c */ /* 0x008fde00000810d4 */
[----:B------:R-:W-:-:S09]  /*3b200*/  NOP ;  /* 0x0000000000007918 */ /* 0x000fd20000000000 */
[----:B-1----:R-:W-:Y:S01]  /*3b210*/  IMAD.MOV.U32 R159, RZ, RZ, R140 ;  /* 0x000000ffff9f7224 */ /* 0x002fe200078e008c */
        /* <DEDUP_REMOVED lines=15> */
[C---:B------:R-:W-:Y:S06]  /*3b310*/  HMMA.1688.F32.TF32 R140, R148.reuse, R28, R224 ;  /* 0x0000001c948c723c */ /* 0x040fec00000810e0 */
[----:B--2---:R-:W-:-:S15]  /*3b320*/  HMMA.1688.F32.TF32 R248, R148, R24, R248 ;  /* 0x0000001894f8723c */ /* 0x004fde00000810f8 */
[----:B------:R-:W-:-:S03]  /*3b330*/  NOP ;  /* 0x0000000000007918 */ /* 0x000fc60000000000 */
[----:B------:R-:W-:Y:S01]  /*3b340*/  IMAD.MOV.U32 R99, RZ, RZ, R140 ;  /* 0x000000ffff637224 */ /* 0x000fe200078e008c */
[----:B------:R-:W-:Y:S01]  /*3b350*/  MOV R11, R142 ;  /* 0x0000008e000b7202 */ /* 0x000fe20000000f00 */
[----:B------:R-:W-:Y:S02]  /*3b360*/  IMAD.MOV.U32 R98, RZ, RZ, R141 ;  /* 0x000000ffff627224 */ /* 0x000fe400078e008d */
[----:B------:R-:W-:Y:S02]  /*3b370*/  IMAD.MOV.U32 R10, RZ, RZ, R143 ;  /* 0x000000ffff0a7224 */ /* 0x000fe400078e008f */
[C---:B------:R-:W-:Y:S01]  /*3b380*/  HMMA.1688.F32.TF32 R140, R148.reuse, R20, R236 ;  /* 0x00000014948c723c */ /* 0x040fe200000810ec */
[----:B------:R-:W-:Y:S05]  /*3b390*/  STL.64 [R1+0x2f18], R250 ;  /* 0x002f18fa01007387 */ /* 0x000fea0000100a00 */
[C---:B------:R-:W-:Y:S01]  /*3b3a0*/  HMMA.1688.F32.TF32 R144, R148.reuse, R16, R204 ;  /* 0x000000109490723c */ /* 0x040fe200000810cc */
[----:B------:R-:W-:Y:S05]  /*3b3b0*/  STL.64 [R1+0x2f10], R248 ;  /* 0x002f10f801007387 */ /* 0x000fea0000100a00 */
[----:B------:R-:W-:Y:S11]  /*3b3c0*/  HMMA.1688.F32.TF32 R148, R148, R12, R200 ;  /* 0x0000000c9494723c */ /* 0x000ff600000810c8 */
[----:B------:R-:W-:Y:S04]  /*3b3d0*/  STL.64 [R1+0x2f28], R142 ;  /* 0x002f288e01007387 */ /* 0x000fe80000100a00 */
[----:B------:R1:W-:Y:S02]  /*3b3e0*/  STL.64 [R1+0x2f20], R140 ;  /* 0x002f208c01007387 */ /* 0x0003e40000100a00 */
[C---:B-1----:R-:W-:Y:S02]  /*3b3f0*/  HMMA.1688.F32.TF32 R140, R152.reuse, R60, R160 ;  /* 0x0000003c988c723c */ /* 0x042fe400000810a0 */
[----:B------:R-:W-:Y:S04]  /*3b400*/  STL.64 [R1+0x2f38], R146 ;  /* 0x002f389201007387 */ /* 0x000fe80000100a00 */
[----:B------:R1:W-:Y:S04]  /*3b410*/  STL.64 [R1+0x2f30], R144 ;  /* 0x002f309001007387 */ /* 0x0003e80000100a00 */
[----:B------:R-:W-:Y:S04]  /*3b420*/  STL.64 [R1+0x2f48], R150 ;  /* 0x002f489601007387 */ /* 0x000fe80000100a00 */
[----:B------:R2:W-:Y:S01]  /*3b430*/  STL.64 [R1+0x2f40], R148 ;  /* 0x002f409401007387 */ /* 0x0005e20000100a00 */
[C---:B-1----:R-:W-:Y:S06]  /*3b440*/  HMMA.1688.F32.TF32 R144, R152.reuse, R132, R168 ;  /* 0x000000849890723c */ /* 0x042fec00000810a8 */
[C---:B--2---:R-:W-:Y:S02]  /*3b450*/  HMMA.1688.F32.TF32 R148, R152.reuse, R136, R164 ;  /* 0x000000889894723c */ /* 0x044fe400000810a4 */
[----:B------:R-:W-:Y:S04]  /*3b460*/  STL.64 [R1+0x210], R140 ;  /* 0x0002108c01007387 */ /* 0x000fe80000100a00 */
[----:B------:R1:W-:Y:S02]  /*3b470*/  STL.64 [R1+0x218], R142 ;  /* 0x0002188e01007387 */ /* 0x0003e40000100a00 */
[----:B-1----:R-:W-:-:S15]  /*3b480*/  HMMA.1688.F32.TF32 R140, R152, R128, R172 ;  /* 0x00000080988c723c */ /* 0x002fde00000810ac */
[----:B------:R-:W-:Y:S04]  /*3b490*/  STL.64 [R1+0x220], R148 ;  /* 0x0002209401007387 */ /* 0x000fe80000100a00 */
[----:B------:R1:W-:Y:S04]  /*3b4a0*/  STL.64 [R1+0x228], R150 ;  /* 0x0002289601007387 */ /* 0x0003e80000100a00 */
[----:B------:R-:W-:Y:S04]  /*3b4b0*/  STL.64 [R1+0x250], R144 ;  /* 0x0002509001007387 */ /* 0x000fe80000100a00 */
[----:B------:R2:W-:Y:S01]  /*3b4c0*/  STL.64 [R1+0x258], R146 ;  /* 0x0002589201007387 */ /* 0x0005e20000100a00 */
[C---:B-1----:R-:W-:Y:S03]  /*3b4d0*/  HMMA.1688.F32.TF32 R148, R152.reuse, R124, R176 ;  /* 0x0000007c9894723c */ /* 0x042fe600000810b0 */
[----:B------:R-:W-:Y:S04]  /*3b4e0*/  STL.64 [R1+0x260], R140 ;  /* 0x0002608c01007387 */ /* 0x000fe80000100a00 */
[----:B------:R1:W-:Y:S01]  /*3b4f0*/  STL.64 [R1+0x268], R142 ;  /* 0x0002688e01007387 */ /* 0x0003e20000100a00 */
[C---:B--2---:R-:W-:Y:S06]  /*3b500*/  HMMA.1688.F32.TF32 R144, R152.reuse, R120, R180 ;  /* 0x000000789890723c */ /* 0x044fec00000810b4 */
[----:B-1----:R-:W-:Y:S01]  /*3b510*/  HMMA.1688.F32.TF32 R140, R152, R116, R184 ;  /* 0x00000074988c723c */ /* 0x002fe200000810b8 */
[----:B------:R-:W-:-:S08]  /*3b520*/  IMAD.MOV.U32 R224, RZ, RZ, R217 ;  /* 0x000000ffffe07224 */ /* 0x000fd000078e00d9 */
[----:B------:R-:W-:Y:S04]  /*3b530*/  STL.64 [R1+0x270], R148 ;  /* 0x0002709401007387 */ /* 0x000fe80000100a00 */
[----:B------:R-:W-:Y:S04]  /*3b540*/  STL.64 [R1+0x278], R150 ;  /* 0x0002789601007387 */ /* 0x000fe80000100a00 */
[----:B------:R-:W-:Y:S01]  /*3b550*/  STL.64 [R1+0x280], R144 ;  /* 0x0002809001007387 */ /* 0x000fe20000100a00 */
[----:B------:R-:W-:-:S03]  /*3b560*/  MOV R225, R218 ;  /* 0x000000da00e17202 */ /* 0x000fc60000000f00 */
[----:B------:R-:W-:Y:S01]  /*3b570*/  STL.64 [R1+0x288], R146 ;  /* 0x0002889201007387 */ /* 0x000fe20000100a00 */
[----:B------:R-:W-:-:S03]  /*3b580*/  IMAD.MOV.U32 R226, RZ, RZ, R219 ;  /* 0x000000ffffe27224 */ /* 0x000fc600078e00db */
[----:B------:R-:W2:Y:S04]  /*3b590*/  LDL.LU R217, [R1+0x3284] ;  /* 0x0032840001d97983 */ /* 0x000ea80000300800 */
[----:B------:R-:W-:Y:S04]  /*3b5a0*/  STL.64 [R1+0x290], R140 ;  /* 0x0002908c01007387 */ /* 0x000fe80000100a00 */
[----:B------:R1:W-:Y:S04]  /*3b5b0*/  STL.64 [R1+0x298], R142 ;  /* 0x0002988e01007387 */ /* 0x0003e80000100a00 */
[----:B------:R-:W3:Y:S04]  /*3b5c0*/  LDL.LU R218, [R1+0x3280] ;  /* 0x0032800001da7983 */ /* 0x000ee80000300800 */
[----:B------:R-:W4:Y:S01]  /*3b5d0*/  LDL.LU R219, [R1+0x327c] ;  /* 0x00327c0001db7983 */ /* 0x000f220000300800 */
[----:B------:R-:W-:Y:S01]  /*3b5e0*/  IMAD.MOV.U32 R227, RZ, RZ, R188 ;  /* 0x000000ffffe37224 */ /* 0x000fe200078e00bc */
[----:B------:R-:W-:Y:S01]  /*3b5f0*/  MOV R208, R195 ;  /* 0x000000c300d07202 */ /* 0x000fe20000000f00 */
[----:B------:R-:W-:Y:S01]  /*3b600*/  IMAD.MOV.U32 R209, RZ, RZ, R194 ;  /* 0x000000ffffd17224 */ /* 0x000fe200078e00c2 */
[----:B------:R-:W4:Y:S01]  /*3b610*/  LDL.LU R188, [R1+0x3278] ;  /* 0x0032780001bc7983 */ /* 0x000f220000300800 */
[----:B------:R-:W-:Y:S01]  /*3b620*/  IMAD.MOV.U32 R210, RZ, RZ, R193 ;  /* 0x000000ffffd27224 */ /* 0x000fe200078e00c1 */
[----:B------:R-:W-:-:S02]  /*3b630*/  MOV R211, R196 ;  /* 0x000000c400d37202 */ /* 0x000fc40000000f00 */
[----:B------:R-:W4:Y:S01]  /*3b640*/  LDL.LU R195, [R1+0x3274] ;  /* 0x0032740001c37983 */ /* 0x000f220000300800 */
[----:B------:R-:W-:-:S03]  /*3b650*/  IMAD.MOV.U32 R212, RZ, RZ, R197 ;  /* 0x000000ffffd47224 */ /* 0x000fc600078e00c5 */
[----:B------:R-:W4:Y:S01]  /*3b660*/  LDL.LU R194, [R1+0x3270] ;  /* 0x0032700001c27983 */ /* 0x000f220000300800 */
[----:B------:R-:W-:-:S03]  /*3b670*/  IMAD.MOV.U32 R213, RZ, RZ, R198 ;  /* 0x000000ffffd57224 */ /* 0x000fc600078e00c6 */
[----:B------:R-:W4:Y:S01]  /*3b680*/  LDL.LU R193, [R1+0x326c] ;  /* 0x00326c0001c17983 */ /* 0x000f220000300800 */
[----:B------:R-:W-:-:S03]  /*3b690*/  MOV R214, R199 ;  /* 0x000000c700d67202 */ /* 0x000fc60000000f00 */
[----:B------:R-:W1:Y:S01]  /*3b6a0*/  LDL.LU R196, [R1+0x3268] ;  /* 0x0032680001c47983 */ /* 0x000e620000300800 */
[----:B------:R-:W-:-:S03]  /*3b6b0*/  IMAD.MOV.U32 R215, RZ, RZ, R244 ;  /* 0x000000ffffd77224 */ /* 0x000fc600078e00f4 */
[----:B------:R-:W4:Y:S01]  /*3b6c0*/  LDL.LU R197, [R1+0x3264] ;  /* 0x0032640001c57983 */ /* 0x000f220000300800 */
[----:B------:R-:W-:-:S03]  /*3b6d0*/  IMAD.MOV.U32 R232, RZ, RZ, R247 ;  /* 0x000000ffffe87224 */ /* 0x000fc600078e00f7 */
[----:B------:R-:W4:Y:S01]  /*3b6e0*/  LDL.LU R198, [R1+0x3260] ;  /* 0x0032600001c67983 */ /* 0x000f220000300800 */
[----:B------:R-:W-:-:S03]  /*3b6f0*/  MOV R233, R246 ;  /* 0x000000f600e97202 */ /* 0x000fc60000000f00 */
[----:B------:R-:W4:Y:S01]  /*3b700*/  LDL.LU R199, [R1+0x325c] ;  /* 0x00325c0001c77983 */ /* 0x000f220000300800 */
[----:B------:R-:W-:-:S03]  /*3b710*/  IMAD.MOV.U32 R234, RZ, RZ, R245 ;  /* 0x000000ffffea7224 */ /* 0x000fc600078e00f5 */
[----:B------:R-:W4:Y:S01]  /*3b720*/  LDL.LU R244, [R1+0x3258] ;  /* 0x0032580001f47983 */ /* 0x000f220000300800 */
[----:B------:R-:W-:-:S03]  /*3b730*/  IMAD.MOV.U32 R235, RZ, RZ, R216 ;  /* 0x000000ffffeb7224 */ /* 0x000fc600078e00d8 */
[----:B------:R-:W4:Y:S04]  /*3b740*/  LDL.LU R247, [R1+0x3254] ;  /* 0x0032540001f77983 */ /* 0x000f280000300800 */
[----:B------:R-:W4:Y:S04]  /*3b750*/  LDL.LU R246, [R1+0x3250] ;  /* 0x0032500001f67983 */ /* 0x000f280000300800 */
[----:B------:R-:W4:Y:S04]  /*3b760*/  LDL.LU R245, [R1+0x324c] ;  /* 0x00324c0001f57983 */ /* 0x000f280000300800 */
[----:B------:R-:W4:Y:S01]  /*3b770*/  LDL.LU R216, [R1+0x3248] ;  /* 0x0032480001d87983 */ /* 0x000f220000300800 */
[----:B--2---:R-:W-:-:S02]  /*3b780*/  IMAD.MOV.U32 R222, RZ, RZ, R217 ;  /* 0x000000ffffde7224 */ /* 0x004fc400078e00d9 */
[----:B---3--:R-:W-:Y:S01]  /*3b790*/  IMAD.MOV.U32 R221, RZ, RZ, R218 ;  /* 0x000000ffffdd7224 */ /* 0x008fe200078e00da */
[----:B----4-:R-:W-:Y:S02]  /*3b7a0*/  MOV R220, R219 ;  /* 0x000000db00dc7202 */ /* 0x010fe40000000f00 */
[----:B------:R-:W2:Y:S04]  /*3b7b0*/  LDL.LU R219, [R1+0x3244] ;  /* 0x0032440001db7983 */ /* 0x000ea80000300800 */
[----:B------:R-:W3:Y:S04]  /*3b7c0*/  LDL.LU R218, [R1+0x3240] ;  /* 0x0032400001da7983 */ /* 0x000ee80000300800 */
[----:B------:R-:W4:Y:S01]  /*3b7d0*/  LDL.LU R217, [R1+0x323c] ;  /* 0x00323c0001d97983 */ /* 0x000f220000300800 */
[----:B------:R-:W-:-:S03]  /*3b7e0*/  MOV R223, R192 ;  /* 0x000000c000df7202 */ /* 0x000fc60000000f00 */
[----:B------:R-:W4:Y:S01]  /*3b7f0*/  LDL.LU R192, [R1+0x3238] ;  /* 0x0032380001c07983 */ /* 0x000f220000300800 */
[----:B-1----:R-:W-:Y:S01]  /*3b800*/  IMAD.MOV.U32 R143, RZ, RZ, R196 ;  /* 0x000000ffff8f7224 */ /* 0x002fe200078e00c4 */
[----:B------:R-:W-:Y:S01]  /*3b810*/  MOV R142, R197 ;  /* 0x000000c5008e7202 */ /* 0x000fe20000000f00 */
[----:B------:R-:W-:Y:S02]  /*3b820*/  IMAD.MOV.U32 R141, RZ, RZ, R198 ;  /* 0x000000ffff8d7224 */ /* 0x000fe400078e00c6 */
[----:B------:R-:W-:Y:S02]  /*3b830*/  IMAD.MOV.U32 R140, RZ, RZ, R199 ;  /* 0x000000ffff8c7224 */ /* 0x000fe400078e00c7 */
[----:B------:R-:W4:Y:S04]  /*3b840*/  LDL.LU R199, [R1+0x3234] ;  /* 0x0032340001c77983 */ /* 0x000f280000300800 */
[----:B------:R-:W4:Y:S04]  /*3b850*/  LDL.LU R198, [R1+0x3230] ;  /* 0x0032300001c67983 */ /* 0x000f280000300800 */
[----:B------:R-:W4:Y:S01]  /*3b860*/  LDL.LU R197, [R1+0x322c] ;  /* 0x00322c0001c57983 */ /* 0x000f220000300800 */
[----:B------:R-:W-:Y:S01]  /*3b870*/  IMAD.MOV.U32 R146, RZ, RZ, R247 ;  /* 0x000000ffff927224 */ /* 0x000fe200078e00f7 */
[----:B------:R-:W-:-:S02]  /*3b880*/  MOV R145, R246 ;  /* 0x000000f600917202 */ /* 0x000fc40000000f00 */
[----:B------:R-:W4:Y:S01]  /*3b890*/  LDL.LU R196, [R1+0x3228] ;  /* 0x0032280001c47983 */ /* 0x000f220000300800 */
[----:B------:R-:W-:-:S03]  /*3b8a0*/  IMAD.MOV.U32 R144, RZ, RZ, R245 ;  /* 0x000000ffff907224 */ /* 0x000fc600078e00f5 */
[----:B------:R-:W4:Y:S01]  /*3b8b0*/  LDL.LU R245, [R1+0x3224] ;  /* 0x0032240001f57983 */ /* 0x000f220000300800 */
[----:B------:R-:W-:-:S03]  /*3b8c0*/  IMAD.MOV.U32 R147, RZ, RZ, R244 ;  /* 0x000000ffff937224 */ /* 0x000fc600078e00f4 */
[----:B------:R-:W4:Y:S04]  /*3b8d0*/  LDL.LU R246, [R1+0x3220] ;  /* 0x0032200001f67983 */ /* 0x000f280000300800 */
[----:B------:R-:W4:Y:S04]  /*3b8e0*/  LDL.LU R247, [R1+0x321c] ;  /* 0x00321c0001f77983 */ /* 0x000f280000300800 */
[----:B------:R-:W4:Y:S01]  /*3b8f0*/  LDL.LU R244, [R1+0x3218] ;  /* 0x0032180001f47983 */ /* 0x000f220000300800 */
[----:B--2---:R-:W-:Y:S02]  /*3b900*/  IMAD.MOV.U32 R150, RZ, RZ, R219 ;  /* 0x000000ffff967224 */ /* 0x004fe400078e00db */
[----:B---3--:R-:W-:Y:S01]  /*3b910*/  IMAD.MOV.U32 R149, RZ, RZ, R218 ;  /* 0x000000ffff957224 */ /* 0x008fe200078e00da */
[----:B----4-:R-:W-:-:S02]  /*3b920*/  MOV R148, R217 ;  /* 0x000000d900947202 */ /* 0x010fc40000000f00 */
[----:B------:R-:W2:Y:S04]  /*3b930*/  LDL.LU R217, [R1+0x3214] ;  /* 0x0032140001d97983 */ /* 0x000ea80000300800 */
[----:B------:R-:W3:Y:S04]  /*3b940*/  LDL.LU R218, [R1+0x3210] ;  /* 0x0032100001da7983 */ /* 0x000ee80000300800 */
[----:B------:R-:W4:Y:S01]  /*3b950*/  LDL.LU R219, [R1+0x320c] ;  /* 0x00320c0001db7983 */ /* 0x000f220000300800 */
[----:B------:R-:W-:-:S03]  /*3b960*/  MOV R151, R216 ;  /* 0x000000d800977202 */ /* 0x000fc60000000f00 */
[----:B------:R-:W4:Y:S01]  /*3b970*/  LDL.LU R216, [R1+0x3208] ;  /* 0x0032080001d87983 */ /* 0x000f220000300800 */
[----:B------:R-:W-:Y:S01]  /*3b980*/  IMAD.MOV.U32 R167, RZ, RZ, R196 ;  /* 0x000000ffffa77224 */ /* 0x000fe200078e00c4 */
[----:B------:R-:W-:Y:S01]  /*3b990*/  MOV R166, R245 ;  /* 0x000000f500a67202 */ /* 0x000fe20000000f00 */
[----:B------:R-:W-:Y:S02]  /*3b9a0*/  IMAD.MOV.U32 R165, RZ, RZ, R246 ;  /* 0x000000ffffa57224 */ /* 0x000fe400078e00f6 */
[----:B------:R-:W-:Y:S02]  /*3b9b0*/  IMAD.MOV.U32 R164, RZ, RZ, R247 ;  /* 0x000000ffffa47224 */ /* 0x000fe400078e00f7 */
[----:B------:R-:W4:Y:S04]  /*3b9c0*/  LDL.LU R247, [R1+0x3204] ;  /* 0x0032040001f77983 */ /* 0x000f280000300800 */
[----:B------:R-:W4:Y:S04]  /*3b9d0*/  LDL.LU R246, [R1+0x3200] ;  /* 0x0032000001f67983 */ /* 0x000f280000300800 */
[----:B------:R-:W4:Y:S04]  /*3b9e0*/  LDL.LU R245, [R1+0x31fc] ;  /* 0x0031fc0001f57983 */ /* 0x000f280000300800 */
[----:B------:R-:W4:Y:S01]  /*3b9f0*/  LDL.LU R196, [R1+0x31f8] ;  /* 0x0031f80001c47983 */ /* 0x000f220000300800 */
[----:B--2---:R-:W-:Y:S01]  /*3ba00*/  IMAD.MOV.U32 R170, RZ, RZ, R217 ;  /* 0x000000ffffaa7224 */ /* 0x004fe200078e00d9 */
[----:B---3--:R-:W-:Y:S01]  /*3ba10*/  MOV R169, R218 ;  /* 0x000000da00a97202 */ /* 0x008fe20000000f00 */
[----:B----4-:R-:W-:-:S02]  /*3ba20*/  IMAD.MOV.U32 R168, RZ, RZ, R219 ;  /* 0x000000ffffa87224 */ /* 0x010fc400078e00db */
[----:B------:R-:W2:Y:S04]  /*3ba30*/  LDL.LU R219, [R1+0x31f4] ;  /* 0x0031f40001db7983 */ /* 0x000ea80000300800 */
[----:B------:R-:W3:Y:S04]  /*3ba40*/  LDL.LU R218, [R1+0x31f0] ;  /* 0x0031f00001da7983 */ /* 0x000ee80000300800 */
[----:B------:R-:W4:Y:S01]  /*3ba50*/  LDL.LU R217, [R1+0x31ec] ;  /* 0x0031ec0001d97983 */ /* 0x000f220000300800 */
[----:B------:R-:W-:-:S03]  /*3ba60*/  IMAD.MOV.U32 R171, RZ, RZ, R244 ;  /* 0x000000ffffab7224 */ /* 0x000fc600078e00f4 */
[----:B------:R-:W4:Y:S04]  /*3ba70*/  LDL.LU R244, [R1+0x31e8] ;  /* 0x0031e80001f47983 */ /* 0x000f280000300800 */
[----:B------:R-:W4:Y:S04]  /*3ba80*/  LDL.LU R200, [R1+0x300] ;  /* 0x0003000001c87983 */ /* 0x000f280000300800 */
[----:B------:R-:W4:Y:S04]  /*3ba90*/  LDL.LU R201, [R1+0x304] ;  /* 0x0003040001c97983 */ /* 0x000f280000300800 */
[----:B------:R-:W4:Y:S01]  /*3baa0*/  LDL.LU R202, [R1+0x308] ;  /* 0x0003080001ca7983 */ /* 0x000f220000300800 */
[----:B------:R-:W-:-:S03]  /*3bab0*/  MOV R175, R216 ;  /* 0x000000d800af7202 */ /* 0x000fc60000000f00 */
[----:B------:R-:W4:Y:S01]  /*3bac0*/  LDL.LU R203, [R1+0x30c] ;  /* 0x00030c0001cb7983 */ /* 0x000f220000300800 */
[----:B------:R-:W-:Y:S01]  /*3bad0*/  IMAD.MOV.U32 R160, RZ, RZ, R197 ;  /* 0x000000ffffa07224 */ /* 0x000fe200078e00c5 */
[----:B------:R-:W-:Y:S01]  /*3bae0*/  MOV R161, R198 ;  /* 0x000000c600a17202 */ /* 0x000fe20000000f00 */
[----:B------:R-:W-:Y:S02]  /*3baf0*/  IMAD.MOV.U32 R174, RZ, RZ, R247 ;  /* 0x000000ffffae7224 */ /* 0x000fe400078e00f7 */
[----:B------:R-:W-:Y:S01]  /*3bb00*/  IMAD.MOV.U32 R173, RZ, RZ, R246 ;  /* 0x000000ffffad7224 */ /* 0x000fe200078e00f6 */
[----:B------:R-:W-:Y:S02]  /*3bb10*/  MOV R172, R245 ;  /* 0x000000f500ac7202 */ /* 0x000fe40000000f00 */
[----:B------:R-:W4:Y:S04]  /*3bb20*/  LDL.LU R245, [R1+0x31e4] ;  /* 0x0031e40001f57983 */ /* 0x000f280000300800 */
[----:B------:R-:W4:Y:S04]  /*3bb30*/  LDL.LU R246, [R1+0x31e0] ;  /* 0x0031e00001f67983 */ /* 0x000f280000300800 */
[----:B------:R-:W4:Y:S01]  /*3bb40*/  LDL.LU R247, [R1+0x31dc] ;  /* 0x0031dc0001f77983 */ /* 0x000f220000300800 */
[----:B------:R-:W-:-:S03]  /*3bb50*/  IMAD.MOV.U32 R179, RZ, RZ, R196 ;  /* 0x000000ffffb37224 */ /* 0x000fc600078e00c4 */
[----:B------:R-:W4:Y:S01]  /*3bb60*/  LDL.LU R216, [R1+0x31d8] ;  /* 0x0031d80001d87983 */ /* 0x000f220000300800 */
[----:B------:R-:W-:Y:S01]  /*3bb70*/  IMAD.MOV.U32 R162, RZ, RZ, R199 ;  /* 0x000000ffffa27224 */ /* 0x000fe200078e00c7 */
[----:B------:R-:W-:Y:S01]  /*3bb80*/  MOV R248, R193 ;  /* 0x000000c100f87202 */ /* 0x000fe20000000f00 */
[----:B------:R-:W-:Y:S02]  /*3bb90*/  IMAD.MOV.U32 R163, RZ, RZ, R192 ;  /* 0x000000ffffa37224 */ /* 0x000fe400078e00c0 */
[----:B------:R-:W-:Y:S01]  /*3bba0*/  IMAD.MOV.U32 R249, RZ, RZ, R194 ;  /* 0x000000fffff97224 */ /* 0x000fe200078e00c2 */
[----:B------:R-:W-:Y:S01]  /*3bbb0*/  MOV R251, R188 ;  /* 0x000000bc00fb7202 */ /* 0x000fe20000000f00 */
[----:B------:R-:W-:Y:S02]  /*3bbc0*/  IMAD.MOV.U32 R250, RZ, RZ, R195 ;  /* 0x000000fffffa7224 */ /* 0x000fe400078e00c3 */
[----:B------:R-:W-:Y:S01]  /*3bbd0*/  IMAD.MOV.U32 R228, RZ, RZ, R189 ;  /* 0x000000ffffe47224 */ /* 0x000fe200078e00bd */
[----:B------:R-:W-:Y:S01]  /*3bbe0*/  MOV R230, R191 ;  /* 0x000000bf00e67202 */ /* 0x000fe20000000f00 */
[----:B------:R-:W-:Y:S01]  /*3bbf0*/  IMAD.MOV.U32 R229, RZ, RZ, R190 ;  /* 0x000000ffffe57224 */ /* 0x000fe200078e00be */
[----:B--2---:R-:W-:Y:S01]  /*3bc00*/  MOV R178, R219 ;  /* 0x000000db00b27202 */ /* 0x004fe20000000f00 */
[----:B---3--:R-:W-:-:S02]  /*3bc10*/  IMAD.MOV.U32 R177, RZ, RZ, R218 ;  /* 0x000000ffffb17224 */ /* 0x008fc400078e00da */
[----:B----4-:R-:W-:Y:S02]  /*3bc20*/  IMAD.MOV.U32 R176, RZ, RZ, R217 ;  /* 0x000000ffffb07224 */ /* 0x010fe400078e00d9 */
        /* <DEDUP_REMOVED lines=11> */
[----:B------:R-:W2:Y:S04]  /*3bce0*/  LDL.LU R188, [R1+0x31a8] ;  /* 0x0031a80001bc7983 */ /* 0x000ea80000300800 */
[----:B------:R-:W2:Y:S04]  /*3bcf0*/  LDL.LU R189, [R1+0x31a4] ;  /* 0x0031a40001bd7983 */ /* 0x000ea80000300800 */
[----:B------:R-:W2:Y:S04]  /*3bd00*/  LDL.LU R190, [R1+0x31a0] ;  /* 0x0031a00001be7983 */ /* 0x000ea80000300800 */
[----:B------:R-:W2:Y:S01]  /*3bd10*/  LDL.LU R191, [R1+0x319c] ;  /* 0x00319c0001bf7983 */ /* 0x000ea20000300800 */
[----:B------:R-:W-:-:S03]  /*3bd20*/  IMAD.MOV.U32 R231, RZ, RZ, R252 ;  /* 0x000000ffffe77224 */ /* 0x000fc600078e00fc */
[----:B------:R-:W3:Y:S04]  /*3bd30*/  LDL.LU R252, [R1+0x3198] ;  /* 0x0031980001fc7983 */ /* 0x000ee80000300800 */
[----:B------:R-:W3:Y:S04]  /*3bd40*/  LDL.LU R236, [R1+0x9a0] ;  /* 0x0009a00001ec7983 */ /* 0x000ee80000300800 */
[----:B------:R-:W3:Y:S04]  /*3bd50*/  LDL.LU R237, [R1+0x9a4] ;  /* 0x0009a40001ed7983 */ /* 0x000ee80000300800 */
[----:B------:R-:W3:Y:S04]  /*3bd60*/  LDL.LU R238, [R1+0x9a8] ;  /* 0x0009a80001ee7983 */ /* 0x000ee80000300800 */
[----:B------:R-:W3:Y:S04]  /*3bd70*/  LDL.LU R239, [R1+0x9ac] ;  /* 0x0009ac0001ef7983 */ /* 0x000ee80000300800 */
[----:B------:R-:W3:Y:S01]  /*3bd80*/  LDL.LU R204, [R1+0x990] ;  /* 0x0009900001cc7983 */ /* 0x000ee20000300800 */
[C---:B--2---:R-:W-:Y:S06]  /*3bd90*/  HMMA.1688.F32.TF32 R180, R152.reuse, R112, R188 ;  /* 0x0000007098b4723c */ /* 0x044fec00000810bc */
[----:B----4-:R-:W-:-:S15]  /*3bda0*/  HMMA.1688.F32.TF32 R184, R152, R108, R192 ;  /* 0x0000006c98b8723c */ /* 0x010fde00000810c0 */
[----:B------:R-:W-:-:S02]  /*3bdb0*/  NOP ;  /* 0x0000000000007918 */ /* 0x000fc40000000000 */
[----:B------:R-:W-:Y:S04]  /*3bdc0*/  STL.64 [R1+0x2a0], R180 ;  /* 0x0002a0b401007387 */ /* 0x000fe80000100a00 */
[----:B------:R3:W-:Y:S04]  /*3bdd0*/  STL.64 [R1+0x2a8], R182 ;  /* 0x0002a8b601007387 */ /* 0x0007e80000100a00 */
[----:B------:R-:W2:Y:S04]  /*3bde0*/  LDL.LU R205, [R1+0x994] ;  /* 0x0009940001cd7983 */ /* 0x000ea80000300800 */
[----:B------:R-:W2:Y:S01]  /*3bdf0*/  LDL.LU R206, [R1+0x998] ;  /* 0x0009980001ce7983 */ /* 0x000ea20000300800 */
[C---:B---3--:R-:W-:Y:S03]  /*3be00*/  HMMA.1688.F32.TF32 R180, R152.reuse, R104, R196 ;  /* 0x0000006898b4723c */ /* 0x048fe600000810c4 */
[----:B------:R-:W2:Y:S04]  /*3be10*/  LDL.LU R207, [R1+0x99c] ;  /* 0x00099c0001cf7983 */ /* 0x000ea80000300800 */
[----:B------:R-:W-:Y:S01]  /*3be20*/  STL.64 [R1+0x2c0], R184 ;  /* 0x0002c0b801007387 */ /* 0x000fe20000100a00 */
[C---:B------:R-:W-:Y:S03]  /*3be30*/  HMMA.1688.F32.TF32 R188, R152.reuse, R100, R216 ;  /* 0x0000006498bc723c */ /* 0x040fe600000810d8 */
[----:B------:R1:W-:Y:S03]  /*3be40*/  STL.64 [R1+0x2c8], R186 ;  /* 0x0002c8ba01007387 */ /* 0x0003e60000100a00 */
[C---:B-1----:R-:W-:Y:S09]  /*3be50*/  HMMA.1688.F32.TF32 R184, R152.reuse, R96, R244 ;  /* 0x0000006098b8723c */ /* 0x042ff200000810f4 */
[----:B------:R-:W-:Y:S04]  /*3be60*/  STL.64 [R1+0x2d0], R180 ;  /* 0x0002d0b401007387 */ /* 0x000fe80000100a00 */
[----:B------:R1:W-:Y:S02]  /*3be70*/  STL.64 [R1+0x2d8], R182 ;  /* 0x0002d8b601007387 */ /* 0x0003e40000100a00 */
[C---:B-1----:R-:W-:Y:S02]  /*3be80*/  HMMA.1688.F32.TF32 R180, R152.reuse, R8, R200 ;  /* 0x0000000898b4723c */ /* 0x042fe400000810c8 */
[----:B------:R-:W-:Y:S04]  /*3be90*/  STL.64 [R1+0x2e0], R188 ;  /* 0x0002e0bc01007387 */ /* 0x000fe80000100a00 */
[----:B------:R-:W-:Y:S04]  /*3bea0*/  STL.64 [R1+0x2e8], R190 ;  /* 0x0002e8be01007387 */ /* 0x000fe80000100a00 */
[----:B------:R-:W3:Y:S04]  /*3beb0*/  LDL.LU R200, [R1+0x980] ;  /* 0x0009800001c87983 */ /* 0x000ee80000300800 */
[----:B------:R-:W-:Y:S04]  /*3bec0*/  STL.64 [R1+0x2f0], R184 ;  /* 0x0002f0b801007387 */ /* 0x000fe80000100a00 */
[----:B------:R1:W-:Y:S05]  /*3bed0*/  STL.64 [R1+0x2f8], R186 ;  /* 0x0002f8ba01007387 */ /* 0x0003ea0000100a00 */
[----:B------:R-:W-:Y:S04]  /*3bee0*/  STL.64 [R1+0x300], R180 ;  /* 0x000300b401007387 */ /* 0x000fe80000100a00 */
[----:B------:R4:W-:Y:S04]  /*3bef0*/  STL.64 [R1+0x308], R182 ;  /* 0x000308b601007387 */ /* 0x0009e80000100a00 */
[----:B------:R-:W3:Y:S04]  /*3bf00*/  LDL.LU R201, [R1+0x984] ;  /* 0x0009840001c97983 */ /* 0x000ee80000300800 */
[----:B------:R-:W3:Y:S04]  /*3bf10*/  LDL.LU R202, [R1+0x988] ;  /* 0x0009880001ca7983 */ /* 0x000ee80000300800 */
[----:B------:R-:W3:Y:S01]  /*3bf20*/  LDL.LU R203, [R1+0x98c] ;  /* 0x00098c0001cb7983 */ /* 0x000ee20000300800 */
[C---:B-1----:R-:W-:Y:S06]  /*3bf30*/  HMMA.1688.F32.TF32 R184, R152.reuse, R4, R176 ;  /* 0x0000000498b8723c */ /* 0x042fec00000810b0 */
[C---:B----4-:R-:W-:Y:S06]  /*3bf40*/  HMMA.1688.F32.TF32 R180, R152.reuse, R92, R172 ;  /* 0x0000005c98b4723c */ /* 0x050fec00000810ac */
[C---:B------:R-:W-:Y:S06]  /*3bf50*/  HMMA.1688.F32.TF32 R176, R152.reuse, R88, R168 ;  /* 0x0000005898b0723c */ /* 0x040fec00000810a8 */
[C---:B------:R-:W-:Y:S06]  /*3bf60*/  HMMA.1688.F32.TF32 R172, R152.reuse, R84, R164 ;  /* 0x0000005498ac723c */ /* 0x040fec00000810a4 */
[C---:B------:R-:W-:Y:S06]  /*3bf70*/  HMMA.1688.F32.TF32 R168, R152.reuse, R80, R160 ;  /* 0x0000005098a8723c */ /* 0x040fec00000810a0 */
[C---:B------:R-:W-:Y:S06]  /*3bf80*/  HMMA.1688.F32.TF32 R164, R152.reuse, R76, R148 ;  /* 0x0000004c98a4723c */ /* 0x040fec0000081094 */
[C---:B------:R-:W-:Y:S06]  /*3bf90*/  HMMA.1688.F32.TF32 R160, R152.reuse, R72, R144 ;  /* 0x0000004898a0723c */ /* 0x040fec0000081090 */
[C---:B------:R-:W-:Y:S06]  /*3bfa0*/  HMMA.1688.F32.TF32 R148, R152.reuse, R68, R140 ;  /* 0x000000449894723c */ /* 0x040fec000008108c */
[C---:B------:R-:W-:Y:S01]  /*3bfb0*/  HMMA.1688.F32.TF32 R144, R152.reuse, R40, R248 ;  /* 0x000000289890723c */ /* 0x040fe200000810f8 */
[----:B------:R-:W-:Y:S05]  /*3bfc0*/  STL.64 [R1+0x310], R184 ;  /* 0x000310b801007387 */ /* 0x000fea0000100a00 */
        /* <DEDUP_REMOVED lines=17> */
[----:B------:R4:W-:Y:S01]  /*3c0e0*/  STL.64 [R1+0x398], R146 ;  /* 0x0003989201007387 */ /* 0x0009e20000100a00 */
[C---:B-1----:R-:W-:Y:S03]  /*3c0f0*/  HMMA.1688.F32.TF32 R148, R152.reuse, R32, R232 ;  /* 0x000000209894723c */ /* 0x042fe600000810e8 */
[----:B------:R-:W-:Y:S04]  /*3c100*/  STL.64 [R1+0x3a0], R140 ;  /* 0x0003a08c01007387 */ /* 0x000fe80000100a00 */
[----:B------:R1:W-:Y:S01]  /*3c110*/  STL.64 [R1+0x3a8], R142 ;  /* 0x0003a88e01007387 */ /* 0x0003e20000100a00 */
[C---:B----4-:R-:W-:Y:S06]  /*3c120*/  HMMA.1688.F32.TF32 R144, R152.reuse, R28, R212 ;  /* 0x0000001c9890723c */ /* 0x050fec00000810d4 */
        /* <DEDUP_REMOVED lines=9> */
[----:B-1----:R-:W-:Y:S06]  /*3c1c0*/  HMMA.1688.F32.TF32 R140, R152, R12, R240 ;  /* 0x0000000c988c723c */ /* 0x002fec00000810f0 */
[C---:B------:R-:W-:Y:S03]  /*3c1d0*/  HMMA.1688.F32.TF32 R240, R64.reuse, R60, R236 ;  /* 0x0000003c40f0723c */ /* 0x040fe600000810ec */
[----:B------:R-:W-:Y:S04]  /*3c1e0*/  STL.64 [R1+0x3e0], R148 ;  /* 0x0003e09401007387 */ /* 0x000fe80000100a00 */
[----:B------:R-:W-:Y:S04]  /*3c1f0*/  STL.64 [R1+0x3e8], R150 ;  /* 0x0003e89601007387 */ /* 0x000fe80000100a00 */
[----:B------:R-:W-:Y:S04]  /*3c200*/  STL.64 [R1+0x4a0], R144 ;  /* 0x0004a09001007387 */ /* 0x000fe80000100a00 */
[----:B------:R-:W-:Y:S08]  /*3c210*/  STL.64 [R1+0x4a8], R146 ;  /* 0x0004a89201007387 */ /* 0x000ff00000100a00 */
[----:B------:R-:W-:Y:S04]  /*3c220*/  STL [R1+0x2edc], R240 ;  /* 0x002edcf001007387 */ /* 0x000fe80000100800 */
[----:B------:R-:W-:Y:S04]  /*3c230*/  STL.64 [R1+0x490], R140 ;  /* 0x0004908c01007387 */ /* 0x000fe80000100a00 */
[----:B------:R1:W-:Y:S04]  /*3c240*/  STL.64 [R1+0x498], R142 ;  /* 0x0004988e01007387 */ /* 0x0003e80000100a00 */
[----:B------:R-:W-:Y:S01]  /*3c250*/  STL [R1+0x2ed8], R241 ;  /* 0x002ed8f101007387 */ /* 0x000fe20000100800 */
[C---:B--2---:R-:W-:Y:S03]  /*3c260*/  HMMA.1688.F32.TF32 R152, R64.reuse, R136, R204 ;  /* 0x000000884098723c */ /* 0x044fe600000810cc */
[----:B------:R-:W-:Y:S04]  /*3c270*/  STL [R1+0x2ed4], R242 ;  /* 0x002ed4f201007387 */ /* 0x000fe80000100800 */
[----:B------:R-:W-:Y:S04]  /*3c280*/  STL [R1+0x2ed0], R243 ;  /* 0x002ed0f301007387 */ /* 0x000fe80000100800 */
[----:B------:R-:W2:Y:S04]  /*3c290*/  LDL.LU R204, [R1+0x970] ;  /* 0x0009700001cc7983 */ /* 0x000ea80000300800 */
[----:B------:R-:W2:Y:S04]  /*3c2a0*/  LDL.LU R205, [R1+0x974] ;  /* 0x0009740001cd7983 */ /* 0x000ea80000300800 */
[----:B------:R-:W2:Y:S04]  /*3c2b0*/  LDL.LU R206, [R1+0x978] ;  /* 0x0009780001ce7983 */ /* 0x000ea80000300800 */
[----:B------:R-:W2:Y:S04]  /*3c2c0*/  LDL.LU R207, [R1+0x97c] ;  /* 0x00097c0001cf7983 */ /* 0x000ea80000300800 */
[----:B------:R4:W-:Y:S04]  /*3c2d0*/  STL [R1+0x2ebc], R152 ;  /* 0x002ebc9801007387 */ /* 0x0009e80000100800 */
[----:B------:R4:W-:Y:S04]  /*3c2e0*/  STL [R1+0x2eb8], R153 ;  /* 0x002eb89901007387 */ /* 0x0009e80000100800 */
[----:B------:R-:W-:Y:S04]  /*3c2f0*/  STL [R1+0x2eb4], R154 ;  /* 0x002eb49a01007387 */ /* 0x000fe80000100800 */
[----:B------:R4:W-:Y:S01]  /*3c300*/  STL [R1+0x2eb0], R155 ;  /* 0x002eb09b01007387 */ /* 0x0009e20000100800 */
[C---:B---3--:R-:W-:Y:S03]  /*3c310*/  HMMA.1688.F32.TF32 R160, R64.reuse, R132, R200 ;  /* 0x0000008440a0723c */ /* 0x048fe600000810c8 */
        /* <DEDUP_REMOVED lines=16> */
[----:B------:R-:W1:Y:S04]  /*3c420*/  LDL.LU R224, [R1+0x920] ;  /* 0x0009200001e07983 */ /* 0x000e680000300800 */
[----:B------:R-:W1:Y:S04]  /*3c430*/  LDL.LU R225, [R1+0x924] ;  /* 0x0009240001e17983 */ /* 0x000e680000300800 */
[----:B------:R-:W1:Y:S04]  /*3c440*/  LDL.LU R226, [R1+0x928] ;  /* 0x0009280001e27983 */ /* 0x000e680000300800 */
[----:B------:R-:W1:Y:S04]  /*3c450*/  LDL.LU R227, [R1+0x92c] ;  /* 0x00092c0001e37983 */ /* 0x000e680000300800 */
[----:B------:R-:W4:Y:S04]  /*3c460*/  LDL.LU R236, [R1+0x910] ;  /* 0x0009100001ec7983 */ /* 0x000f280000300800 */
[----:B------:R-:W4:Y:S04]  /*3c470*/  LDL.LU R237, [R1+0x914] ;  /* 0x0009140001ed7983 */ /* 0x000f280000300800 */
[----:B------:R-:W4:Y:S04]  /*3c480*/  LDL.LU R238, [R1+0x918] ;  /* 0x0009180001ee7983 */ /* 0x000f280000300800 */
[----:B------:R-:W4:Y:S04]  /*3c490*/  LDL.LU R239, [R1+0x91c] ;  /* 0x00091c0001ef7983 */ /* 0x000f280000300800 */
[----:B------:R4:W-:Y:S04]  /*3c4a0*/  STL [R1+0x2eec], R160 ;  /* 0x002eeca001007387 */ /* 0x0009e80000100800 */
[----:B------:R-:W-:Y:S04]  /*3c4b0*/  STL [R1+0x2ee8], R161 ;  /* 0x002ee8a101007387 */ /* 0x000fe80000100800 */
[----:B------:R4:W-:Y:S04]  /*3c4c0*/  STL [R1+0x2ee4], R162 ;  /* 0x002ee4a201007387 */ /* 0x0009e80000100800 */
[----:B------:R4:W-:Y:S01]  /*3c4d0*/  STL [R1+0x2ee0], R163 ;  /* 0x002ee0a301007387 */ /* 0x0009e20000100800 */
[C---:B--2---:R-:W-:Y:S03]  /*3c4e0*/  HMMA.1688.F32.TF32 R164, R64.reuse, R128, R204 ;  /* 0x0000008040a4723c */ /* 0x044fe600000810cc */
[----:B------:R-:W2:Y:S04]  /*3c4f0*/  LDL.LU R204, [R1+0x900] ;  /* 0x0009000001cc7983 */ /* 0x000ea80000300800 */
[----:B------:R-:W2:Y:S04]  /*3c500*/  LDL.LU R205, [R1+0x904] ;  /* 0x0009040001cd7983 */ /* 0x000ea80000300800 */
[----:B------:R-:W2:Y:S04]  /*3c510*/  LDL.LU R206, [R1+0x908] ;  /* 0x0009080001ce7983 */ /* 0x000ea80000300800 */
[----:B------:R-:W2:Y:S08]  /*3c520*/  LDL.LU R207, [R1+0x90c] ;  /* 0x00090c0001cf7983 */ /* 0x000eb00000300800 */
[----:B------:R-:W-:Y:S04]  /*3c530*/  STL [R1+0x2ef8], R165 ;  /* 0x002ef8a501007387 */ /* 0x000fe80000100800 */
[----:B------:R-:W-:Y:S04]  /*3c540*/  STL [R1+0x2ef4], R166 ;  /* 0x002ef4a601007387 */ /* 0x000fe80000100800 */
[----:B------:R-:W-:Y:S01]  /*3c550*/  STL [R1+0x2ef0], R167 ;  /* 0x002ef0a701007387 */ /* 0x000fe20000100800 */
[C---:B---3--:R-:W-:Y:S03]  /*3c560*/  HMMA.1688.F32.TF32 R168, R64.reuse, R124, R200 ;  /* 0x0000007c40a8723c */ /* 0x048fe600000810c8 */
[----:B------:R-:W3:Y:S04]  /*3c570*/  LDL.LU R200, [R1+0x8f0] ;  /* 0x0008f00001c87983 */ /* 0x000ee80000300800 */
[----:B------:R-:W3:Y:S04]  /*3c580*/  LDL.LU R201, [R1+0x8f4] ;  /* 0x0008f40001c97983 */ /* 0x000ee80000300800 */
[----:B------:R-:W3:Y:S01]  /*3c590*/  LDL.LU R202, [R1+0x8f8] ;  /* 0x0008f80001ca7983 */ /* 0x000ee20000300800 */
[----:B-1----:R-:W-:-:S15]  /*3c5a0*/  HMMA.1688.F32.TF32 R140, R64, R108, R224 ;  /* 0x0000006c408c723c */ /* 0x002fde00000810e0 */
[----:B------:R-:W-:-:S09]  /*3c5b0*/  NOP ;  /* 0x0000000000007918 */ /* 0x000fd20000000000 */
[----:B----4-:R-:W-:Y:S01]  /*3c5c0*/  MOV R152, R140 ;  /* 0x0000008c00987202 */ /* 0x010fe20000000f00 */
[----:B------:R-:W-:Y:S01]  /*3c5d0*/  IMAD.MOV.U32 R153, RZ, RZ, R141 ;  /* 0x000000ffff997224 */ /* 0x000fe200078e008d */
[----:B------:R-:W-:Y:S01]  /*3c5e0*/  MOV R155, R143 ;  /* 0x0000008f009b7202 */ /* 0x000fe20000000f00 */
[----:B------:R-:W-:Y:S02]  /*3c5f0*/  IMAD.MOV.U32 R154, RZ, RZ, R142 ;  /* 0x000000ffff9a7224 */ /* 0x000fe400078e008e */
[C---:B------:R-:W-:Y:S06]  /*3c600*/  HMMA.1688.F32.TF32 R140, R64.reuse, R104, R236 ;  /* 0x00000068408c723c */ /* 0x040fec00000810ec */
[C---:B------:R-:W-:Y:S06]  /*3c610*/  HMMA.1688.F32.TF32 R172, R64.reuse, R120, R212 ;  /* 0x0000007840ac723c */ /* 0x040fec00000810d4 */
[C---:B------:R-:W-:Y:S06]  /*3c620*/  HMMA.1688.F32.TF32 R176, R64.reuse, R116, R228 ;  /* 0x0000007440b0723c */ /* 0x040fec00000810e4 */
[----:B------:R-:W-:Y:S06]  /*3c630*/  HMMA.1688.F32.TF32 R144, R64, R112, R208 ;  /* 0x000000704090723c */ /* 0x000fec00000810d0 */
[----:B------:R-:W-:Y:S01]  /*3c640*/  IMAD.MOV.U32 R160, RZ, RZ, R140 ;  /* 0x000000ffffa07224 */ /* 0x000fe200078e008c */
[----:B------:R-:W-:Y:S01]  /*3c650*/  MOV R162, R142 ;  /* 0x0000008e00a27202 */ /* 0x000fe20000000f00 */
[----:B------:R-:W-:-:S02]  /*3c660*/  IMAD.MOV.U32 R161, RZ, RZ, R141 ;  /* 0x000000ffffa17224 */ /* 0x000fc400078e008d */
[----:B------:R-:W-:Y:S01]  /*3c670*/  IMAD.MOV.U32 R163, RZ, RZ, R143 ;  /* 0x000000ffffa37224 */ /* 0x000fe200078e008f */
        /* <DEDUP_REMOVED lines=9> */
[----:B------:R4:W-:Y:S04]  /*3c710*/  STL.64 [R1+0x2f90], R152 ;  /* 0x002f909801007387 */ /* 0x0009e80000100a00 */
[----:B------:R-:W-:Y:S04]  /*3c720*/  STL.64 [R1+0x2fa8], R162 ;  /* 0x002fa8a201007387 */ /* 0x000fe80000100a00 */
[----:B------:R-:W-:Y:S01]  /*3c730*/  STL.64 [R1+0x2fa0], R160 ;  /* 0x002fa0a001007387 */ /* 0x000fe20000100a00 */
[----:B------:R-:W-:Y:S01]  /*3c740*/  IMAD.MOV.U32 R203, RZ, RZ, R252 ;  /* 0x000000ffffcb7224 */ /* 0x000fe200078e00fc */
[----:B--2---:R-:W-:-:S15]  /*3c750*/  HMMA.1688.F32.TF32 R140, R64, R100, R204 ;  /* 0x00000064408c723c */ /* 0x004fde00000810cc */
[----:B------:R-:W-:-:S09]  /*3c760*/  NOP ;  /* 0x0000000000007918 */ /* 0x000fd20000000000 */
[----:B------:R-:W-:Y:S01]  /*3c770*/  IMAD.MOV.U32 R242, RZ, RZ, R142 ;  /* 0x000000fffff27224 */ /* 0x000fe200078e008e */
[----:B------:R-:W-:Y:S01]  /*3c780*/  MOV R241, R141 ;  /* 0x0000008d00f17202 */ /* 0x000fe20000000f00 */
[----:B------:R-:W-:Y:S02]  /*3c790*/  IMAD.MOV.U32 R243, RZ, RZ, R143 ;  /* 0x000000fffff37224 */ /* 0x000fe400078e008f */
[----:B------:R-:W-:-:S03]  /*3c7a0*/  IMAD.MOV.U32 R240, RZ, RZ, R140 ;  /* 0x000000fffff07224 */ /* 0x000fc600078e008c */
[----:B------:R-:W-:Y:S04]  /*3c7b0*/  STL.64 [R1+0x2fb8], R242 ;  /* 0x002fb8f201007387 */ /* 0x000fe80000100a00 */
[----:B------:R-:W-:Y:S04]  /*3c7c0*/  STL.64 [R1+0x2fb0], R240 ;  /* 0x002fb0f001007387 */ /* 0x000fe80000100a00 */
        /* <DEDUP_REMOVED lines=12> */
[----:B---3--:R-:W-:Y:S03]  /*3c890*/  HMMA.1688.F32.TF32 R140, R64, R96, R200 ;  /* 0x00000060408c723c */ /* 0x008fe600000810c8 */
[----:B------:R-:W3:Y:S04]  /*3c8a0*/  LDL.LU R232, [R1+0x830] ;  /* 0x0008300001e87983 */ /* 0x000ee80000300800 */
[----:B------:R-:W3:Y:S04]  /*3c8b0*/  LDL.LU R233, [R1+0x834] ;  /* 0x0008340001e97983 */ /* 0x000ee80000300800 */
[----:B------:R-:W3:Y:S04]  /*3c8c0*/  LDL.LU R234, [R1+0x838] ;  /* 0x0008380001ea7983 */ /* 0x000ee80000300800 */
[----:B------:R-:W3:Y:S04]  /*3c8d0*/  LDL.LU R235, [R1+0x83c] ;  /* 0x00083c0001eb7983 */ /* 0x000ee80000300800 */
[----:B------:R-:W2:Y:S04]  /*3c8e0*/  LDL.LU R220, [R1+0x840] ;  /* 0x0008400001dc7983 */ /* 0x000ea80000300800 */
[----:B------:R-:W2:Y:S04]  /*3c8f0*/  LDL.LU R221, [R1+0x844] ;  /* 0x0008440001dd7983 */ /* 0x000ea80000300800 */
[----:B------:R-:W2:Y:S04]  /*3c900*/  LDL.LU R222, [R1+0x848] ;  /* 0x0008480001de7983 */ /* 0x000ea80000300800 */
[----:B------:R-:W2:Y:S04]  /*3c910*/  LDL.LU R223, [R1+0x84c] ;  /* 0x00084c0001df7983 */ /* 0x000ea80000300800 */
[----:B------:R-:W3:Y:S04]  /*3c920*/  LDL.LU R204, [R1+0x870] ;  /* 0x0008700001cc7983 */ /* 0x000ee80000300800 */
[----:B------:R-:W3:Y:S04]  /*3c930*/  LDL.LU R205, [R1+0x874] ;  /* 0x0008740001cd7983 */ /* 0x000ee80000300800 */
[----:B------:R-:W3:Y:S04]  /*3c940*/  LDL.LU R206, [R1+0x878] ;  /* 0x0008780001ce7983 */ /* 0x000ee80000300800 */
[----:B------:R-:W3:Y:S04]  /*3c950*/  LDL.LU R207, [R1+0x87c] ;  /* 0x00087c0001cf7983 */ /* 0x000ee80000300800 */
[----:B-1----:R-:W2:Y:S04]  /*3c960*/  LDL.LU R144, [R1+0x8b0] ;  /* 0x0008b00001907983 */ /* 0x002ea80000300800 */
[----:B------:R-:W2:Y:S04]  /*3c970*/  LDL.LU R145, [R1+0x8b4] ;  /* 0x0008b40001917983 */ /* 0x000ea80000300800 */
[----:B----4-:R-:W2:Y:S04]  /*3c980*/  LDL.LU R146, [R1+0x8b8] ;  /* 0x0008b80001927983 */ /* 0x010ea80000300800 */
[----:B------:R-:W2:Y:S04]  /*3c990*/  LDL.LU R147, [R1+0x8bc] ;  /* 0x0008bc0001937983 */ /* 0x000ea80000300800 */
        /* <DEDUP_REMOVED lines=8> */
[----:B------:R-:W-:-:S03]  /*3ca20*/  MOV R165, R140 ;  /* 0x0000008c00a57202 */ /* 0x000fc60000000f00 */
[----:B------:R-:W4:Y:S01]  /*3ca30*/  LDL.LU R148, [R1+0x8c0] ;  /* 0x0008c00001947983 */ /* 0x000f220000300800 */
[----:B------:R-:W-:-:S03]  /*3ca40*/  IMAD.MOV.U32 R166, RZ, RZ, R141 ;  /* 0x000000ffffa67224 */ /* 0x000fc600078e008d */
[----:B------:R-:W4:Y:S01]  /*3ca50*/  LDL.LU R149, [R1+0x8c4] ;  /* 0x0008c40001957983 */ /* 0x000f220000300800 */
[----:B------:R-:W-:-:S03]  /*3ca60*/  IMAD.MOV.U32 R167, RZ, RZ, R142 ;  /* 0x000000ffffa77224 */ /* 0x000fc600078e008e */
[----:B------:R-:W4:Y:S01]  /*3ca70*/  LDL.LU R150, [R1+0x8c8] ;  /* 0x0008c80001967983 */ /* 0x000f220000300800 */
[----:B------:R-:W-:-:S03]  /*3ca80*/  MOV R252, R143 ;  /* 0x0000008f00fc7202 */ /* 0x000fc60000000f00 */
        /* <DEDUP_REMOVED lines=21> */
[----:B------:R-:W-:Y:S04]  /*3cbe0*/  STL.64 [R1+0x2fc8], R166 ;  /* 0x002fc8a601007387 */ /* 0x000fe80000100a00 */
[----:B------:R-:W-:Y:S01]  /*3cbf0*/  STL.64 [R1+0x2fc0], R164 ;  /* 0x002fc0a401007387 */ /* 0x000fe20000100a00 */
[C---:B---3--:R-:W-:Y:S06]  /*3cc00*/  HMMA.1688.F32.TF32 R204, R64.reuse, R72, R204 ;  /* 0x0000004840cc723c */ /* 0x048fec00000810cc */
[C---:B--2---:R-:W-:Y:S06]  /*3cc10*/  HMMA.1688.F32.TF32 R188, R64.reuse, R88, R144 ;  /* 0x0000005840bc723c */ /* 0x044fec0000081090 */
[C---:B----4-:R-:W-:Y:S06]  /*3cc20*/  HMMA.1688.F32.TF32 R152, R64.reuse, R8, R184 ;  /* 0x000000084098723c */ /* 0x050fec00000810b8 */
[C---:B------:R-:W-:Y:S06]  /*3cc30*/  HMMA.1688.F32.TF32 R180, R64.reuse, R4, R180 ;  /* 0x0000000440b4723c */ /* 0x040fec00000810b4 */
[C---:B------:R-:W-:Y:S06]  /*3cc40*/  HMMA.1688.F32.TF32 R184, R64.reuse, R92, R148 ;  /* 0x0000005c40b8723c */ /* 0x040fec0000081094 */
[C---:B------:R-:W-:Y:S11]  /*3cc50*/  HMMA.1688.F32.TF32 R192, R64.reuse, R84, R140 ;  /* 0x0000005440c0723c */ /* 0x040ff6000008108c */
[----:B------:R-:W-:Y:S01]  /*3cc60*/  STL.64 [R1+0x2fd8], R182 ;  /* 0x002fd8b601007387 */ /* 0x000fe20000100a00 */
[C---:B------:R-:W-:Y:S03]  /*3cc70*/  HMMA.1688.F32.TF32 R196, R64.reuse, R80, R248 ;  /* 0x0000005040c4723c */ /* 0x040fe600000810f8 */
[----:B------:R1:W-:Y:S03]  /*3cc80*/  STL.64 [R1+0x2fd0], R180 ;  /* 0x002fd0b401007387 */ /* 0x0003e60000100a00 */
[C---:B------:R-:W-:Y:S01]  /*3cc90*/  HMMA.1688.F32.TF32 R200, R64.reuse, R76, R200 ;  /* 0x0000004c40c8723c */ /* 0x040fe200000810c8 */
[----:B------:R-:W-:Y:S05]  /*3cca0*/  STL.64 [R1+0x2fe8], R186 ;  /* 0x002fe8ba01007387 */ /* 0x000fea0000100a00 */
[----:B------:R-:W-:Y:S01]  /*3ccb0*/  HMMA.1688.F32.TF32 R208, R64, R68, R208 ;  /* 0x0000004440d0723c */ /* 0x000fe200000810d0 */
        /* <DEDUP_REMOVED lines=13> */
[----:B------:R-:W2:Y:S04]  /*3cd90*/  LDL.LU R248, [R1+0x5c0] ;  /* 0x0005c00001f87983 */ /* 0x000ea80000300800 */
[----:B------:R-:W2:Y:S04]  /*3cda0*/  LDL.LU R249, [R1+0x5c4] ;  /* 0x0005c40001f97983 */ /* 0x000ea80000300800 */
[----:B------:R-:W2:Y:S04]  /*3cdb0*/  LDL.LU R250, [R1+0x5c8] ;  /* 0x0005c80001fa7983 */ /* 0x000ea80000300800 */
[----:B------:R-:W2:Y:S01]  /*3cdc0*/  LDL.LU R251, [R1+0x5cc] ;  /* 0x0005cc0001fb7983 */ /* 0x000ea20000300800 */
[----:B------:R-:W-:-:S03]  /*3cdd0*/  IMAD.MOV.U32 R14, RZ, RZ, R152 ;  /* 0x000000ffff0e7224 */ /* 0x000fc600078e0098 */
[----:B------:R-:W3:Y:S01]  /*3cde0*/  LDL.LU R168, [R1+0x420] ;  /* 0x0004200001a87983 */ /* 0x000ee20000300800 */
[----:B------:R-:W-:-:S03]  /*3cdf0*/  IMAD.MOV.U32 R15, RZ, RZ, R153 ;  /* 0x000000ffff0f7224 */ /* 0x000fc600078e0099 */
[----:B------:R-:W3:Y:S01]  /*3ce00*/  LDL.LU R169, [R1+0x424] ;  /* 0x0004240001a97983 */ /* 0x000ee20000300800 */
[----:B------:R-:W-:-:S03]  /*3ce10*/  MOV R18, R154 ;  /* 0x0000009a00127202 */ /* 0x000fc60000000f00 */
[----:B------:R-:W3:Y:S01]  /*3ce20*/  LDL.LU R170, [R1+0x428] ;  /* 0x0004280001aa7983 */ /* 0x000ee20000300800 */
[----:B------:R-:W-:-:S03]  /*3ce30*/  IMAD.MOV.U32 R19, RZ, RZ, R155 ;  /* 0x000000ffff137224 */ /* 0x000fc600078e009b */
[----:B------:R-:W3:Y:S04]  /*3ce40*/  LDL.LU R171, [R1+0x42c] ;  /* 0x00042c0001ab7983 */ /* 0x000ee80000300800 */
[----:B------:R-:W4:Y:S04]  /*3ce50*/  LDL.LU R152, [R1+0x430] ;  /* 0x0004300001987983 */ /* 0x000f280000300800 */
[----:B------:R-:W4:Y:S04]  /*3ce60*/  LDL.LU R153, [R1+0x434] ;  /* 0x0004340001997983 */ /* 0x000f280000300800 */
[----:B------:R-:W4:Y:S04]  /*3ce70*/  LDL.LU R154, [R1+0x438] ;  /* 0x00043800019a7983 */ /* 0x000f280000300800 */
[----:B------:R-:W4:Y:S04]  /*3ce80*/  LDL.LU R155, [R1+0x43c] ;  /* 0x00043c00019b7983 */ /* 0x000f280000300800 */
[----:B------:R-:W2:Y:S04]  /*3ce90*/  LDL.LU R140, [R1+0x470] ;  /* 0x00047000018c7983 */ /* 0x000ea80000300800 */
[----:B------:R-:W2:Y:S01]  /*3cea0*/  LDL.LU R141, [R1+0x474] ;  /* 0x00047400018d7983 */ /* 0x000ea20000300800 */
[C---:B------:R-:W-:Y:S03]  /*3ceb0*/  HMMA.1688.F32.TF32 R216, R64.reuse, R36, R220 ;  /* 0x0000002440d8723c */ /* 0x040fe600000810dc */
[----:B------:R-:W2:Y:S04]  /*3cec0*/  LDL.LU R142, [R1+0x478] ;  /* 0x00047800018e7983 */ /* 0x000ea80000300800 */
[----:B------:R-:W2:Y:S01]  /*3ced0*/  LDL.LU R143, [R1+0x47c] ;  /* 0x00047c00018f7983 */ /* 0x000ea20000300800 */
[C---:B------:R-:W-:Y:S03]  /*3cee0*/  HMMA.1688.F32.TF32 R220, R64.reuse, R32, R232 ;  /* 0x0000002040dc723c */ /* 0x040fe600000810e8 */
[----:B-1----:R-:W3:Y:S04]  /*3cef0*/  LDL.LU R180, [R1+0x680] ;  /* 0x0006800001b47983 */ /* 0x002ee80000300800 */
[----:B------:R-:W3:Y:S01]  /*3cf00*/  LDL.LU R181, [R1+0x684] ;  /* 0x0006840001b57983 */ /* 0x000ee20000300800 */
[C---:B------:R-:W-:Y:S03]  /*3cf10*/  HMMA.1688.F32.TF32 R232, R64.reuse, R20, R236 ;  /* 0x0000001440e8723c */ /* 0x040fe600000810ec */
        /* <DEDUP_REMOVED lines=35> */
[C---:B------:R-:W-:Y:S03]  /*3d150*/  HMMA.1688.F32.TF32 R212, R64.reuse, R40, R212 ;  /* 0x0000002840d4723c */ /* 0x040fe600000810d4 */
[----:B------:R-:W3:Y:S04]  /*3d160*/  LDL.LU R145, [R1+0x5b4] ;  /* 0x0005b40001917983 */ /* 0x000ee80000300800 */
[----:B------:R-:W3:Y:S01]  /*3d170*/  LDL.LU R146, [R1+0x5b8] ;  /* 0x0005b80001927983 */ /* 0x000ee20000300800 */
[C---:B------:R-:W-:Y:S03]  /*3d180*/  HMMA.1688.F32.TF32 R224, R64.reuse, R28, R224 ;  /* 0x0000001c40e0723c */ /* 0x040fe600000810e0 */
[----:B------:R-:W3:Y:S03]  /*3d190*/  LDL.LU R147, [R1+0x5bc] ;  /* 0x0005bc0001937983 */ /* 0x000ee60000300800 */
[----:B------:R-:W-:Y:S06]  /*3d1a0*/  HMMA.1688.F32.TF32 R228, R64, R24, R228 ;  /* 0x0000001840e4723c */ /* 0x000fec00000810e4 */
[----:B--2---:R-:W-:Y:S06]  /*3d1b0*/  HMMA.1688.F32.TF32 R140, R56, R136, R140 ;  /* 0x00000088388c723c */ /* 0x004fec000008108c */
[C---:B----4-:R-:W-:Y:S06]  /*3d1c0*/  HMMA.1688.F32.TF32 R236, R64.reuse, R16, R236 ;  /* 0x0000001040ec723c */ /* 0x050fec00000810ec */
[----:B---3--:R-:W-:Y:S06]  /*3d1d0*/  HMMA.1688.F32.TF32 R64, R64, R12, R180 ;  /* 0x0000000c4040723c */ /* 0x008fec00000810b4 */
[----:B------:R-:W-:Y:S01]  /*3d1e0*/  HMMA.1688.F32.TF32 R180, R56, R60, R172 ;  /* 0x0000003c38b4723c */ /* 0x000fe200000810ac */
[----:B------:R-:W2:-:S15]  /*3d1f0*/  LDL.LU R172, [R1+0x5a0] ;  /* 0x0005a00001ac7983 */ /* 0x000e9e0000300800 */
[----:B------:R-:W-:-:S07]  /*3d200*/  NOP ;  /* 0x0000000000007918 */ /* 0x000fce0000000000 */
[----:B------:R-:W-:Y:S04]  /*3d210*/  STL.64 [R1+0x480], R180 ;  /* 0x000480b401007387 */ /* 0x000fe80000100a00 */
[----:B------:R-:W-:Y:S04]  /*3d220*/  STL.64 [R1+0x488], R182 ;  /* 0x000488b601007387 */ /* 0x000fe80000100a00 */
[----:B------:R1:W-:Y:S04]  /*3d230*/  STL.64 [R1+0x470], R140 ;  /* 0x0004708c01007387 */ /* 0x0003e80000100a00 */
[----:B------:R3:W-:Y:S04]  /*3d240*/  STL.64 [R1+0x478], R142 ;  /* 0x0004788e01007387 */ /* 0x0007e80000100a00 */
[----:B------:R-:W2:Y:S04]  /*3d250*/  LDL.LU R173, [R1+0x5a4] ;  /* 0x0005a40001ad7983 */ /* 0x000ea80000300800 */
[----:B------:R-:W2:Y:S04]  /*3d260*/  LDL.LU R174, [R1+0x5a8] ;  /* 0x0005a80001ae7983 */ /* 0x000ea80000300800 */
[----:B------:R-:W2:Y:S04]  /*3d270*/  LDL.LU R175, [R1+0x5ac] ;  /* 0x0005ac0001af7983 */ /* 0x000ea80000300800 */
[----:B-1----:R-:W4:Y:S04]  /*3d280*/  LDL.LU R140, [R1+0x590] ;  /* 0x00059000018c7983 */ /* 0x002f280000300800 */
[----:B------:R-:W4:Y:S04]  /*3d290*/  LDL.LU R141, [R1+0x594] ;  /* 0x00059400018d7983 */ /* 0x000f280000300800 */
[----:B---3--:R-:W4:Y:S04]  /*3d2a0*/  LDL.LU R142, [R1+0x598] ;  /* 0x00059800018e7983 */ /* 0x008f280000300800 */
[----:B------:R-:W4:Y:S01]  /*3d2b0*/  LDL.LU R143, [R1+0x59c] ;  /* 0x00059c00018f7983 */ /* 0x000f220000300800 */
[C---:B------:R-:W-:Y:S06]  /*3d2c0*/  HMMA.1688.F32.TF32 R184, R56.reuse, R132, R164 ;  /* 0x0000008438b8723c */ /* 0x040fec00000810a4 */
[C---:B------:R-:W-:Y:S06]  /*3d2d0*/  HMMA.1688.F32.TF32 R180, R56.reuse, R128, R240 ;  /* 0x0000008038b4723c */ /* 0x040fec00000810f0 */
        /* <DEDUP_REMOVED lines=8> */
[----:B------:R1:W-:Y:S04]  /*3d360*/  STL.64 [R1+0x448], R166 ;  /* 0x000448a601007387 */ /* 0x0003e80000100a00 */
[----:B------:R-:W3:Y:S04]  /*3d370*/  LDL.LU R168, [R1+0x580] ;  /* 0x0005800001a87983 */ /* 0x000ee80000300800 */
[----:B------:R-:W-:Y:S04]  /*3d380*/  STL.64 [R1+0x430], R160 ;  /* 0x000430a001007387 */ /* 0x000fe80000100a00 */
[----:B------:R-:W-:Y:S04]  /*3d390*/  STL.64 [R1+0x438], R162 ;  /* 0x000438a201007387 */ /* 0x000fe80000100a00 */
[----:B------:R-:W-:Y:S04]  /*3d3a0*/  STL.64 [R1+0x420], R152 ;  /* 0x0004209801007387 */ /* 0x000fe80000100a00 */
[----:B------:R1:W-:Y:S04]  /*3d3b0*/  STL.64 [R1+0x428], R154 ;  /* 0x0004289a01007387 */ /* 0x0003e80000100a00 */
[----:B------:R-:W3:Y:S01]  /*3d3c0*/  LDL.LU R169, [R1+0x584] ;  /* 0x0005840001a97983 */ /* 0x000ee20000300800 */
[C---:B-1----:R-:W-:Y:S03]  /*3d3d0*/  HMMA.1688.F32.TF32 R164, R56.reuse, R108, R176 ;  /* 0x0000006c38a4723c */ /* 0x042fe600000810b0 */
[----:B------:R-:W3:Y:S03]  /*3d3e0*/  LDL.LU R170, [R1+0x588] ;  /* 0x0005880001aa7983 */ /* 0x000ee60000300800 */
[----:B------:R-:W-:Y:S01]  /*3d3f0*/  HMMA.1688.F32.TF32 R152, R56, R112, R148 ;  /* 0x000000703898723c */ /* 0x000fe20000081094 */
[----:B------:R-:W3:Y:S04]  /*3d400*/  LDL.LU R171, [R1+0x58c] ;  /* 0x00058c0001ab7983 */ /* 0x000ee80000300800 */
[----:B------:R-:W3:-:S15]  /*3d410*/  LDL.LU R148, [R1+0x570] ;  /* 0x0005700001947983 */ /* 0x000ede0000300800 */
[----:B------:R-:W-:-:S03]  /*3d420*/  NOP ;  /* 0x0000000000007918 */ /* 0x000fc60000000000 */
[----:B------:R-:W-:Y:S04]  /*3d430*/  STL.64 [R1+0x410], R152 ;  /* 0x0004109801007387 */ /* 0x000fe80000100a00 */
[----:B------:R1:W-:Y:S04]  /*3d440*/  STL.64 [R1+0x418], R154 ;  /* 0x0004189a01007387 */ /* 0x0003e80000100a00 */
[----:B------:R-:W3:Y:S01]  /*3d450*/  LDL.LU R149, [R1+0x574] ;  /* 0x0005740001957983 */ /* 0x000ee20000300800 */
[C---:B------:R-:W-:Y:S03]  /*3d460*/  HMMA.1688.F32.TF32 R160, R56.reuse, R100, R248 ;  /* 0x0000006438a0723c */ /* 0x040fe600000810f8 */
[----:B------:R-:W3:Y:S03]  /*3d470*/  LDL.LU R150, [R1+0x578] ;  /* 0x0005780001967983 */ /* 0x000ee60000300800 */
[C---:B-1----:R-:W-:Y:S01]  /*3d480*/  HMMA.1688.F32.TF32 R152, R56.reuse, R104, R244 ;  /* 0x000000683898723c */ /* 0x042fe200000810f4 */
[----:B------:R-:W3:Y:S04]  /*3d490*/  LDL.LU R151, [R1+0x57c] ;  /* 0x00057c0001977983 */ /* 0x000ee80000300800 */
[----:B------:R-:W-:Y:S04]  /*3d4a0*/  STL.64 [R1+0x400], R164 ;  /* 0x000400a401007387 */ /* 0x000fe80000100a00 */
[----:B------:R-:W-:Y:S01]  /*3d4b0*/  STL.64 [R1+0x408], R166 ;  /* 0x000408a601007387 */ /* 0x000fe20000100a00 */
[----:B----4-:R-:W-:-:S13]  /*3d4c0*/  HMMA.1688.F32.TF32 R140, R56, R4, R140 ;  /* 0x00000004388c723c */ /* 0x010fda000008108c */
[----:B------:R-:W-:Y:S04]  /*3d4d0*/  STL.64 [R1+0x3f0], R152 ;  /* 0x0003f09801007387 */ /* 0x000fe80000100a00 */
[----:B------:R1:W-:Y:S01]  /*3d4e0*/  STL.64 [R1+0x3f8], R154 ;  /* 0x0003f89a01007387 */ /* 0x0003e20000100a00 */
[----:B------:R-:W-:-:S03]  /*3d4f0*/  LOP3.LUT R251, R3, 0x20, RZ, 0x3c, !PT ;  /* 0x0000002003fb7812 */ /* 0x000fc600078e3cff */
[----:B------:R-:W-:Y:S04]  /*3d500*/  LDS R244, [R3+UR12+0x21800] ;  /* 0x0218000c03f47984 */ /* 0x000fe80008000800 */
[----:B------:R-:W-:Y:S01]  /*3d510*/  LDS R246, [R3+UR12+0x21c00] ;  /* 0x021c000c03f67984 */ /* 0x000fe20008000800 */
[----:B-1----:R-:W-:Y:S03]  /*3d520*/  HMMA.1688.F32.TF32 R152, R56, R96, R144 ;  /* 0x000000603898723c */ /* 0x002fe60000081090 */
[----:B------:R-:W-:Y:S04]  /*3d530*/  STL.64 [R1+0x5d0], R160 ;  /* 0x0005d0a001007387 */ /* 0x000fe80000100a00 */
[----:B------:R-:W-:Y:S04]  /*3d540*/  STL.64 [R1+0x5d8], R162 ;  /* 0x0005d8a201007387 */ /* 0x000fe80000100a00 */
[----:B------:R-:W4:Y:S01]  /*3d550*/  LDL.LU R144, [R1+0x560] ;  /* 0x0005600001907983 */ /* 0x000f220000300800 */
[----:B------:R-:W-:-:S03]  /*3d560*/  IMAD.MOV.U32 R2, RZ, RZ, R143 ;  /* 0x000000ffff027224 */ /* 0x000fc600078e008f */
[----:B------:R-:W-:Y:S04]  /*3d570*/  LDS R245, [R251+UR12+0x21800] ;  /* 0x0218000cfbf57984 */ /* 0x000fe80008000800 */
[----:B------:R-:W1:Y:S04]  /*3d580*/  LDS R247, [R251+UR12+0x21c00] ;  /* 0x021c000cfbf77984 */ /* 0x000e680008000800 */
[----:B------:R-:W-:Y:S04]  /*3d590*/  STL.64 [R1+0x5c0], R152 ;  /* 0x0005c09801007387 */ /* 0x000fe80000100a00 */
[----:B------:R2:W-:Y:S04]  /*3d5a0*/  STL.64 [R1+0x5c8], R154 ;  /* 0x0005c89a01007387 */ /* 0x0005e80000100a00 */
[----:B------:R-:W4:Y:S04]  /*3d5b0*/  LDL.LU R145, [R1+0x564] ;  /* 0x0005640001917983 */ /* 0x000f280000300800 */
[----:B------:R-:W4:Y:S04]  /*3d5c0*/  LDL.LU R146, [R1+0x568] ;  /* 0x0005680001927983 */ /* 0x000f280000300800 */
[----:B------:R-:W4:Y:S01]  /*3d5d0*/  LDL.LU R147, [R1+0x56c] ;  /* 0x00056c0001937983 */ /* 0x000f220000300800 */
[----:B--2---:R-:W-:Y:S01]  /*3d5e0*/  HMMA.1688.F32.TF32 R152, R56, R8, R172 ;  /* 0x000000083898723c */ /* 0x004fe200000810ac */
[----:B------:R-:W-:Y:S01]  /*3d5f0*/  MOV R96, R140 ;  /* 0x0000008c00607202 */ /* 0x000fe20000000f00 */
[----:B------:R-:W-:-:S15]  /*3d600*/  IMAD.MOV.U32 R97, RZ, RZ, R141 ;  /* 0x000000ffff617224 */ /* 0x000fde00078e008d */
[----:B------:R-:W-:-:S07]  /*3d610*/  NOP ;  /* 0x0000000000007918 */ /* 0x000fce0000000000 */
[----:B------:R-:W-:Y:S01]  /*3d620*/  IMAD.MOV.U32 R0, RZ, RZ, R154 ;  /* 0x000000ffff007224 */ /* 0x000fe200078e009a */
[----:B------:R-:W-:Y:S04]  /*3d630*/  STL.64 [R1+0x5b0], R152 ;  /* 0x0005b09801007387 */ /* 0x000fe80000100a00 */
[----:B------:R-:W-:Y:S04]  /*3d640*/  STL [R1+0x5bc], R155 ;  /* 0x0005bc9b01007387 */ /* 0x000fe80000100800 */
[----:B------:R-:W-:Y:S04]  /*3d650*/  STL [R1+0x2dd4], R0 ;  /* 0x002dd40001007387 */ /* 0x000fe80000100800 */
[----:B------:R2:W-:Y:S04]  /*3d660*/  STL [R1+0x5a8], R142 ;  /* 0x0005a88e01007387 */ /* 0x0005e80000100800 */
[----:B------:R-:W4:Y:S04]  /*3d670*/  LDL.LU R140, [R1+0x550] ;  /* 0x00055000018c7983 */ /* 0x000f280000300800 */
[----:B------:R-:W4:Y:S04]  /*3d680*/  LDL.LU R141, [R1+0x554] ;  /* 0x00055400018d7983 */ /* 0x000f280000300800 */
[----:B--2---:R-:W2:Y:S04]  /*3d690*/  LDL.LU R142, [R1+0x558] ;  /* 0x00055800018e7983 */ /* 0x004ea80000300800 */
[----:B------:R-:W2:Y:S01]  /*3d6a0*/  LDL.LU R143, [R1+0x55c] ;  /* 0x00055c00018f7983 */ /* 0x000ea20000300800 */
[C---:B---3--:R-:W-:Y:S06]  /*3d6b0*/  HMMA.1688.F32.TF32 R152, R56.reuse, R92, R168 ;  /* 0x0000005c3898723c */ /* 0x048fec00000810a8 */
[----:B------:R-:W-:Y:S01]  /*3d6c0*/  HMMA.1688.F32.TF32 R148, R56, R88, R148 ;  /* 0x000000583894723c */ /* 0x000fe20000081094 */
[----:B------:R3:W-:-:S15]  /*3d6d0*/  STL [R1+0x2dd8], R2 ;  /* 0x002dd80201007387 */ /* 0x0007de0000100800 */
[----:B------:R-:W-:-:S02]  /*3d6e0*/  NOP ;  /* 0x0000000000007918 */ /* 0x000fc40000000000 */
[----:B------:R-:W-:Y:S01]  /*3d6f0*/  IMAD.MOV.U32 R101, RZ, RZ, R153 ;  /* 0x000000ffff657224 */ /* 0x000fe200078e0099 */
[----:B------:R-:W-:Y:S01]  /*3d700*/  MOV R100, R152 ;  /* 0x0000009800647202 */ /* 0x000fe20000000f00 */
[----:B------:R-:W-:Y:S04]  /*3d710*/  STL.64 [R1+0x598], R154 ;  /* 0x0005989a01007387 */ /* 0x000fe80000100a00 */
[----:B------:R1:W-:Y:S01]  /*3d720*/  STL [R1+0x2de0], R101 ;  /* 0x002de06501007387 */ /* 0x0003e20000100800 */
[----:B------:R-:W-:Y:S01]  /*3d730*/  IMAD.MOV.U32 R104, RZ, RZ, R148 ;  /* 0x000000ffff687224 */ /* 0x000fe200078e0094 */
[----:B------:R-:W-:Y:S02]  /*3d740*/  MOV R105, R149 ;  /* 0x0000009500697202 */ /* 0x000fe40000000f00 */
[----:B------:R1:W-:Y:S01]  /*3d750*/  STL [R1+0x2ddc], R100 ;  /* 0x002ddc6401007387 */ /* 0x0003e20000100800 */
[----:B---3--:R-:W-:-:S03]  /*3d760*/  IMAD.MOV.U32 R2, RZ, RZ, R150 ;  /* 0x000000ffff027224 */ /* 0x008fc600078e0096 */
[----:B------:R-:W3:Y:S01]  /*3d770*/  LDL.LU R148, [R1+0x540] ;  /* 0x0005400001947983 */ /* 0x000ee20000300800 */
[----:B------:R-:W-:-:S03]  /*3d780*/  IMAD.MOV.U32 R0, RZ, RZ, R151 ;  /* 0x000000ffff007224 */ /* 0x000fc600078e0097 */
[----:B------:R-:W3:Y:S04]  /*3d790*/  LDL.LU R149, [R1+0x544] ;  /* 0x0005440001957983 */ /* 0x000ee80000300800 */
[----:B------:R-:W3:Y:S04]  /*3d7a0*/  LDL.LU R150, [R1+0x548] ;  /* 0x0005480001967983 */ /* 0x000ee80000300800 */
[----:B------:R-:W3:Y:S04]  /*3d7b0*/  LDL.LU R151, [R1+0x54c] ;  /* 0x00054c0001977983 */ /* 0x000ee80000300800 */
[----:B------:R-:W-:Y:S04]  /*3d7c0*/  STL [R1+0x2df0], R105 ;  /* 0x002df06901007387 */ /* 0x000fe80000100800 */
[----:B------:R-:W-:Y:S04]  /*3d7d0*/  STL [R1+0x2dec], R104 ;  /* 0x002dec6801007387 */ /* 0x000fe80000100800 */
[----:B------:R-:W-:Y:S04]  /*3d7e0*/  STL [R1+0x2de8], R2 ;  /* 0x002de80201007387 */ /* 0x000fe80000100800 */
[----:B------:R3:W-:Y:S01]  /*3d7f0*/  STL [R1+0x2de4], R0 ;  /* 0x002de40001007387 */ /* 0x0007e20000100800 */
[----:B----4-:R-:W-:-:S15]  /*3d800*/  HMMA.1688.F32.TF32 R144, R56, R84, R144 ;  /* 0x000000543890723c */ /* 0x010fde0000081090 */
[----:B------:R-:W-:-:S09]  /*3d810*/  NOP ;  /* 0x0000000000007918 */ /* 0x000fd20000000000 */
[----:B------:R-:W-:Y:S01]  /*3d820*/  MOV R108, R144 ;  /* 0x00000090006c7202 */ /* 0x000fe20000000f00 */
[----:B------:R-:W-:Y:S01]  /*3d830*/  IMAD.MOV.U32 R109, RZ, RZ, R145 ;  /* 0x000000ffff6d7224 */ /* 0x000fe200078e0091 */
[----:B------:R-:W4:Y:S01]  /*3d840*/  LDL.LU R144, [R1+0x530] ;  /* 0x0005300001907983 */ /* 0x000f220000300800 */
[----:B------:R-:W-:Y:S01]  /*3d850*/  IMAD.MOV.U32 R93, RZ, RZ, R146 ;  /* 0x000000ffff5d7224 */ /* 0x000fe200078e0092 */
[----:B------:R-:W-:Y:S02]  /*3d860*/  MOV R92, R147 ;  /* 0x00000093005c7202 */ /* 0x000fe40000000f00 */
[----:B------:R-:W4:Y:S04]  /*3d870*/  LDL.LU R145, [R1+0x534] ;  /* 0x0005340001917983 */ /* 0x000f280000300800 */
[----:B------:R-:W4:Y:S04]  /*3d880*/  LDL.LU R146, [R1+0x538] ;  /* 0x0005380001927983 */ /* 0x000f280000300800 */
[----:B------:R-:W4:Y:S01]  /*3d890*/  LDL.LU R147, [R1+0x53c] ;  /* 0x00053c0001937983 */ /* 0x000f220000300800 */
[----:B--2---:R-:W-:Y:S03]  /*3d8a0*/  HMMA.1688.F32.TF32 R140, R56, R80, R140 ;  /* 0x00000050388c723c */ /* 0x004fe6000008108c */
[----:B------:R-:W-:Y:S04]  /*3d8b0*/  STL [R1+0x2e00], R92 ;  /* 0x002e005c01007387 */ /* 0x000fe80000100800 */
[----:B------:R-:W-:Y:S04]  /*3d8c0*/  STL [R1+0x2dfc], R93 ;  /* 0x002dfc5d01007387 */ /* 0x000fe80000100800 */
[----:B------:R-:W-:Y:S04]  /*3d8d0*/  STL [R1+0x2df8], R109 ;  /* 0x002df86d01007387 */ /* 0x000fe80000100800 */
[----:B------:R2:W-:Y:S09]  /*3d8e0*/  STL [R1+0x2df4], R108 ;  /* 0x002df46c01007387 */ /* 0x0005f20000100800 */
[----:B------:R-:W-:Y:S01]  /*3d8f0*/  IMAD.MOV.U32 R112, RZ, RZ, R140 ;  /* 0x000000ffff707224 */ /* 0x000fe200078e008c */
[----:B-1----:R-:W-:Y:S01]  /*3d900*/  MOV R101, R142 ;  /* 0x0000008e00657202 */ /* 0x002fe20000000f00 */
[----:B------:R-:W-:Y:S01]  /*3d910*/  IMAD.MOV.U32 R113, RZ, RZ, R141 ;  /* 0x000000ffff717224 */ /* 0x000fe200078e008d */
[----:B------:R-:W2:Y:S01]  /*3d920*/  LDL.LU R140, [R1+0x520] ;  /* 0x00052000018c7983 */ /* 0x000ea20000300800 */
[----:B------:R-:W-:-:S03]  /*3d930*/  IMAD.MOV.U32 R100, RZ, RZ, R143 ;  /* 0x000000ffff647224 */ /* 0x000fc600078e008f */
[----:B------:R-:W2:Y:S04]  /*3d940*/  LDL.LU R141, [R1+0x524] ;  /* 0x00052400018d7983 */ /* 0x000ea80000300800 */
[----:B------:R-:W2:Y:S04]  /*3d950*/  LDL.LU R142, [R1+0x528] ;  /* 0x00052800018e7983 */ /* 0x000ea80000300800 */
[----:B------:R-:W2:Y:S01]  /*3d960*/  LDL.LU R143, [R1+0x52c] ;  /* 0x00052c00018f7983 */ /* 0x000ea20000300800 */
[----:B---3--:R-:W-:Y:S03]  /*3d970*/  HMMA.1688.F32.TF32 R148, R56, R76, R148 ;  /* 0x0000004c3894723c */ /* 0x008fe60000081094 */
[----:B------:R1:W-:Y:S04]  /*3d980*/  STL [R1+0x2e10], R100 ;  /* 0x002e106401007387 */ /* 0x0003e80000100800 */
[----:B------:R-:W-:Y:S04]  /*3d990*/  STL [R1+0x2e0c], R101 ;  /* 0x002e0c6501007387 */ /* 0x000fe80000100800 */
[----:B------:R3:W-:Y:S04]  /*3d9a0*/  STL [R1+0x2e08], R113 ;  /* 0x002e087101007387 */ /* 0x0007e80000100800 */
[----:B------:R3:W-:Y:S09]  /*3d9b0*/  STL [R1+0x2e04], R112 ;  /* 0x002e047001007387 */ /* 0x0007f20000100800 */
        /* <DEDUP_REMOVED lines=11> */
[----:B------:R-:W-:Y:S01]  /*3da70*/  STL [R1+0x2e14], R116 ;  /* 0x002e147401007387 */ /* 0x000fe20000100800 */
        /* <DEDUP_REMOVED lines=11> */
[----:B------:R2:W-:Y:S04]  /*3db30*/  STL [R1+0x2e30], R104 ;  /* 0x002e306801007387 */ /* 0x0005e80000100800 */
[----:B------:R-:W-:Y:S04]  /*3db40*/  STL [R1+0x2e2c], R105 ;  /* 0x002e2c6901007387 */ /* 0x000fe80000100800 */
[----:B------:R2:W-:Y:S04]  /*3db50*/  STL [R1+0x2e28], R121 ;  /* 0x002e287901007387 */ /* 0x0005e80000100800 */
[----:B------:R2:W-:Y:S09]  /*3db60*/  STL [R1+0x2e24], R120 ;  /* 0x002e247801007387 */ /* 0x0005f20000100800 */
[----:B------:R-:W-:Y:S01]  /*3db70*/  IMAD.MOV.U32 R124, RZ, RZ, R140 ;  /* 0x000000ffff7c7224 */ /* 0x000fe200078e008c */
[----:B------:R-:W-:Y:S01]  /*3db80*/  MOV R89, R142 ;  /* 0x0000008e00597202 */ /* 0x000fe20000000f00 */
[----:B------:R-:W-:Y:S01]  /*3db90*/  IMAD.MOV.U32 R125, RZ, RZ, R141 ;  /* 0x000000ffff7d7224 */ /* 0x000fe200078e008d */
[----:B------:R-:W2:Y:S01]  /*3dba0*/  LDL.LU R140, [R1+0x4f0] ;  /* 0x0004f000018c7983 */ /* 0x000ea20000300800 */
[----:B------:R-:W-:-:S03]  /*3dbb0*/  IMAD.MOV.U32 R88, RZ, RZ, R143 ;  /* 0x000000ffff587224 */ /* 0x000fc600078e008f */
[----:B------:R-:W2:Y:S04]  /*3dbc0*/  LDL.LU R141, [R1+0x4f4] ;  /* 0x0004f400018d7983 */ /* 0x000ea80000300800 */
[----:B------:R-:W2:Y:S04]  /*3dbd0*/  LDL.LU R142, [R1+0x4f8] ;  /* 0x0004f800018e7983 */ /* 0x000ea80000300800 */
[----:B------:R-:W2:Y:S01]  /*3dbe0*/  LDL.LU R143, [R1+0x4fc] ;  /* 0x0004fc00018f7983 */ /* 0x000ea20000300800 */
[----:B---3--:R-:W-:Y:S03]  /*3dbf0*/  HMMA.1688.F32.TF32 R148, R56, R40, R148 ;  /* 0x000000283894723c */ /* 0x008fe60000081094 */
[----:B------:R-:W-:Y:S04]  /*3dc00*/  STL [R1+0x2e40], R88 ;  /* 0x002e405801007387 */ /* 0x000fe80000100800 */
[----:B------:R3:W-:Y:S04]  /*3dc10*/  STL [R1+0x2e3c], R89 ;  /* 0x002e3c5901007387 */ /* 0x0007e80000100800 */
[----:B------:R-:W-:Y:S04]  /*3dc20*/  STL [R1+0x2e38], R125 ;  /* 0x002e387d01007387 */ /* 0x000fe80000100800 */
[----:B------:R3:W-:Y:S04]  /*3dc30*/  STL [R1+0x2e34], R124 ;  /* 0x002e347c01007387 */ /* 0x0007e80000100800 */
[----:B------:R-:W3:Y:S04]  /*3dc40*/  LDL.LU R172, [R1+0x4e0] ;  /* 0x0004e00001ac7983 */ /* 0x000ee80000300800 */
[----:B------:R-:W3:Y:S01]  /*3dc50*/  LDL.LU R173, [R1+0x4e4] ;  /* 0x0004e40001ad7983 */ /* 0x000ee20000300800 */
[----:B------:R-:W-:-:S03]  /*3dc60*/  IMAD.MOV.U32 R108, RZ, RZ, R151 ;  /* 0x000000ffff6c7224 */ /* 0x000fc600078e0097 */
[----:B------:R-:W3:Y:S01]  /*3dc70*/  LDL.LU R174, [R1+0x4e8] ;  /* 0x0004e80001ae7983 */ /* 0x000ee20000300800 */
[----:B------:R-:W-:Y:S01]  /*3dc80*/  IMAD.MOV.U32 R109, RZ, RZ, R150 ;  /* 0x000000ffff6d7224 */ /* 0x000fe200078e0096 */
[----:B------:R-:W-:Y:S02]  /*3dc90*/  MOV R129, R149 ;  /* 0x0000009500817202 */ /* 0x000fe40000000f00 */
[----:B------:R-:W3:Y:S01]  /*3dca0*/  LDL.LU R175, [R1+0x4ec] ;  /* 0x0004ec0001af7983 */ /* 0x000ee20000300800 */
[----:B------:R-:W-:-:S03]  /*3dcb0*/  IMAD.MOV.U32 R128, RZ, RZ, R148 ;  /* 0x000000ffff807224 */ /* 0x000fc600078e0094 */
        /* <DEDUP_REMOVED lines=21> */
[----:B--2---:R-:W-:Y:S03]  /*3de10*/  HMMA.1688.F32.TF32 R140, R56, R32, R140 ;  /* 0x00000020388c723c */ /* 0x004fe6000008108c */
[----:B------:R-:W2:Y:S04]  /*3de20*/  LDL.LU R151, [R1+0x4cc] ;  /* 0x0004cc0001977983 */ /* 0x000ea80000300800 */
[----:B------:R-:W-:Y:S04]  /*3de30*/  STL [R1+0x2e60], R93 ;  /* 0x002e605d01007387 */ /* 0x000fe80000100800 */
[----:B------:R-:W-:Y:S04]  /*3de40*/  STL [R1+0x2e5c], R92 ;  /* 0x002e5c5c01007387 */ /* 0x000fe80000100800 */
[----:B------:R-:W-:Y:S04]  /*3de50*/  STL [R1+0x2e58], R133 ;  /* 0x002e588501007387 */ /* 0x000fe80000100800 */
[----:B------:R-:W-:Y:S05]  /*3de60*/  STL [R1+0x2e54], R132 ;  /* 0x002e548401007387 */ /* 0x000fea0000100800 */
[----:B-1----:R-:W-:Y:S01]  /*3de70*/  IMAD.MOV.U32 R100, RZ, RZ, R140 ;  /* 0x000000ffff647224 */ /* 0x002fe200078e008c */
        /* <DEDUP_REMOVED lines=30> */
[----:B------:R-:W-:Y:S01]  /*3e060*/  HMMA.1688.F32.TF32 R152, R56, R24, R168 ;  /* 0x000000183898723c */ /* 0x000fe200000810a8 */
[----:B------:R-:W2:Y:S04]  /*3e070*/  LDL.LU R168, [R1+0x200] ;  /* 0x0002000001a87983 */ /* 0x000ea80000300800 */
[----:B------:R-:W2:Y:S04]  /*3e080*/  LDL.LU R169, [R1+0x204] ;  /* 0x0002040001a97983 */ /* 0x000ea80000300800 */
[----:B------:R-:W2:Y:S03]  /*3e090*/  LDL.LU R170, [R1+0x208] ;  /* 0x0002080001aa7983 */ /* 0x000ea60000300800 */
[----:B------:R-:W-:Y:S01]  /*3e0a0*/  IMAD.MOV.U32 R77, RZ, RZ, R144 ;  /* 0x000000ffff4d7224 */ /* 0x000fe200078e0090 */
[----:B------:R-:W2:Y:S01]  /*3e0b0*/  LDL.LU R171, [R1+0x20c] ;  /* 0x00020c0001ab7983 */ /* 0x000ea20000300800 */
[----:B------:R-:W-:-:S04]  /*3e0c0*/  MOV R76, R145 ;  /* 0x00000091004c7202 */ /* 0x000fc80000000f00 */
[----:B------:R-:W-:Y:S01]  /*3e0d0*/  IMAD.MOV.U32 R104, RZ, RZ, R148 ;  /* 0x000000ffff687224 */ /* 0x000fe200078e0094 */
[----:B------:R-:W-:Y:S01]  /*3e0e0*/  MOV R121, R150 ;  /* 0x0000009600797202 */ /* 0x000fe20000000f00 */
[----:B------:R-:W-:Y:S01]  /*3e0f0*/  IMAD.MOV.U32 R105, RZ, RZ, R149 ;  /* 0x000000ffff697224 */ /* 0x000fe200078e0095 */
[----:B------:R-:W4:Y:S01]  /*3e100*/  LDL.LU R148, [R1+0x1e0] ;  /* 0x0001e00001947983 */ /* 0x000f220000300800 */
[----:B------:R-:W-:-:S03]  /*3e110*/  IMAD.MOV.U32 R120, RZ, RZ, R151 ;  /* 0x000000ffff787224 */ /* 0x000fc600078e0097 */
[----:B------:R-:W4:Y:S01]  /*3e120*/  LDL.LU R149, [R1+0x1e4] ;  /* 0x0001e40001957983 */ /* 0x000f220000300800 */
[----:B------:R-:W-:-:S03]  /*3e130*/  IMAD.MOV.U32 R144, RZ, RZ, R62 ;  /* 0x000000ffff907224 */ /* 0x000fc600078e003e */
[----:B------:R-:W4:Y:S01]  /*3e140*/  LDL.LU R150, [R1+0x1e8] ;  /* 0x0001e80001967983 */ /* 0x000f220000300800 */
[----:B------:R-:W-:Y:S01]  /*3e150*/  IMAD.MOV.U32 R25, RZ, RZ, R146 ;  /* 0x000000ffff197224 */ /* 0x000fe200078e0092 */
[----:B------:R-:W-:Y:S01]  /*3e160*/  MOV R146, R46 ;  /* 0x0000002e00927202 */ /* 0x000fe20000000f00 */
[----:B------:R-:W-:Y:S01]  /*3e170*/  IMAD.MOV.U32 R145, RZ, RZ, R63 ;  /* 0x000000ffff917224 */ /* 0x000fe200078e003f */
[----:B------:R-:W4:Y:S01]  /*3e180*/  LDL.LU R151, [R1+0x1ec] ;  /* 0x0001ec0001977983 */ /* 0x000f220000300800 */
[----:B------:R-:W-:Y:S01]  /*3e190*/  IMAD.MOV.U32 R24, RZ, RZ, R147 ;  /* 0x000000ffff187224 */ /* 0x000fe200078e0093 */
[----:B------:R-:W-:Y:S02]  /*3e1a0*/  HMMA.1688.F32.TF32 R56, R56, R12, R140 ;  /* 0x0000000c3838723c */ /* 0x000fe4000008108c */
[----:B------:R-:W4:Y:S01]  /*3e1b0*/  LDL.LU R62, [R1+0x3194] ;  /* 0x00319400013e7983 */ /* 0x000f220000300800 */
[----:B------:R-:W-:-:S03]  /*3e1c0*/  IMAD.MOV.U32 R147, RZ, RZ, R47 ;  /* 0x000000ffff937224 */ /* 0x000fc600078e002f */
[----:B------:R-:W4:Y:S01]  /*3e1d0*/  LDL.LU R63, [R1+0x3190] ;  /* 0x00319000013f7983 */ /* 0x000f220000300800 */
[----:B------:R-:W-:Y:S01]  /*3e1e0*/  IMAD.MOV.U32 R140, RZ, RZ, R50 ;  /* 0x000000ffff8c7224 */ /* 0x000fe200078e0032 */
[----:B------:R-:W-:Y:S02]  /*3e1f0*/  MOV R141, R54 ;  /* 0x00000036008d7202 */ /* 0x000fe40000000f00 */
[----:B------:R-:W2:Y:S01]  /*3e200*/  LDL.LU R46, [R1+0x318c] ;  /* 0x00318c00012e7983 */ /* 0x000ea20000300800 */
[----:B------:R-:W-:-:S03]  /*3e210*/  IMAD.MOV.U32 R142, RZ, RZ, R55 ;  /* 0x000000ffff8e7224 */ /* 0x000fc600078e0037 */
[----:B------:R-:W2:Y:S04]  /*3e220*/  LDL.LU R47, [R1+0x3188] ;  /* 0x00318800012f7983 */ /* 0x000ea80000300800 */
[----:B------:R-:W4:Y:S04]  /*3e230*/  LDL.LU R50, [R1+0x3184] ;  /* 0x0031840001327983 */ /* 0x000f280000300800 */
[----:B------:R-:W3:Y:S04]  /*3e240*/  LDL.LU R54, [R1+0x3180] ;  /* 0x0031800001367983 */ /* 0x000ee80000300800 */
[----:B------:R-:W3:Y:S01]  /*3e250*/  LDL.LU R55, [R1+0x317c] ;  /* 0x00317c0001377983 */ /* 0x000ee20000300800 */
[----:B------:R-:W-:-:S03]  /*3e260*/  IMAD.MOV.U32 R143, RZ, RZ, R51 ;  /* 0x000000ffff8f7224 */ /* 0x000fc600078e0033 */
[----:B------:R-:W4:Y:S01]  /*3e270*/  LDL.LU R51, [R1+0x3178] ;  /* 0x0031780001337983 */ /* 0x000f220000300800 */
[----:B------:R-:W-:Y:S01]  /*3e280*/  MOV R0, R152 ;  /* 0x0000009800007202 */ /* 0x000fe20000000f00 */
[----:B------:R-:W-:Y:S01]  /*3e290*/  IMAD.MOV.U32 R2, RZ, RZ, R153 ;  /* 0x000000ffff027224 */ /* 0x000fe200078e0099 */
[----:B------:R-:W-:Y:S01]  /*3e2a0*/  MOV R116, R155 ;  /* 0x0000009b00747202 */ /* 0x000fe20000000f00 */
[----:B------:R-:W-:Y:S01]  /*3e2b0*/  IMAD.MOV.U32 R117, RZ, RZ, R154 ;  /* 0x000000ffff757224 */ /* 0x000fe200078e009a */
[----:B------:R-:W-:Y:S01]  /*3e2c0*/  HMMA.1688.F32.TF32 R140, R244, R134, R140 ;  /* 0x00000086f48c723c */ /* 0x000fe2000008108c */
[----:B------:R-:W-:Y:S01]  /*3e2d0*/  IMAD.MOV.U32 R89, RZ, RZ, R57 ;  /* 0x000000ffff597224 */ /* 0x000fe200078e0039 */
[----:B------:R-:W-:Y:S01]  /*3e2e0*/  MOV R124, R59 ;  /* 0x0000003b007c7202 */ /* 0x000fe20000000f00 */
[----:B------:R-:W-:Y:S01]  /*3e2f0*/  LDS R57, [R251+UR12+0x21880] ;  /* 0x0218800cfb397984 */ /* 0x000fe20008000800 */
[----:B------:R-:W-:Y:S01]  /*3e300*/  MOV R248, R49 ;  /* 0x0000003100f87202 */ /* 0x000fe20000000f00 */
[----:B------:R-:W-:-:S02]  /*3e310*/  IMAD.MOV.U32 R249, RZ, RZ, R48 ;  /* 0x000000fffff97224 */ /* 0x000fc400078e0030 */
[----:B------:R1:W-:Y:S01]  /*3e320*/  LDS R59, [R251+UR12+0x21c80] ;  /* 0x021c800cfb3b7984 */ /* 0x0003e20008000800 */
[----:B------:R-:W-:Y:S01]  /*3e330*/  IMAD.MOV.U32 R250, RZ, RZ, R45 ;  /* 0x000000fffffa7224 */ /* 0x000fe200078e002d */
[----:B-1----:R-:W-:-:S15]  /*3e340*/  MOV R251, R44 ;  /* 0x0000002c00fb7202 */ /* 0x002fde0000000f00 */
[----:B------:R-:W-:Y:S01]  /*3e350*/  MOV R41, R140 ;  /* 0x0000008c00297202 */ /* 0x000fe20000000f00 */
[----:B------:R-:W-:Y:S01]  /*3e360*/  IMAD.MOV.U32 R40, RZ, RZ, R141 ;  /* 0x000000ffff287224 */ /* 0x000fe200078e008d */
[----:B------:R-:W-:Y:S01]  /*3e370*/  MOV R36, R143 ;  /* 0x0000008f00247202 */ /* 0x000fe20000000f00 */
[----:B------:R-:W-:Y:S02]  /*3e380*/  IMAD.MOV.U32 R37, RZ, RZ, R142 ;  /* 0x000000ffff257224 */ /* 0x000fe400078e008e */
[----:B------:R-:W-:Y:S07]  /*3e390*/  HMMA.1688.F32.TF32 R140, R244, R130, R248 ;  /* 0x00000082f48c723c */ /* 0x000fee00000810f8 */
[----:B------:R-:W-:Y:S01]  /*3e3a0*/  IMAD.MOV.U32 R248, RZ, RZ, R99 ;  /* 0x000000fffff87224 */ /* 0x000fe200078e0063 */
[----:B------:R-:W-:Y:S01]  /*3e3b0*/  MOV R249, R98 ;  /* 0x0000006200f97202 */ /* 0x000fe20000000f00 */
[----:B------:R-:W2:Y:S01]  /*3e3c0*/  LDL.LU R99, [R1+0x3174] ;  /* 0x0031740001637983 */ /* 0x000ea20000300800 */
[----:B------:R-:W-:-:S02]  /*3e3d0*/  IMAD.MOV.U32 R250, RZ, RZ, R11 ;  /* 0x000000fffffa7224 */ /* 0x000fc400078e000b */
[----:B------:R-:W-:Y:S01]  /*3e3e0*/  IMAD.MOV.U32 R251, RZ, RZ, R10 ;  /* 0x000000fffffb7224 */ /* 0x000fe200078e000a */
[----:B------:R-:W2:Y:S04]  /*3e3f0*/  LDL.LU R98, [R1+0x3170] ;  /* 0x0031700001627983 */ /* 0x000ea80000300800 */
[----:B------:R-:W2:Y:S04]  /*3e400*/  LDL.LU R11, [R1+0x316c] ;  /* 0x00316c00010b7983 */ /* 0x000ea80000300800 */
[----:B------:R-:W2:Y:S03]  /*3e410*/  LDL.LU R10, [R1+0x3168] ;  /* 0x00316800010a7983 */ /* 0x000ea60000300800 */
[----:B------:R-:W-:Y:S01]  /*3e420*/  IMAD.MOV.U32 R49, RZ, RZ, R140 ;  /* 0x000000ffff317224 */ /* 0x000fe200078e008c */
[----:B------:R-:W-:Y:S01]  /*3e430*/  MOV R140, R35 ;  /* 0x00000023008c7202 */ /* 0x000fe20000000f00 */
[----:B------:R-:W-:Y:S01]  /*3e440*/  IMAD.MOV.U32 R48, RZ, RZ, R141 ;  /* 0x000000ffff307224 */ /* 0x000fe200078e008d */
[----:B------:R-:W-:Y:S01]  /*3e450*/  MOV R45, R142 ;  /* 0x0000008e002d7202 */ /* 0x000fe20000000f00 */
[----:B------:R-:W2:Y:S01]  /*3e460*/  LDL.LU R35, [R1+0x3164] ;  /* 0x0031640001237983 */ /* 0x000ea20000300800 */
[----:B------:R-:W-:-:S02]  /*3e470*/  IMAD.MOV.U32 R141, RZ, RZ, R34 ;  /* 0x000000ffff8d7224 */ /* 0x000fc400078e0022 */
[----:B------:R-:W-:Y:S01]  /*3e480*/  IMAD.MOV.U32 R44, RZ, RZ, R143 ;  /* 0x000000ffff2c7224 */ /* 0x000fe200078e008f */
[----:B------:R-:W2:Y:S01]  /*3e490*/  LDL.LU R34, [R1+0x3160] ;  /* 0x0031600001227983 */ /* 0x000ea20000300800 */
[----:B------:R-:W-:Y:S01]  /*3e4a0*/  IMAD.MOV.U32 R142, RZ, RZ, R31 ;  /* 0x000000ffff8e7224 */ /* 0x000fe200078e001f */
[----:B------:R-:W-:Y:S02]  /*3e4b0*/  MOV R143, R30 ;  /* 0x0000001e008f7202 */ /* 0x000fe40000000f00 */
[----:B------:R-:W2:Y:S04]  /*3e4c0*/  LDL.LU R31, [R1+0x315c] ;  /* 0x00315c00011f7983 */ /* 0x000ea80000300800 */
[----:B------:R-:W2:Y:S01]  /*3e4d0*/  LDL.LU R30, [R1+0x3158] ;  /* 0x00315800011e7983 */ /* 0x000ea20000300800 */
        /* <DEDUP_REMOVED lines=8> */
[----:B---3--:R-:W-:-:S15]  /*3e560*/  HMMA.1688.F32.TF32 R152, R244, R54, R176 ;  /* 0x00000036f498723c */ /* 0x008fde00000810b0 */
[----:B------:R-:W-:-:S09]  /*3e570*/  NOP ;  /* 0x0000000000007918 */ /* 0x000fd20000000000 */
[----:B------:R-:W-:Y:S01]  /*3e580*/  IMAD.MOV.U32 R108, RZ, RZ, R152 ;  /* 0x000000ffff6c7224 */ /* 0x000fe200078e0098 */
[----:B------:R-:W-:Y:S01]  /*3e590*/  MOV R129, R154 ;  /* 0x0000009a00817202 */ /* 0x000fe20000000f00 */
[----:B------:R-:W-:Y:S02]  /*3e5a0*/  IMAD.MOV.U32 R109, RZ, RZ, R153 ;  /* 0x000000ffff6d7224 */ /* 0x000fe400078e0099 */
[----:B------:R-:W-:Y:S02]  /*3e5b0*/  IMAD.MOV.U32 R128, RZ, RZ, R155 ;  /* 0x000000ffff807224 */ /* 0x000fe400078e009b */
[----:B----4-:R-:W-:Y:S01]  /*3e5c0*/  HMMA.1688.F32.TF32 R152, R244, R50, R172 ;  /* 0x00000032f498723c */ /* 0x010fe200000810ac */
[----:B------:R-:W-:-:S15]  /*3e5d0*/  MOV R176, R91 ;  /* 0x0000005b00b07202 */ /* 0x000fde0000000f00 */
[----:B------:R-:W-:-:S08]  /*3e5e0*/  NOP ;  /* 0x0000000000007918 */ /* 0x000fd00000000000 */
[----:B------:R-:W-:Y:S01]  /*3e5f0*/  IMAD.MOV.U32 R93, RZ, RZ, R152 ;  /* 0x000000ffff5d7224 */ /* 0x000fe200078e0098 */
[----:B------:R-:W-:Y:S01]  /*3e600*/  MOV R92, R153 ;  /* 0x00000099005c7202 */ /* 0x000fe20000000f00 */
[----:B------:R-:W-:Y:S02]  /*3e610*/  IMAD.MOV.U32 R133, RZ, RZ, R154 ;  /* 0x000000ffff857224 */ /* 0x000fe400078e009a */
[----:B------:R-:W-:Y:S02]  /*3e620*/  IMAD.MOV.U32 R132, RZ, RZ, R155 ;  /* 0x000000ffff847224 */ /* 0x000fe400078e009b */
[----:B--2---:R-:W-:Y:S01]  /*3e630*/  HMMA.1688.F32.TF32 R152, R244, R46, R168 ;  /* 0x0000002ef498723c */ /* 0x004fe200000810a8 */
[----:B------:R-:W-:Y:S01]  /*3e640*/  IMAD.MOV.U32 R172, RZ, RZ, R43 ;  /* 0x000000ffffac7224 */ /* 0x000fe200078e002b */
[----:B------:R-:W-:Y:S01]  /*3e650*/  MOV R173, R42 ;  /* 0x0000002a00ad7202 */ /* 0x000fe20000000f00 */
[----:B------:R-:W2:Y:S01]  /*3e660*/  LDL.LU R43, [R1+0x3154] ;  /* 0x00315400012b7983 */ /* 0x000ea20000300800 */
[----:B------:R-:W-:-:S02]  /*3e670*/  IMAD.MOV.U32 R174, RZ, RZ, R39 ;  /* 0x000000ffffae7224 */ /* 0x000fc400078e0027 */
[----:B------:R-:W-:Y:S01]  /*3e680*/  IMAD.MOV.U32 R175, RZ, RZ, R38 ;  /* 0x000000ffffaf7224 */ /* 0x000fe200078e0026 */
[----:B------:R-:W3:Y:S01]  /*3e690*/  LDL.LU R42, [R1+0x3150] ;  /* 0x00315000012a7983 */ /* 0x000ee20000300800 */
[----:B------:R-:W-:-:S03]  /*3e6a0*/  IMAD.MOV.U32 R177, RZ, RZ, R90 ;  /* 0x000000ffffb17224 */ /* 0x000fc600078e005a */
[----:B------:R-:W4:Y:S01]  /*3e6b0*/  LDL.LU R39, [R1+0x314c] ;  /* 0x00314c0001277983 */ /* 0x000f220000300800 */
[----:B------:R-:W-:-:S03]  /*3e6c0*/  IMAD.MOV.U32 R178, RZ, RZ, R87 ;  /* 0x000000ffffb27224 */ /* 0x000fc600078e0057 */
[----:B------:R-:W4:Y:S01]  /*3e6d0*/  LDL.LU R38, [R1+0x3148] ;  /* 0x0031480001267983 */ /* 0x000f220000300800 */
[----:B------:R-:W-:-:S03]  /*3e6e0*/  MOV R179, R86 ;  /* 0x0000005600b37202 */ /* 0x000fc60000000f00 */
[----:B------:R-:W4:Y:S04]  /*3e6f0*/  LDL.LU R91, [R1+0x3144] ;  /* 0x00314400015b7983 */ /* 0x000f280000300800 */
[----:B------:R-:W4:Y:S01]  /*3e700*/  LDL.LU R90, [R1+0x3140] ;  /* 0x00314000015a7983 */ /* 0x000f220000300800 */
[----:B------:R-:W-:Y:S01]  /*3e710*/  MOV R112, R152 ;  /* 0x0000009800707202 */ /* 0x000fe20000000f00 */
[----:B------:R-:W-:Y:S02]  /*3e720*/  IMAD.MOV.U32 R113, RZ, RZ, R153 ;  /* 0x000000ffff717224 */ /* 0x000fe400078e0099 */
        /* <DEDUP_REMOVED lines=24> */
[----:B------:R-:W-:-:S03]  /*3e8b0*/  IMAD.MOV.U32 R183, RZ, RZ, R27 ;  /* 0x000000ffffb77224 */ /* 0x000fc600078e001b */
[----:B------:R-:W4:Y:S01]  /*3e8c0*/  LDL.LU R23, [R1+0x3100] ;  /* 0x0031000001177983 */ /* 0x000f220000300800 */
[----:B------:R-:W-:Y:S01]  /*3e8d0*/  IMAD.MOV.U32 R188, RZ, RZ, R30 ;  /* 0x000000ffffbc7224 */ /* 0x000fe200078e001e */
[----:B------:R-:W-:Y:S02]  /*3e8e0*/  MOV R189, R31 ;  /* 0x0000001f00bd7202 */ /* 0x000fe40000000f00 */
[----:B------:R-:W4:Y:S01]  /*3e8f0*/  LDL.LU R26, [R1+0x30fc] ;  /* 0x0030fc00011a7983 */ /* 0x000f220000300800 */
[----:B------:R-:W-:-:S03]  /*3e900*/  IMAD.MOV.U32 R190, RZ, RZ, R34 ;  /* 0x000000ffffbe7224 */ /* 0x000fc600078e0022 */
[----:B------:R-:W4:Y:S01]  /*3e910*/  LDL.LU R27, [R1+0x30f8] ;  /* 0x0030f800011b7983 */ /* 0x000f220000300800 */
[----:B------:R-:W-:-:S03]  /*3e920*/  IMAD.MOV.U32 R191, RZ, RZ, R35 ;  /* 0x000000ffffbf7224 */ /* 0x000fc600078e0023 */
[----:B------:R-:W4:Y:S04]  /*3e930*/  LDL.LU R30, [R1+0x30f4] ;  /* 0x0030f400011e7983 */ /* 0x000f280000300800 */
[----:B------:R-:W4:Y:S01]  /*3e940*/  LDL.LU R31, [R1+0x30f0] ;  /* 0x0030f000011f7983 */ /* 0x000f220000300800 */
[C---:B------:R-:W-:Y:S03]  /*3e950*/  HMMA.1688.F32.TF32 R148, R244.reuse, R62, R148 ;  /* 0x0000003ef494723c */ /* 0x040fe60000081094 */
[----:B------:R-:W4:Y:S04]  /*3e960*/  LDL.LU R34, [R1+0x30ec] ;  /* 0x0030ec0001227983 */ /* 0x000f280000300800 */
[----:B------:R-:W4:Y:S01]  /*3e970*/  LDL.LU R35, [R1+0x30e8] ;  /* 0x0030e80001237983 */ /* 0x000f220000300800 */
[----:B------:R-:W-:Y:S01]  /*3e980*/  HMMA.1688.F32.TF32 R144, R244, R138, R144 ;  /* 0x0000008af490723c */ /* 0x000fe20000081090 */
[----:B------:R-:W-:Y:S01]  /*3e990*/  IMAD.MOV.U32 R184, RZ, RZ, R10 ;  /* 0x000000ffffb87224 */ /* 0x000fe200078e000a */
[----:B------:R-:W-:Y:S01]  /*3e9a0*/  MOV R185, R11 ;  /* 0x0000000b00b97202 */ /* 0x000fe20000000f00 */
[----:B------:R-:W-:Y:S01]  /*3e9b0*/  IMAD.MOV.U32 R186, RZ, RZ, R98 ;  /* 0x000000ffffba7224 */ /* 0x000fe200078e0062 */
[----:B------:R-:W-:Y:S01]  /*3e9c0*/  MOV R160, R102 ;  /* 0x0000006600a07202 */ /* 0x000fe20000000f00 */
[----:B------:R-:W-:-:S02]  /*3e9d0*/  IMAD.MOV.U32 R187, RZ, RZ, R99 ;  /* 0x000000ffffbb7224 */ /* 0x000fc400078e0063 */
[----:B------:R-:W-:Y:S01]  /*3e9e0*/  IMAD.MOV.U32 R161, RZ, RZ, R103 ;  /* 0x000000ffffa17224 */ /* 0x000fe200078e0067 */
[----:B------:R-:W-:Y:S01]  /*3e9f0*/  MOV R163, R107 ;  /* 0x0000006b00a37202 */ /* 0x000fe20000000f00 */
[----:B------:R-:W-:-:S07]  /*3ea00*/  IMAD.MOV.U32 R162, RZ, RZ, R106 ;  /* 0x000000ffffa27224 */ /* 0x000fce00078e006a */
[----:B------:R-:W-:Y:S01]  /*3ea10*/  IMAD.MOV.U32 R85, RZ, RZ, R151 ;  /* 0x000000ffff557224 */ /* 0x000fe200078e0097 */
[----:B------:R-:W-:Y:S01]  /*3ea20*/  MOV R84, R150 ;  /* 0x0000009600547202 */ /* 0x000fe20000000f00 */
[----:B------:R-:W-:Y:S01]  /*3ea30*/  IMAD.MOV.U32 R151, RZ, RZ, R156 ;  /* 0x000000ffff977224 */ /* 0x000fe200078e009c */
[----:B------:R-:W-:Y:S01]  /*3ea40*/  MOV R150, R157 ;  /* 0x0000009d00967202 */ /* 0x000fe20000000f00 */
[----:B------:R-:W-:Y:S02]  /*3ea50*/  IMAD.MOV.U32 R81, RZ, RZ, R149 ;  /* 0x000000ffff517224 */ /* 0x000fe400078e0095 */
[----:B------:R-:W-:Y:S02]  /*3ea60*/  IMAD.MOV.U32 R156, RZ, RZ, R110 ;  /* 0x000000ffff9c7224 */ /* 0x000fe400078e006e */
[----:B------:R-:W-:Y:S02]  /*3ea70*/  IMAD.MOV.U32 R80, RZ, RZ, R148 ;  /* 0x000000ffff507224 */ /* 0x000fe400078e0094 */
[----:B------:R-:W-:Y:S01]  /*3ea80*/  IMAD.MOV.U32 R149, RZ, RZ, R158 ;  /* 0x000000ffff957224 */ /* 0x000fe200078e009e */
[----:B------:R-:W-:Y:S01]  /*3ea90*/  MOV R158, R114 ;  /* 0x00000072009e7202 */ /* 0x000fe20000000f00 */
[----:B------:R-:W-:-:S02]  /*3eaa0*/  IMAD.MOV.U32 R157, RZ, RZ, R111 ;  /* 0x000000ffff9d7224 */ /* 0x000fc400078e006f */
        /* <DEDUP_REMOVED lines=10> */
[----:B--2---:R-:W-:Y:S01]  /*3eb50*/  MOV R195, R43 ;  /* 0x0000002b00c37202 */ /* 0x004fe20000000f00 */
[----:B---3--:R-:W-:-:S02]  /*3eb60*/  IMAD.MOV.U32 R194, RZ, RZ, R42 ;  /* 0x000000ffffc27224 */ /* 0x008fc400078e002a */
[----:B----4-:R-:W-:Y:S01]  /*3eb70*/  IMAD.MOV.U32 R193, RZ, RZ, R39 ;  /* 0x000000ffffc17224 */ /* 0x010fe200078e0027 */
[----:B------:R-:W-:Y:S02]  /*3eb80*/  MOV R192, R38 ;  /* 0x0000002600c07202 */ /* 0x000fe40000000f00 */
[----:B------:R-:W2:Y:S04]  /*3eb90*/  LDL.LU R38, [R1+0x30e4] ;  /* 0x0030e40001267983 */ /* 0x000ea80000300800 */
[----:B------:R-:W2:Y:S04]  /*3eba0*/  LDL.LU R39, [R1+0x30e0] ;  /* 0x0030e00001277983 */ /* 0x000ea80000300800 */
[----:B------:R-:W3:Y:S04]  /*3ebb0*/  LDL.LU R42, [R1+0x30dc] ;  /* 0x0030dc00012a7983 */ /* 0x000ee80000300800 */
[----:B------:R-:W3:Y:S01]  /*3ebc0*/  LDL.LU R43, [R1+0x30d8] ;  /* 0x0030d800012b7983 */ /* 0x000ee20000300800 */
[----:B------:R-:W-:Y:S01]  /*3ebd0*/  IMAD.MOV.U32 R197, RZ, RZ, R87 ;  /* 0x000000ffffc57224 */ /* 0x000fe200078e0057 */
[----:B------:R-:W-:Y:S01]  /*3ebe0*/  MOV R196, R86 ;  /* 0x0000005600c47202 */ /* 0x000fe20000000f00 */
[----:B------:R-:W-:Y:S01]  /*3ebf0*/  IMAD.MOV.U32 R198, RZ, RZ, R90 ;  /* 0x000000ffffc67224 */ /* 0x000fe200078e005a */
[----:B------:R-:W-:Y:S01]  /*3ec00*/  MOV R199, R91 ;  /* 0x0000005b00c77202 */ /* 0x000fe20000000f00 */
[----:B------:R-:W-:Y:S01]  /*3ec10*/  IMAD.MOV.U32 R203, RZ, RZ, R7 ;  /* 0x000000ffffcb7224 */ /* 0x000fe200078e0007 */
[----:B------:R-:W-:Y:S01]  /*3ec20*/  MOV R202, R6 ;  /* 0x0000000600ca7202 */ /* 0x000fe20000000f00 */
[----:B------:R-:W-:-:S02]  /*3ec30*/  IMAD.MOV.U32 R201, RZ, RZ, R95 ;  /* 0x000000ffffc97224 */ /* 0x000fc400078e005f */
[----:B------:R-:W-:Y:S02]  /*3ec40*/  IMAD.MOV.U32 R207, RZ, RZ, R83 ;  /* 0x000000ffffcf7224 */ /* 0x000fe400078e0053 */
[----:B------:R-:W-:Y:S01]  /*3ec50*/  IMAD.MOV.U32 R206, RZ, RZ, R82 ;  /* 0x000000ffffce7224 */ /* 0x000fe200078e0052 */
[----:B------:R-:W-:Y:S01]  /*3ec60*/  MOV R205, R79 ;  /* 0x0000004f00cd7202 */ /* 0x000fe20000000f00 */
[----:B------:R-:W-:Y:S02]  /*3ec70*/  IMAD.MOV.U32 R204, RZ, RZ, R78 ;  /* 0x000000ffffcc7224 */ /* 0x000fe400078e004e */
[----:B------:R-:W-:Y:S01]  /*3ec80*/  IMAD.MOV.U32 R211, RZ, RZ, R75 ;  /* 0x000000ffffd37224 */ /* 0x000fe200078e004b */
[----:B------:R-:W-:Y:S01]  /*3ec90*/  MOV R210, R74 ;  /* 0x0000004a00d27202 */ /* 0x000fe20000000f00 */
[----:B------:R-:W-:Y:S02]  /*3eca0*/  IMAD.MOV.U32 R209, RZ, RZ, R71 ;  /* 0x000000ffffd17224 */ /* 0x000fe400078e0047 */
[----:B------:R-:W-:-:S02]  /*3ecb0*/  IMAD.MOV.U32 R208, RZ, RZ, R70 ;  /* 0x000000ffffd07224 */ /* 0x000fc400078e0046 */
[----:B------:R-:W4:Y:S04]  /*3ecc0*/  LDL.LU R70, [R1+0x30d4] ;  /* 0x0030d40001467983 */ /* 0x000f280000300800 */
[----:B------:R-:W4:Y:S04]  /*3ecd0*/  LDL.LU R71, [R1+0x30d0] ;  /* 0x0030d00001477983 */ /* 0x000f280000300800 */
[----:B------:R-:W2:Y:S04]  /*3ece0*/  LDL.LU R74, [R1+0x30cc] ;  /* 0x0030cc00014a7983 */ /* 0x000ea80000300800 */
[----:B------:R-:W2:Y:S04]  /*3ecf0*/  LDL.LU R75, [R1+0x30c8] ;  /* 0x0030c800014b7983 */ /* 0x000ea80000300800 */
[----:B------:R-:W3:Y:S04]  /*3ed00*/  LDL.LU R78, [R1+0x30c4] ;  /* 0x0030c400014e7983 */ /* 0x000ee80000300800 */
[----:B------:R-:W3:Y:S04]  /*3ed10*/  LDL.LU R79, [R1+0x30c0] ;  /* 0x0030c000014f7983 */ /* 0x000ee80000300800 */
[----:B------:R-:W4:Y:S04]  /*3ed20*/  LDL.LU R82, [R1+0x30bc] ;  /* 0x0030bc0001527983 */ /* 0x000f280000300800 */
[----:B------:R-:W4:Y:S01]  /*3ed30*/  LDL.LU R83, [R1+0x30b8] ;  /* 0x0030b80001537983 */ /* 0x000f220000300800 */
[----:B------:R-:W-:-:S03]  /*3ed40*/  IMAD.MOV.U32 R200, RZ, RZ, R94 ;  /* 0x000000ffffc87224 */ /* 0x000fc600078e005e */
        /* <DEDUP_REMOVED lines=26> */
[----:B------:R-:W-:-:S02]  /*3eef0*/  IMAD.MOV.U32 R29, RZ, RZ, R146 ;  /* 0x000000ffff1d7224 */ /* 0x000fc400078e0092 */
[----:B------:R-:W-:Y:S01]  /*3ef00*/  IMAD.MOV.U32 R28, RZ, RZ, R147 ;  /* 0x000000ffff1c7224 */ /* 0x000fe200078e0093 */
[----:B------:R-:W-:Y:S01]  /*3ef10*/  MOV R147, R52 ;  /* 0x0000003400937202 */ /* 0x000fe20000000f00 */
[----:B------:R-:W-:Y:S01]  /*3ef20*/  IMAD.MOV.U32 R146, RZ, RZ, R53 ;  /* 0x000000ffff927224 */ /* 0x000fe200078e0035 */
[C---:B---3--:R-:W-:Y:S06]  /*3ef30*/  HMMA.1688.F32.TF32 R156, R244.reuse, R78, R156 ;  /* 0x0000004ef49c723c */ /* 0x048fec000008109c */
[C---:B----4-:R-:W-:Y:S06]  /*3ef40*/  HMMA.1688.F32.TF32 R172, R244.reuse, R82, R172 ;  /* 0x00000052f4ac723c */ /* 0x050fec00000810ac */
[C---:B--2---:R-:W-:Y:S06]  /*3ef50*/  HMMA.1688.F32.TF32 R176, R244.reuse, R86, R176 ;  /* 0x00000056f4b0723c */ /* 0x044fec00000810b0 */
        /* <DEDUP_REMOVED lines=11> */
[----:B------:R-:W-:Y:S06]  /*3f010*/  HMMA.1688.F32.TF32 R196, R244, R114, R196 ;  /* 0x00000072f4c4723c */ /* 0x000fec00000810c4 */
[----:B------:R-:W-:Y:S01]  /*3f020*/  MOV R53, R210 ;  /* 0x000000d200357202 */ /* 0x000fe20000000f00 */
[----:B------:R-:W-:-:S02]  /*3f030*/  IMAD.MOV.U32 R52, RZ, RZ, R211 ;  /* 0x000000ffff347224 */ /* 0x000fc400078e00d3 */
        /* <DEDUP_REMOVED lines=8> */
[----:B------:R-:W3:Y:S04]  /*3f0c0*/  LDL.LU.64 R206, [R1+0x3038] ;  /* 0x0030380001ce7983 */ /* 0x000ee80000300a00 */
        /* <DEDUP_REMOVED lines=51> */
[----:B-1----:R-:W4:Y:S04]  /*3f400*/  LDL.LU.64 R158, [R1+0x2f68] ;  /* 0x002f6800019e7983 */ /* 0x002f280000300a00 */
[----:B------:R-:W4:Y:S01]  /*3f410*/  LDL.LU.64 R156, [R1+0x2f60] ;  /* 0x002f6000019c7983 */ /* 0x000f220000300a00 */
[C---:B------:R-:W-:Y:S06]  /*3f420*/  HMMA.1688.F32.TF32 R168, R244.reuse, R70, R168 ;  /* 0x00000046f4a8723c */ /* 0x040fec00000810a8 */
[C---:B------:R-:W-:Y:S06]  /*3f430*/  HMMA.1688.F32.TF32 R148, R244.reuse, R42, R148 ;  /* 0x0000002af494723c */ /* 0x040fec0000081094 */
[C---:B------:R-:W-:Y:S06]  /*3f440*/  HMMA.1688.F32.TF32 R144, R244.reuse, R38, R144 ;  /* 0x00000026f490723c */ /* 0x040fec0000081090 */
[C---:B------:R-:W-:Y:S06]  /*3f450*/  HMMA.1688.F32.TF32 R140, R244.reuse, R34, R140 ;  /* 0x00000022f48c723c */ /* 0x040fec000008108c */
[C---:B------:R-:W-:Y:S06]  /*3f460*/  HMMA.1688.F32.TF32 R248, R244.reuse, R30, R248 ;  /* 0x0000001ef4f8723c */ /* 0x040fec00000810f8 */
[----:B----4-:R-:W-:-:S15]  /*3f470*/  HMMA.1688.F32.TF32 R156, R244, R74, R156 ;  /* 0x0000004af49c723c */ /* 0x010fde000008109c */
[----:B------:R-:W-:-:S08]  /*3f480*/  NOP ;  /* 0x0000000000007918 */ /* 0x000fd00000000000 */
[----:B------:R1:W-:Y:S04]  /*3f490*/  STL.64 [R1+0x180], R156 ;  /* 0x0001809c01007387 */ /* 0x0003e80000100a00 */
[----:B------:R4:W-:Y:S04]  /*3f4a0*/  STL.64 [R1+0x188], R158 ;  /* 0x0001889e01007387 */ /* 0x0009e80000100a00 */
[----:B-1----:R-:W2:Y:S04]  /*3f4b0*/  LDL.LU R156, [R1+0x600] ;  /* 0x00060000019c7983 */ /* 0x002ea80000300800 */
[----:B------:R-:W2:Y:S04]  /*3f4c0*/  LDL.LU R157, [R1+0x604] ;  /* 0x00060400019d7983 */ /* 0x000ea80000300800 */
[----:B----4-:R-:W2:Y:S04]  /*3f4d0*/  LDL.LU R158, [R1+0x608] ;  /* 0x00060800019e7983 */ /* 0x010ea80000300800 */
[----:B------:R-:W2:Y:S04]  /*3f4e0*/  LDL.LU R159, [R1+0x60c] ;  /* 0x00060c00019f7983 */ /* 0x000ea80000300800 */
        /* <DEDUP_REMOVED lines=19> */
[----:B------:R-:W3:Y:S02]  /*3f620*/  LDL.LU.64 R248, [R1+0x2f10] ;  /* 0x002f100001f87983 */ /* 0x000ee40000300a00 */
[----:B---3--:R-:W-:-:S15]  /*3f630*/  HMMA.1688.F32.TF32 R248, R244, R26, R248 ;  /* 0x0000001af4f8723c */ /* 0x008fde00000810f8 */
[----:B------:R-:W-:-:S08]  /*3f640*/  NOP ;  /* 0x0000000000007918 */ /* 0x000fd00000000000 */
[----:B------:R1:W-:Y:S04]  /*3f650*/  STL.64 [R1+0x120], R248 ;  /* 0x000120f801007387 */ /* 0x0003e80000100a00 */
[----:B------:R3:W-:Y:S01]  /*3f660*/  STL.64 [R1+0x128], R250 ;  /* 0x000128fa01007387 */ /* 0x0007e20000100a00 */
[----:B-1----:R-:W-:Y:S01]  /*3f670*/  MOV R248, R14 ;  /* 0x0000000e00f87202 */ /* 0x002fe20000000f00 */
[----:B------:R-:W-:Y:S02]  /*3f680*/  IMAD.MOV.U32 R249, RZ, RZ, R15 ;  /* 0x000000fffff97224 */ /* 0x000fe400078e000f */
[----:B------:R-:W4:Y:S01]  /*3f690*/  LDL.LU R14, [R1+0x2f08] ;  /* 0x002f0800010e7983 */ /* 0x000f220000300800 */
[----:B---3--:R-:W-:Y:S01]  /*3f6a0*/  IMAD.MOV.U32 R250, RZ, RZ, R18 ;  /* 0x000000fffffa7224 */ /* 0x008fe200078e0012 */
[----:B------:R-:W-:-:S02]  /*3f6b0*/  MOV R251, R19 ;  /* 0x0000001300fb7202 */ /* 0x000fc40000000f00 */
[----:B------:R-:W4:Y:S04]  /*3f6c0*/  LDL.LU R15, [R1+0x2f04] ;  /* 0x002f0400010f7983 */ /* 0x000f280000300800 */
[----:B------:R-:W3:Y:S04]  /*3f6d0*/  LDL.LU R18, [R1+0x2f00] ;  /* 0x002f000001127983 */ /* 0x000ee80000300800 */
[----:B------:R-:W3:Y:S01]  /*3f6e0*/  LDL.LU R19, [R1+0x2efc] ;  /* 0x002efc0001137983 */ /* 0x000ee20000300800 */
[----:B------:R-:W-:Y:S01]  /*3f6f0*/  MOV R88, R56 ;  /* 0x0000003800587202 */ /* 0x000fe20000000f00 */
[----:B------:R-:W-:-:S02]  /*3f700*/  IMAD.MOV.U32 R125, RZ, RZ, R58 ;  /* 0x000000ffff7d7224 */ /* 0x000fc400078e003a */
[----:B------:R-:W-:Y:S04]  /*3f710*/  LDS R56, [R3+UR12+0x21880] ;  /* 0x0218800c03387984 */ /* 0x000fe80008000800 */
[----:B------:R-:W1:Y:S01]  /*3f720*/  LDS R58, [R3+UR12+0x21c80] ;  /* 0x021c800c033a7984 */ /* 0x000e620008000800 */
[----:B--2---:R-:W-:-:S15]  /*3f730*/  HMMA.1688.F32.TF32 R140, R244, R22, R140 ;  /* 0x00000016f48c723c */ /* 0x004fde000008108c */
[----:B------:R-:W-:-:S08]  /*3f740*/  NOP ;  /* 0x0000000000007918 */ /* 0x000fd00000000000 */
[----:B------:R2:W-:Y:S04]  /*3f750*/  STL.64 [R1+0x110], R140 ;  /* 0x0001108c01007387 */ /* 0x0005e80000100a00 */
[----:B------:R1:W-:Y:S04]  /*3f760*/  STL.64 [R1+0x118], R142 ;  /* 0x0001188e01007387 */ /* 0x0003e80000100a00 */
[----:B--2---:R-:W2:Y:S04]  /*3f770*/  LDL.LU R140, [R1+0x1f0] ;  /* 0x0001f000018c7983 */ /* 0x004ea80000300800 */
[----:B------:R-:W2:Y:S01]  /*3f780*/  LDL.LU R141, [R1+0x1f4] ;  /* 0x0001f400018d7983 */ /* 0x000ea20000300800 */
[----:B-1----:R-:W-:Y:S03]  /*3f790*/  HMMA.1688.F32.TF32 R156, R56, R54, R156 ;  /* 0x00000036389c723c */ /* 0x002fe6000008109c */
[----:B------:R-:W2:Y:S04]  /*3f7a0*/  LDL.LU R142, [R1+0x1f8] ;  /* 0x0001f800018e7983 */ /* 0x000ea80000300800 */
[----:B------:R-:W2:Y:S01]  /*3f7b0*/  LDL.LU R143, [R1+0x1fc] ;  /* 0x0001fc00018f7983 */ /* 0x000ea20000300800 */
[C---:B----4-:R-:W-:Y:S06]  /*3f7c0*/  HMMA.1688.F32.TF32 R148, R244.reuse, R14, R148 ;  /* 0x0000000ef494723c */ /* 0x050fec0000081094 */
[----:B---3--:R-:W-:Y:S07]  /*3f7d0*/  HMMA.1688.F32.TF32 R144, R244, R18, R144 ;  /* 0x00000012f490723c */ /* 0x008fee0000081090 */
[----:B------:R-:W-:Y:S01]  /*3f7e0*/  MOV R244, R160 ;  /* 0x000000a000f47202 */ /* 0x000fe20000000f00 */
[----:B------:R-:W-:Y:S01]  /*3f7f0*/  IMAD.MOV.U32 R245, RZ, RZ, R161 ;  /* 0x000000fffff57224 */ /* 0x000fe200078e00a1 */
[----:B------:R-:W-:Y:S01]  /*3f800*/  MOV R247, R163 ;  /* 0x000000a300f77202 */ /* 0x000fe20000000f00 */
[----:B------:R-:W-:-:S13]  /*3f810*/  IMAD.MOV.U32 R246, RZ, RZ, R162 ;  /* 0x000000fffff67224 */ /* 0x000fda00078e00a2 */
[----:B------:R1:W-:Y:S04]  /*3f820*/  STL.64 [R1+0xa0], R144 ;  /* 0x0000a09001007387 */ /* 0x0003e80000100a00 */
[----:B------:R3:W-:Y:S01]  /*3f830*/  STL.64 [R1+0xa8], R146 ;  /* 0x0000a89201007387 */ /* 0x0007e20000100a00 */
[----:B-1----:R-:W-:-:S03]  /*3f840*/  IMAD.MOV.U32 R144, RZ, RZ, R165 ;  /* 0x000000ffff907224 */ /* 0x002fc600078e00a5 */
[----:B------:R-:W4:Y:S01]  /*3f850*/  LDL.LU R165, [R1+0x2ef8] ;  /* 0x002ef80001a57983 */ /* 0x000f220000300800 */
[----:B------:R-:W-:Y:S01]  /*3f860*/  IMAD.MOV.U32 R145, RZ, RZ, R166 ;  /* 0x000000ffff917224 */ /* 0x000fe200078e00a6 */
[----:B---3--:R-:W-:Y:S02]  /*3f870*/  MOV R146, R167 ;  /* 0x000000a700927202 */ /* 0x008fe40000000f00 */
[----:B------:R-:W4:Y:S04]  /*3f880*/  LDL.LU R166, [R1+0x2ef4] ;  /* 0x002ef40001a67983 */ /* 0x000f280000300800 */
[----:B------:R-:W4:Y:S04]  /*3f890*/  LDL.LU R167, [R1+0x2ef0] ;  /* 0x002ef00001a77983 */ /* 0x000f280000300800 */
[----:B------:R1:W-:Y:S04]  /*3f8a0*/  STL.64 [R1+0x10], R148 ;  /* 0x0000109401007387 */ /* 0x0003e80000100a00 */
[----:B------:R3:W-:Y:S04]  /*3f8b0*/  STL [R1+0x18], R150 ;  /* 0x0000189601007387 */ /* 0x0007e80000100800 */
[----:B------:R-:W4:Y:S01]  /*3f8c0*/  LDL.LU R160, [R1+0x2eec] ;  /* 0x002eec0001a07983 */ /* 0x000f220000300800 */
[----:B------:R-:W-:-:S03]  /*3f8d0*/  IMAD.MOV.U32 R147, RZ, RZ, R252 ;  /* 0x000000ffff937224 */ /* 0x000fc600078e00fc */
[----:B------:R-:W4:Y:S01]  /*3f8e0*/  LDL.LU R161, [R1+0x2ee8] ;  /* 0x002ee80001a17983 */ /* 0x000f220000300800 */
[----:B-1----:R-:W-:-:S03]  /*3f8f0*/  IMAD.MOV.U32 R148, RZ, RZ, R240 ;  /* 0x000000ffff947224 */ /* 0x002fc600078e00f0 */
[----:B------:R-:W4:Y:S01]  /*3f900*/  LDL.LU R162, [R1+0x2ee4] ;  /* 0x002ee40001a27983 */ /* 0x000f220000300800 */
[----:B------:R-:W-:Y:S01]  /*3f910*/  IMAD.MOV.U32 R149, RZ, RZ, R241 ;  /* 0x000000ffff957224 */ /* 0x000fe200078e00f1 */
[----:B---3--:R-:W-:Y:S02]  /*3f920*/  MOV R150, R242 ;  /* 0x000000f200967202 */ /* 0x008fe40000000f00 */
[----:B------:R-:W4:Y:S01]  /*3f930*/  LDL.LU R163, [R1+0x2ee0] ;  /* 0x002ee00001a37983 */ /* 0x000f220000300800 */
[----:B------:R-:W-:-:S03]  /*3f940*/  IMAD.MOV.U32 R252, RZ, RZ, R151 ;  /* 0x000000fffffc7224 */ /* 0x000fc600078e0097 */
[----:B------:R-:W3:Y:S01]  /*3f950*/  LDL.LU R240, [R1+0x2edc] ;  /* 0x002edc0001f07983 */ /* 0x000ee20000300800 */
[----:B------:R-:W-:-:S03]  /*3f960*/  IMAD.MOV.U32 R151, RZ, RZ, R243 ;  /* 0x000000ffff977224 */ /* 0x000fc600078e00f3 */
[----:B------:R-:W3:Y:S04]  /*3f970*/  LDL.LU R241, [R1+0x2ed8] ;  /* 0x002ed80001f17983 */ /* 0x000ee80000300800 */
[----:B------:R-:W3:Y:S04]  /*3f980*/  LDL.LU R242, [R1+0x2ed4] ;  /* 0x002ed40001f27983 */ /* 0x000ee80000300800 */
[----:B------:R-:W3:Y:S04]  /*3f990*/  LDL.LU R243, [R1+0x2ed0] ;  /* 0x002ed00001f37983 */ /* 0x000ee80000300800 */
[----:B------:R-:W-:Y:S04]  /*3f9a0*/  STL.64 [R1+0x9d0], R156 ;  /* 0x0009d09c01007387 */ /* 0x000fe80000100a00 */
[----:B------:R1:W-:Y:S04]  /*3f9b0*/  STL.64 [R1+0x9d8], R158 ;  /* 0x0009d89e01007387 */ /* 0x0003e80000100a00 */
[----:B-1----:R-:W4:Y:S04]  /*3f9c0*/  LDL.LU.64 R158, [R1+0x2ec8] ;  /* 0x002ec800019e7983 */ /* 0x002f280000300a00 */
[----:B------:R-:W4:Y:S01]  /*3f9d0*/  LDL.LU.64 R156, [R1+0x2ec0] ;  /* 0x002ec000019c7983 */ /* 0x000f220000300a00 */
[----:B--2---:R-:W-:-:S15]  /*3f9e0*/  HMMA.1688.F32.TF32 R140, R56, R50, R140 ;  /* 0x00000032388c723c */ /* 0x004fde000008108c */
[----:B------:R-:W-:-:S08]  /*3f9f0*/  NOP ;  /* 0x0000000000007918 */ /* 0x000fd00000000000 */
[----:B------:R-:W-:Y:S04]  /*3fa00*/  STL.64 [R1+0x9c0], R140 ;  /* 0x0009c08c01007387 */ /* 0x000fe80000100a00 */
[----:B------:R4:W-:Y:S02]  /*3fa10*/  STL.64 [R1+0x9c8], R142 ;  /* 0x0009c88e01007387 */ /* 0x0009e40000100a00 */
[----:B----4-:R-:W-:Y:S07]  /*3fa20*/  HMMA.1688.F32.TF32 R140, R56, R46, R156 ;  /* 0x0000002e388c723c */ /* 0x010fee000008109c */
[----:B------:R-:W-:-:S02]  /*3fa30*/  IMAD.MOV.U32 R156, RZ, RZ, R152 ;  /* 0x000000ffff9c7224 */ /* 0x000fc400078e0098 */
[----:B------:R-:W2:Y:S01]  /*3fa40*/  LDL.LU R152, [R1+0x2ebc] ;  /* 0x002ebc0001987983 */ /* 0x000ea20000300800 */
[----:B------:R-:W-:Y:S01]  /*3fa50*/  MOV R157, R153 ;  /* 0x00000099009d7202 */ /* 0x000fe20000000f00 */
[----:B------:R-:W-:Y:S02]  /*3fa60*/  IMAD.MOV.U32 R158, RZ, RZ, R154 ;  /* 0x000000ffff9e7224 */ /* 0x000fe400078e009a */
[----:B------:R-:W-:-:S10]  /*3fa70*/  IMAD.MOV.U32 R159, RZ, RZ, R155 ;  /* 0x000000ffff9f7224 */ /* 0x000fd400078e009b */
[----:B------:R-:W-:Y:S04]  /*3fa80*/  STL.64 [R1+0x9b0], R140 ;  /* 0x0009b08c01007387 */ /* 0x000fe80000100a00 */
[----:B------:R3:W-:Y:S04]  /*3fa90*/  STL.64 [R1+0x9b8], R142 ;  /* 0x0009b88e01007387 */ /* 0x0007e80000100a00 */
[----:B------:R-:W2:Y:S04]  /*3faa0*/  LDL.LU R153, [R1+0x2eb8] ;  /* 0x002eb80001997983 */ /* 0x000ea80000300800 */
[----:B------:R-:W2:Y:S04]  /*3fab0*/  LDL.LU R154, [R1+0x2eb4] ;  /* 0x002eb400019a7983 */ /* 0x000ea80000300800 */
[----:B------:R-:W2:Y:S01]  /*3fac0*/  LDL.LU R155, [R1+0x2eb0] ;  /* 0x002eb000019b7983 */ /* 0x000ea20000300800 */
[----:B---3--:R-:W-:Y:S03]  /*3fad0*/  HMMA.1688.F32.TF32 R140, R56, R62, R240 ;  /* 0x0000003e388c723c */ /* 0x008fe600000810f0 */
[----:B------:R-:W3:-:S15]  /*3fae0*/  LDL.LU R240, [R1+0x100] ;  /* 0x0001000001f07983 */ /* 0x000ede0000300800 */
[----:B------:R-:W-:-:S05]  /*3faf0*/  NOP ;  /* 0x0000000000007918 */ /* 0x000fca0000000000 */
[----:B------:R-:W-:Y:S04]  /*3fb00*/  STL.64 [R1+0x9a0], R140 ;  /* 0x0009a08c01007387 */ /* 0x000fe80000100a00 */
[----:B------:R1:W-:Y:S04]  /*3fb10*/  STL.64 [R1+0x9a8], R142 ;  /* 0x0009a88e01007387 */ /* 0x0003e80000100a00 */
[----:B------:R-:W3:Y:S04]  /*3fb20*/  LDL.LU R241, [R1+0x104] ;  /* 0x0001040001f17983 */ /* 0x000ee80000300800 */
[----:B------:R-:W3:Y:S04]  /*3fb30*/  LDL.LU R242, [R1+0x108] ;  /* 0x0001080001f27983 */ /* 0x000ee80000300800 */
[----:B------:R-:W3:Y:S01]  /*3fb40*/  LDL.LU R243, [R1+0x10c] ;  /* 0x00010c0001f37983 */ /* 0x000ee20000300800 */
[C---:B------:R-:W-:Y:S06]  /*3fb50*/  HMMA.1688.F32.TF32 R160, R56.reuse, R134, R160 ;  /* 0x0000008638a0723c */ /* 0x040fec00000810a0 */
[C---:B-1----:R-:W-:Y:S06]  /*3fb60*/  HMMA.1688.F32.TF32 R140, R56.reuse, R130, R164 ;  /* 0x00000082388c723c */ /* 0x042fec00000810a4 */
[----:B--2---:R-:W-:-:S15]  /*3fb70*/  HMMA.1688.F32.TF32 R152, R56, R138, R152 ;  /* 0x0000008a3898723c */ /* 0x004fde0000081098 */
[----:B------:R-:W-:-:S08]  /*3fb80*/  NOP ;  /* 0x0000000000007918 */ /* 0x000fd00000000000 */
[----:B------:R-:W-:Y:S04]  /*3fb90*/  STL.64 [R1+0x990], R152 ;  /* 0x0009909801007387 */ /* 0x000fe80000100a00 */
[----:B------:R1:W-:Y:S02]  /*3fba0*/  STL.64 [R1+0x998], R154 ;  /* 0x0009989a01007387 */ /* 0x0003e40000100a00 */
[C---:B-1----:R-:W-:Y:S02]  /*3fbb0*/  HMMA.1688.F32.TF32 R152, R56.reuse, R126, R168 ;  /* 0x0000007e3898723c */ /* 0x042fe400000810a8 */
[----:B------:R-:W-:Y:S04]  /*3fbc0*/  STL.64 [R1+0x980], R160 ;  /* 0x000980a001007387 */ /* 0x000fe80000100a00 */
[----:B------:R-:W-:Y:S04]  /*3fbd0*/  STL.64 [R1+0x988], R162 ;  /* 0x000988a201007387 */ /* 0x000fe80000100a00 */
[----:B------:R-:W-:Y:S04]  /*3fbe0*/  STL.64 [R1+0x970], R140 ;  /* 0x0009708c01007387 */ /* 0x000fe80000100a00 */
[----:B------:R1:W-:Y:S09]  /*3fbf0*/  STL.64 [R1+0x978], R142 ;  /* 0x0009788e01007387 */ /* 0x0003f20000100a00 */
[----:B------:R-:W-:Y:S01]  /*3fc00*/  STL.64 [R1+0x960], R152 ;  /* 0x0009609801007387 */ /* 0x000fe20000100a00 */
[C---:B-1----:R-:W-:Y:S03]  /*3fc10*/  HMMA.1688.F32.TF32 R140, R56.reuse, R122, R172 ;  /* 0x0000007a388c723c */ /* 0x042fe600000810ac */
[----:B------:R1:W-:Y:S03]  /*3fc20*/  STL.64 [R1+0x968], R154 ;  /* 0x0009689a01007387 */ /* 0x0003e60000100a00 */
[----:B-1----:R-:W-:-:S15]  /*3fc30*/  HMMA.1688.F32.TF32 R152, R56, R118, R176 ;  /* 0x000000763898723c */ /* 0x002fde00000810b0 */
[----:B------:R-:W-:-:S02]  /*3fc40*/  NOP ;  /* 0x0000000000007918 */ /* 0x000fc40000000000 */
[----:B------:R-:W-:Y:S04]  /*3fc50*/  STL.64 [R1+0x950], R140 ;  /* 0x0009508c01007387 */ /* 0x000fe80000100a00 */
[----:B------:R-:W-:Y:S04]  /*3fc60*/  STL.64 [R1+0x958], R142 ;  /* 0x0009588e01007387 */ /* 0x000fe80000100a00 */
[----:B------:R-:W-:Y:S04]  /*3fc70*/  STL.64 [R1+0x940], R152 ;  /* 0x0009409801007387 */ /* 0x000fe80000100a00 */
[----:B------:R3:W-:Y:S02]  /*3fc80*/  STL.64 [R1+0x948], R154 ;  /* 0x0009489a01007387 */ /* 0x0007e40000100a00 */
[C---:B---3--:R-:W-:Y:S06]  /*3fc90*/  HMMA.1688.F32.TF32 R152, R56.reuse, R114, R240 ;  /* 0x000000723898723c */ /* 0x048fec00000810f0 */
[C---:B------:R-:W-:Y:S06]  /*3fca0*/  HMMA.1688.F32.TF32 R160, R56.reuse, R110, R156 ;  /* 0x0000006e38a0723c */ /* 0x040fec000008109c */
[C---:B------:R-:W-:Y:S11]  /*3fcb0*/  HMMA.1688.F32.TF32 R156, R56.reuse, R106, R244 ;  /* 0x0000006a389c723c */ /* 0x040ff600000810f4 */
[----:B------:R-:W-:Y:S04]  /*3fcc0*/  STL.64 [R1+0x930], R152 ;  /* 0x0009309801007387 */ /* 0x000fe80000100a00 */
[----:B------:R1:W-:Y:S02]  /*3fcd0*/  STL.64 [R1+0x938], R154 ;  /* 0x0009389a01007387 */ /* 0x0003e40000100a00 */
[C---:B-1----:R-:W-:Y:S06]  /*3fce0*/  HMMA.1688.F32.TF32 R152, R56.reuse, R102, R148 ;  /* 0x000000663898723c */ /* 0x042fec0000081094 */
[C---:B------:R-:W-:Y:S01]  /*3fcf0*/  HMMA.1688.F32.TF32 R148, R56.reuse, R98, R144 ;  /* 0x000000623894723c */ /* 0x040fe20000081090 */
[----:B------:R-:W-:Y:S04]  /*3fd00*/  STL.64 [R1+0x920], R160 ;  /* 0x000920a001007387 */ /* 0x000fe80000100a00 */
[----:B------:R-:W-:Y:S01]  /*3fd10*/  STL.64 [R1+0x928], R162 ;  /* 0x000928a201007387 */ /* 0x000fe20000100a00 */
[C---:B------:R-:W-:Y:S03]  /*3fd20*/  HMMA.1688.F32.TF32 R144, R56.reuse, R10, R248 ;  /* 0x0000000a3890723c */ /* 0x040fe600000810f8 */
[----:B------:R-:W-:Y:S04]  /*3fd30*/  STL.64 [R1+0x100], R156 ;  /* 0x0001009c01007387 */ /* 0x000fe80000100a00 */
[----:B------:R-:W-:Y:S04]  /*3fd40*/  STL.64 [R1+0x108], R158 ;  /* 0x0001089e01007387 */ /* 0x000fe80000100a00 */
[----:B------:R-:W-:Y:S04]  /*3fd50*/  STL.64 [R1+0xf0], R152 ;  /* 0x0000f09801007387 */ /* 0x000fe80000100a00 */
[----:B------:R1:W-:Y:S04]  /*3fd60*/  STL.64 [R1+0xf8], R154 ;  /* 0x0000f89a01007387 */ /* 0x0003e80000100a00 */
[----:B------:R-:W-:Y:S04]  /*3fd70*/  STL.64 [R1+0xe0], R148 ;  /* 0x0000e09401007387 */ /* 0x000fe80000100a00 */
[----:B------:R2:W-:Y:S01]  /*3fd80*/  STL.64 [R1+0xe8], R150 ;  /* 0x0000e89601007387 */ /* 0x0005e20000100a00 */
[C---:B-1----:R-:W-:Y:S06]  /*3fd90*/  HMMA.1688.F32.TF32 R152, R56.reuse, R6, R180 ;  /* 0x000000063898723c */ /* 0x042fec00000810b4 */
[----:B--2---:R-:W-:Y:S01]  /*3fda0*/  HMMA.1688.F32.TF32 R148, R56, R94, R184 ;  /* 0x0000005e3894723c */ /* 0x004fe200000810b8 */
[----:B------:R-:W-:Y:S04]  /*3fdb0*/  STL.64 [R1+0xd0], R144 ;  /* 0x0000d09001007387 */ /* 0x000fe80000100a00 */
[----:B------:R1:W-:-:S12]  /*3fdc0*/  STL.64 [R1+0xd8], R146 ;  /* 0x0000d89201007387 */ /* 0x0003d80000100a00 */
[----:B------:R-:W-:Y:S01]  /*3fdd0*/  STL.64 [R1+0xc0], R152 ;  /* 0x0000c09801007387 */ /* 0x000fe20000100a00 */
[C---:B-1----:R-:W-:Y:S03]  /*3fde0*/  HMMA.1688.F32.TF32 R144, R56.reuse, R90, R188 ;  /* 0x0000005a3890723c */ /* 0x042fe600000810bc */
[----:B------:R1:W-:Y:S04]  /*3fdf0*/  STL.64 [R1+0xc8], R154 ;  /* 0x0000c89a01007387 */ /* 0x0003e80000100a00 */
[----:B------:R-:W-:Y:S04]  /*3fe00*/  STL.64 [R1+0xb0], R148 ;  /* 0x0000b09401007387 */ /* 0x000fe80000100a00 */
[----:B------:R2:W-:Y:S01]  /*3fe10*/  STL.64 [R1+0xb8], R150 ;  /* 0x0000b89601007387 */ /* 0x0005e20000100a00 */
[C---:B-1----:R-:W-:Y:S06]  /*3fe20*/  HMMA.1688.F32.TF32 R152, R56.reuse, R86, R192 ;  /* 0x000000563898723c */ /* 0x042fec00000810c0 */
[C---:B--2---:R-:W-:Y:S05]  /*3fe30*/  HMMA.1688.F32.TF32 R148, R56.reuse, R82, R196 ;  /* 0x000000523894723c */ /* 0x044fea00000810c4 */
[----:B------:R-:W-:Y:S04]  /*3fe40*/  STL.64 [R1+0x910], R144 ;  /* 0x0009109001007387 */ /* 0x000fe80000100a00 */
[----:B------:R1:W-:Y:S08]  /*3fe50*/  STL.64 [R1+0x918], R146 ;  /* 0x0009189201007387 */ /* 0x0003f00000100a00 */
        /* <DEDUP_REMOVED lines=20> */
[----:B------:R-:W-:Y:S04]  /*3ffa0*/  STL.64 [R1+0x8a8], R154 ;  /* 0x0008a89a01007387 */ /* 0x000fe80000100a00 */
[----:B------:R-:W-:Y:S04]  /*3ffb0*/  STL.64 [R1+0x2ea8], R30 ;  /* 0x002ea81e01007387 */ /* 0x000fe80000100a00 */
[----:B------:R-:W-:Y:S04]  /*3ffc0*/  STL.64 [R1+0x890], R148 ;  /* 0x0008909401007387 */ /* 0x000fe80000100a00 */
[----:B------:R-:W-:Y:S04]  /*3ffd0*/  STL.64 [R1+0x898], R150 ;  /* 0x0008989601007387 */ /* 0x000fe80000100a00 */
[----:B------:R1:W-:Y:S02]  /*3ffe0*/  STL.64 [R1+0x2ea0], R28 ;  /* 0x002ea01c01007387 */ /* 0x0003e40000100a00 */
[C---:B-1----:R-:W-:Y:S02]  /*3fff0*/  HMMA.1688.F32.TF32 R28, R56.reuse, R26, R228 ;  /* 0x0000001a381c723c */ /* 0x042fe400000810e4 */
[----:B------:R-:W-:Y:S04]  /*40000*/  STL.64 [R1+0x880], R144 ;  /* 0x0008809001007387 */ /* 0x000fe80000100a00 */
[----:B------:R-:W-:Y:S04]  /*40010*/  STL.64 [R1+0x888], R146 ;  /* 0x0008889201007387 */ /* 0x000fe80000100a00 */
[----:B------:R-:W-:Y:S04]  /*40020*/  STL.64 [R1+0x2e98], R26 ;  /* 0x002e981a01007387 */ /* 0x000fe80000100a00 */
[----:B------:R1:W-:Y:S09]  /*40030*/  STL.64 [R1+0x2e90], R24 ;  /* 0x002e901801007387 */ /* 0x0003f20000100a00 */
[----:B------:R-:W-:Y:S04]  /*40040*/  STL.64 [R1+0x870], R28 ;  /* 0x0008701c01007387 */ /* 0x000fe80000100a00 */
[----:B------:R2:W-:Y:S01]  /*40050*/  STL.64 [R1+0x878], R30 ;  /* 0x0008781e01007387 */ /* 0x0005e20000100a00 */
[C---:B-1----:R-:W-:Y:S03]  /*40060*/  HMMA.1688.F32.TF32 R24, R56.reuse, R18, R236 ;  /* 0x000000123818723c */ /* 0x042fe600000810ec */
[----:B------:R1:W-:Y:S03]  /*40070*/  STL.64 [R1+0x2e88], R22 ;  /* 0x002e881601007387 */ /* 0x0003e60000100a00 */
[C---:B--2---:R-:W-:Y:S06]  /*40080*/  HMMA.1688.F32.TF32 R28, R56.reuse, R22, R232 ;  /* 0x00000016381c723c */ /* 0x044fec00000810e8 */
[----:B-1----:R-:W-:-:S15]  /*40090*/  HMMA.1688.F32.TF32 R20, R56, R14, R64 ;  /* 0x0000000e3814723c */ /* 0x002fde0000081040 */
[----:B------:R-:W-:-:S02]  /*400a0*/  NOP ;  /* 0x0000000000007918 */ /* 0x000fc40000000000 */
[----:B------:R-:W-:Y:S04]  /*400b0*/  STL.64 [R1+0x860], R28 ;  /* 0x0008601c01007387 */ /* 0x000fe80000100a00 */
[----:B------:R-:W-:Y:S04]  /*400c0*/  STL.64 [R1+0x868], R30 ;  /* 0x0008681e01007387 */ /* 0x000fe80000100a00 */
[----:B------:R-:W2:Y:S04]  /*400d0*/  LDL.LU R248, [R1+0x2c0] ;  /* 0x0002c00001f87983 */ /* 0x000ea80000300800 */
[----:B------:R-:W-:Y:S04]  /*400e0*/  STL.64 [R1+0x850], R24 ;  /* 0x0008501801007387 */ /* 0x000fe80000100a00 */
[----:B------:R-:W-:Y:S04]  /*400f0*/  STL.64 [R1+0x858], R26 ;  /* 0x0008581a01007387 */ /* 0x000fe80000100a00 */
        /* <DEDUP_REMOVED lines=49> */
[----:B------:R-:W-:-:S02]  /*40410*/  LOP3.LUT R136, R3, 0x40, RZ, 0x3c, !PT ;  /* 0x0000004003887812 */ /* 0x000fc400078e3cff */
[----:B------:R-:W-:-:S03]  /*40420*/  LOP3.LUT R137, R3, 0x60, RZ, 0x3c, !PT ;  /* 0x0000006003897812 */ /* 0x000fc600078e3cff */
[----:B------:R-:W-:Y:S04]  /*40430*/  LDS R140, [R136+UR12+0x21800] ;  /* 0x0218000c888c7984 */ /* 0x000fe80008000800 */
[----:B------:R-:W-:Y:S04]  /*40440*/  LDS R142, [R136+UR12+0x21c00] ;  /* 0x021c000c888e7984 */ /* 0x000fe80008000800 */
[----:B------:R-:W-:Y:S04]  /*40450*/  LDS R141, [R137+UR12+0x21800] ;  /* 0x0218000c898d7984 */ /* 0x000fe80008000800 */
[----:B------:R-:W2:Y:S04]  /*40460*/  LDS R143, [R137+UR12+0x21c00] ;  /* 0x021c000c898f7984 */ /* 0x000ea80008000800 */
[----:B------:R-:W-:Y:S04]  /*40470*/  LDS R56, [R136+UR12+0x21880] ;  /* 0x0218800c88387984 */ /* 0x000fe80008000800 */
[----:B------:R-:W-:Y:S04]  /*40480*/  LDS R58, [R136+UR12+0x21c80] ;  /* 0x021c800c883a7984 */ /* 0x000fe80008000800 */
[----:B------:R-:W-:Y:S04]  /*40490*/  LDS R57, [R137+UR12+0x21880] ;  /* 0x0218800c89397984 */ /* 0x000fe80008000800 */
[----:B------:R-:W1:Y:S01]  /*404a0*/  LDS R59, [R137+UR12+0x21c80] ;  /* 0x021c800c893b7984 */ /* 0x000e620008000800 */
[C---:B--2---:R-:W-:Y:S06]  /*404b0*/  HMMA.1688.F32.TF32 R180, R140.reuse, R134, R152 ;  /* 0x000000868cb4723c */ /* 0x044fec0000081098 */
[C---:B---3--:R-:W-:Y:S06]  /*404c0*/  HMMA.1688.F32.TF32 R204, R140.reuse, R54, R176 ;  /* 0x000000368ccc723c */ /* 0x048fec00000810b0 */
[C---:B----4-:R-:W-:Y:S06]  /*404d0*/  HMMA.1688.F32.TF32 R200, R140.reuse, R50, R172 ;  /* 0x000000328cc8723c */ /* 0x050fec00000810ac */
[C---:B------:R-:W-:Y:S06]  /*404e0*/  HMMA.1688.F32.TF32 R172, R140.reuse, R126, R156 ;  /* 0x0000007e8cac723c */ /* 0x040fec000008109c */
[C---:B------:R-:W-:Y:S05]  /*404f0*/  HMMA.1688.F32.TF32 R196, R140.reuse, R46, R168 ;  /* 0x0000002e8cc4723c */ /* 0x040fea00000810a8 */
[----:B------:R-:W-:Y:S01]  /*40500*/  STL.64 [R1+0x2d20], R206 ;  /* 0x002d20ce01007387 */ /* 0x000fe20000100a00 */
[C---:B------:R-:W-:Y:S06]  /*40510*/  HMMA.1688.F32.TF32 R188, R140.reuse, R62, R164 ;  /* 0x0000003e8cbc723c */ /* 0x040fec00000810a4 */
[C---:B------:R-:W-:Y:S06]  /*40520*/  HMMA.1688.F32.TF32 R164, R140.reuse, R118, R148 ;  /* 0x000000768ca4723c */ /* 0x040fec0000081094 */
[C---:B------:R-:W-:Y:S01]  /*40530*/  HMMA.1688.F32.TF32 R184, R140.reuse, R138, R160 ;  /* 0x0000008a8cb8723c */ /* 0x040fe200000810a0 */
[----:B------:R-:W-:Y:S05]  /*40540*/  STL.64 [R1+0x2d18], R204 ;  /* 0x002d18cc01007387 */ /* 0x000fea0000100a00 */
[C---:B------:R-:W-:Y:S01]  /*40550*/  HMMA.1688.F32.TF32 R176, R140.reuse, R130, R240 ;  /* 0x000000828cb0723c */ /* 0x040fe200000810f0 */
[----:B------:R-:W-:Y:S05]  /*40560*/  STL.64 [R1+0x2d30], R202 ;  /* 0x002d30ca01007387 */ /* 0x000fea0000100a00 */
[C---:B------:R-:W-:Y:S01]  /*40570*/  HMMA.1688.F32.TF32 R168, R140.reuse, R122, R244 ;  /* 0x0000007a8ca8723c */ /* 0x040fe200000810f4 */
[----:B------:R-:W-:Y:S04]  /*40580*/  STL.64 [R1+0x2d28], R200 ;  /* 0x002d28c801007387 */ /* 0x000fe80000100a00 */
[----:B------:R-:W-:Y:S01]  /*40590*/  STL [R1+0x2d0c], R196 ;  /* 0x002d0cc401007387 */ /* 0x000fe20000100800 */
[C---:B------:R-:W-:Y:S03]  /*405a0*/  HMMA.1688.F32.TF32 R20, R140.reuse, R114, R144 ;  /* 0x000000728c14723c */ /* 0x040fe60000081090 */
        /* <DEDUP_REMOVED lines=9> */
[----:B------:R-:W-:Y:S04]  /*40640*/  STL.64 [R1+0x2d40], R170 ;  /* 0x002d40aa01007387 */ /* 0x000fe80000100a00 */
[----:B------:R-:W-:Y:S04]  /*40650*/  STL.64 [R1+0x2d38], R168 ;  /* 0x002d38a801007387 */ /* 0x000fe80000100a00 */
[----:B------:R-:W-:Y:S04]  /*40660*/  STL.64 [R1+0x2d50], R166 ;  /* 0x002d50a601007387 */ /* 0x000fe80000100a00 */
[----:B------:R-:W-:Y:S04]  /*40670*/  STL.64 [R1+0x2d48], R164 ;  /* 0x002d48a401007387 */ /* 0x000fe80000100a00 */
[----:B------:R-:W2:Y:S04]  /*40680*/  LDL.LU R148, [R1+0x390] ;  /* 0x0003900001947983 */ /* 0x000ea80000300800 */
[----:B------:R-:W-:Y:S04]  /*40690*/  STL.64 [R1], R20 ;  /* 0x0000001401007387 */ /* 0x000fe80000100a00 */
[----:B------:R2:W-:Y:S04]  /*406a0*/  STL.64 [R1+0x8], R22 ;  /* 0x0000081601007387 */ /* 0x0005e80000100a00 */
        /* <DEDUP_REMOVED lines=55> */
[----:B------:R-:W-:-:S15]  /*40a20*/  HMMA.1688.F32.TF32 R248, R140, R110, R248 ;  /* 0x0000006e8cf8723c */ /* 0x000fde00000810f8 */
[----:B------:R-:W-:-:S08]  /*40a30*/  NOP ;  /* 0x0000000000007918 */ /* 0x000fd00000000000 */
[----:B------:R-:W-:Y:S04]  /*40a40*/  STL.64 [R1+0x2d60], R250 ;  /* 0x002d60fa01007387 */ /* 0x000fe80000100a00 */
[----:B------:R1:W-:Y:S01]  /*40a50*/  STL.64 [R1+0x2d58], R248 ;  /* 0x002d58f801007387 */ /* 0x0003e20000100a00 */
[----:B--2---:R-:W-:-:S15]  /*40a60*/  HMMA.1688.F32.TF32 R20, R140, R42, R148 ;  /* 0x0000002a8c14723c */ /* 0x004fde0000081094 */
[----:B------:R-:W-:-:S09]  /*40a70*/  NOP ;  /* 0x0000000000007918 */ /* 0x000fd20000000000 */
[----:B------:R-:W-:Y:S01]  /*40a80*/  MOV R198, R20 ;  /* 0x0000001400c67202 */ /* 0x000fe20000000f00 */
[----:B------:R-:W-:Y:S01]  /*40a90*/  IMAD.MOV.U32 R199, RZ, RZ, R21 ;  /* 0x000000ffffc77224 */ /* 0x000fe200078e0015 */
[----:B------:R-:W-:Y:S01]  /*40aa0*/  MOV R183, R23 ;  /* 0x0000001700b77202 */ /* 0x000fe20000000f00 */
[----:B------:R-:W-:Y:S01]  /*40ab0*/  IMAD.MOV.U32 R187, RZ, RZ, R22 ;  /* 0x000000ffffbb7224 */ /* 0x000fe200078e0016 */
[C---:B----4-:R-:W-:Y:S06]  /*40ac0*/  HMMA.1688.F32.TF32 R240, R140.reuse, R102, R240 ;  /* 0x000000668cf0723c */ /* 0x050fec00000810f0 */
[C---:B---3--:R-:W-:Y:S06]  /*40ad0*/  HMMA.1688.F32.TF32 R244, R140.reuse, R106, R244 ;  /* 0x0000006a8cf4723c */ /* 0x048fec00000810f4 */
[C---:B------:R-:W-:Y:S06]  /*40ae0*/  HMMA.1688.F32.TF32 R236, R140.reuse, R98, R28 ;  /* 0x000000628cec723c */ /* 0x040fec000008101c */
[C---:B------:R-:W-:Y:S11]  /*40af0*/  HMMA.1688.F32.TF32 R232, R140.reuse, R10, R224 ;  /* 0x0000000a8ce8723c */ /* 0x040ff600000810e0 */
[----:B------:R-:W-:Y:S01]  /*40b00*/  STL.64 [R1+0x2d70], R246 ;  /* 0x002d70f601007387 */ /* 0x000fe20000100a00 */
[C---:B------:R-:W-:Y:S03]  /*40b10*/  HMMA.1688.F32.TF32 R228, R140.reuse, R6, R220 ;  /* 0x000000068ce4723c */ /* 0x040fe600000810dc */
[----:B------:R2:W-:Y:S04]  /*40b20*/  STL.64 [R1+0x2d68], R244 ;  /* 0x002d68f401007387 */ /* 0x0005e80000100a00 */
[----:B------:R-:W-:Y:S04]  /*40b30*/  STL.64 [R1+0x2d80], R242 ;  /* 0x002d80f201007387 */ /* 0x000fe80000100a00 */
[----:B------:R3:W-:Y:S04]  /*40b40*/  STL.64 [R1+0x2d78], R240 ;  /* 0x002d78f001007387 */ /* 0x0007e80000100a00 */
[----:B------:R-:W-:Y:S04]  /*40b50*/  STL.64 [R1+0x2dc8], R98 ;  /* 0x002dc86201007387 */ /* 0x000fe80000100a00 */
[----:B------:R-:W-:Y:S04]  /*40b60*/  STL.64 [R1+0x2dc0], R96 ;  /* 0x002dc06001007387 */ /* 0x000fe80000100a00 */
[----:B------:R-:W-:Y:S04]  /*40b70*/  STL.64 [R1+0x2d90], R238 ;  /* 0x002d90ee01007387 */ /* 0x000fe80000100a00 */
[----:B------:R4:W-:Y:S04]  /*40b80*/  STL.64 [R1+0x2d88], R236 ;  /* 0x002d88ec01007387 */ /* 0x0009e80000100a00 */
[----:B------:R-:W-:Y:S04]  /*40b90*/  STL.64 [R1+0x2da0], R234 ;  /* 0x002da0ea01007387 */ /* 0x000fe80000100a00 */
[----:B------:R-:W-:Y:S01]  /*40ba0*/  STL.64 [R1+0x2d98], R232 ;  /* 0x002d98e801007387 */ /* 0x000fe20000100a00 */
[C---:B------:R-:W-:Y:S03]  /*40bb0*/  HMMA.1688.F32.TF32 R224, R140.reuse, R94, R216 ;  /* 0x0000005e8ce0723c */ /* 0x040fe600000810d8 */
[----:B------:R-:W-:Y:S04]  /*40bc0*/  STL.64 [R1+0x2db0], R230 ;  /* 0x002db0e601007387 */ /* 0x000fe80000100a00 */
[----:B------:R4:W-:Y:S01]  /*40bd0*/  STL.64 [R1+0x2da8], R228 ;  /* 0x002da8e401007387 */ /* 0x0009e20000100a00 */
[C---:B------:R-:W-:Y:S03]  /*40be0*/  HMMA.1688.F32.TF32 R216, R140.reuse, R86, R208 ;  /* 0x000000568cd8723c */ /* 0x040fe600000810d0 */
[----:B------:R-:W-:Y:S03]  /*40bf0*/  STL.64 [R1+0x2db8], R94 ;  /* 0x002db85e01007387 */ /* 0x000fe60000100a00 */
[C---:B------:R-:W-:Y:S06]  /*40c00*/  HMMA.1688.F32.TF32 R208, R140.reuse, R78, R160 ;  /* 0x0000004e8cd0723c */ /* 0x040fec00000810a0 */
[C---:B------:R-:W-:Y:S06]  /*40c10*/  HMMA.1688.F32.TF32 R160, R140.reuse, R74, R152 ;  /* 0x0000004a8ca0723c */ /* 0x040fec0000081098 */
[C---:B------:R-:W-:Y:S01]  /*40c20*/  HMMA.1688.F32.TF32 R20, R140.reuse, R38, R144 ;  /* 0x000000268c14723c */ /* 0x040fe20000081090 */
[----:B------:R-:W4:Y:S04]  /*40c30*/  LDL.LU R144, [R1+0x400] ;  /* 0x0004000001907983 */ /* 0x000f280000300800 */
[----:B------:R-:W4:Y:S04]  /*40c40*/  LDL.LU R145, [R1+0x404] ;  /* 0x0004040001917983 */ /* 0x000f280000300800 */
[----:B------:R-:W4:Y:S01]  /*40c50*/  LDL.LU R146, [R1+0x408] ;  /* 0x0004080001927983 */ /* 0x000f220000300800 */
[C---:B------:R-:W-:Y:S03]  /*40c60*/  HMMA.1688.F32.TF32 R220, R140.reuse, R90, R212 ;  /* 0x0000005a8cdc723c */ /* 0x040fe600000810d4 */
[----:B------:R-:W4:Y:S04]  /*40c70*/  LDL.LU R147, [R1+0x40c] ;  /* 0x00040c0001937983 */ /* 0x000f280000300800 */
[----:B------:R-:W4:Y:S01]  /*40c80*/  LDL.LU R152, [R1+0x410] ;  /* 0x0004100001987983 */ /* 0x000f220000300800 */
[----:B------:R-:W-:Y:S03]  /*40c90*/  HMMA.1688.F32.TF32 R212, R140, R82, R192 ;  /* 0x000000528cd4723c */ /* 0x000fe600000810c0 */
        /* <DEDUP_REMOVED lines=19> */
[----:B-1----:R-:W4:Y:S04]  /*40dd0*/  LDL.LU R248, [R1+0x480] ;  /* 0x0004800001f87983 */ /* 0x002f280000300800 */
[----:B------:R-:W4:Y:S04]  /*40de0*/  LDL.LU R249, [R1+0x484] ;  /* 0x0004840001f97983 */ /* 0x000f280000300800 */
[----:B------:R-:W4:Y:S04]  /*40df0*/  LDL.LU R250, [R1+0x488] ;  /* 0x0004880001fa7983 */ /* 0x000f280000300800 */
[----:B------:R-:W4:Y:S04]  /*40e00*/  LDL.LU R251, [R1+0x48c] ;  /* 0x00048c0001fb7983 */ /* 0x000f280000300800 */
[----:B--2---:R-:W2:Y:S04]  /*40e10*/  LDL.LU R244, [R1+0x620] ;  /* 0x0006200001f47983 */ /* 0x004ea80000300800 */
[----:B------:R-:W2:Y:S04]  /*40e20*/  LDL.LU R245, [R1+0x624] ;  /* 0x0006240001f57983 */ /* 0x000ea80000300800 */
[----:B------:R-:W2:Y:S04]  /*40e30*/  LDL.LU R246, [R1+0x628] ;  /* 0x0006280001f67983 */ /* 0x000ea80000300800 */
[----:B------:R-:W2:Y:S04]  /*40e40*/  LDL.LU R247, [R1+0x62c] ;  /* 0x00062c0001f77983 */ /* 0x000ea80000300800 */
[----:B---3--:R-:W3:Y:S04]  /*40e50*/  LDL.LU R240, [R1+0x630] ;  /* 0x0006300001f07983 */ /* 0x008ee80000300800 */
[----:B------:R-:W3:Y:S04]  /*40e60*/  LDL.LU R241, [R1+0x634] ;  /* 0x0006340001f17983 */ /* 0x000ee80000300800 */
[----:B------:R-:W3:Y:S04]  /*40e70*/  LDL.LU R242, [R1+0x638] ;  /* 0x0006380001f27983 */ /* 0x000ee80000300800 */
[----:B------:R-:W3:Y:S04]  /*40e80*/  LDL.LU R243, [R1+0x63c] ;  /* 0x00063c0001f37983 */ /* 0x000ee80000300800 */
[----:B----4-:R-:W4:Y:S04]  /*40e90*/  LDL.LU R236, [R1+0x490] ;  /* 0x0004900001ec7983 */ /* 0x010f280000300800 */
        /* <DEDUP_REMOVED lines=43> */
[----:B--2---:R-:W-:-:S15]  /*41150*/  HMMA.1688.F32.TF32 R28, R140, R34, R28 ;  /* 0x000000228c1c723c */ /* 0x004fde000008101c */
[----:B------:R-:W-:-:S09]  /*41160*/  NOP ;  /* 0x0000000000007918 */ /* 0x000fd20000000000 */
[----:B------:R-:W-:Y:S02]  /*41170*/  IMAD.MOV.U32 R179, RZ, RZ, R30 ;  /* 0x000000ffffb37224 */ /* 0x000fe400078e001e */
[----:B------:R-:W-:Y:S02]  /*41180*/  IMAD.MOV.U32 R175, RZ, RZ, R31 ;  /* 0x000000ffffaf7224 */ /* 0x000fe400078e001f */
[----:B------:R-:W3:Y:S01]  /*41190*/  LDL.LU.64 R30, [R1+0x2ea8] ;  /* 0x002ea800011e7983 */ /* 0x000ee20000300a00 */
[----:B------:R-:W-:Y:S01]  /*411a0*/  IMAD.MOV.U32 R4, RZ, RZ, R28 ;  /* 0x000000ffff047224 */ /* 0x000fe200078e001c */
[----:B------:R-:W-:Y:S02]  /*411b0*/  MOV R5, R29 ;  /* 0x0000001d00057202 */ /* 0x000fe40000000f00 */
[----:B------:R-:W2:Y:S01]  /*411c0*/  LDL.LU.64 R28, [R1+0x2ea0] ;  /* 0x002ea000011c7983 */ /* 0x000ea20000300a00 */
[----:B---3--:R-:W-:-:S15]  /*411d0*/  HMMA.1688.F32.TF32 R24, R140, R30, R24 ;  /* 0x0000001e8c18723c */ /* 0x008fde0000081018 */
[----:B------:R-:W-:-:S08]  /*411e0*/  NOP ;  /* 0x0000000000007918 */ /* 0x000fd00000000000 */
[----:B------:R1:W-:Y:S04]  /*411f0*/  STL.64 [R1+0x58], R26 ;  /* 0x0000581a01007387 */ /* 0x0003e80000100a00 */
[----:B-1----:R-:W4:Y:S01]  /*41200*/  LDL.LU.64 R26, [R1+0x2e98] ;  /* 0x002e9800011a7983 */ /* 0x002f220000300a00 */
[----:B------:R-:W-:Y:S01]  /*41210*/  MOV R8, R24 ;  /* 0x0000001800087202 */ /* 0x000fe20000000f00 */
[----:B------:R-:W-:Y:S02]  /*41220*/  IMAD.MOV.U32 R9, RZ, RZ, R25 ;  /* 0x000000ffff097224 */ /* 0x000fe400078e0019 */
[----:B------:R-:W3:Y:S01]  /*41230*/  LDL.LU.64 R24, [R1+0x2e90] ;  /* 0x002e900001187983 */ /* 0x000ee20000300a00 */
[----:B----4-:R-:W-:-:S15]  /*41240*/  HMMA.1688.F32.TF32 R20, R140, R26, R20 ;  /* 0x0000001a8c14723c */ /* 0x010fde0000081014 */
[----:B------:R-:W-:-:S08]  /*41250*/  NOP ;  /* 0x0000000000007918 */ /* 0x000fd00000000000 */
[----:B------:R1:W-:Y:S04]  /*41260*/  STL.64 [R1+0x68], R22 ;  /* 0x0000681601007387 */ /* 0x0003e80000100a00 */
[----:B-1----:R-:W4:Y:S01]  /*41270*/  LDL.LU.64 R22, [R1+0x2e88] ;  /* 0x002e880001167983 */ /* 0x002f220000300a00 */
[----:B------:R-:W-:Y:S01]  /*41280*/  HMMA.1688.F32.TF32 R156, R140, R70, R156 ;  /* 0x000000468c9c723c */ /* 0x000fe2000008109c */
[----:B------:R-:W-:Y:S01]  /*41290*/  IMAD.MOV.U32 R12, RZ, RZ, R20 ;  /* 0x000000ffff0c7224 */ /* 0x000fe200078e0014 */
[----:B------:R-:W-:-:S04]  /*412a0*/  MOV R13, R21 ;  /* 0x00000015000d7202 */ /* 0x000fc80000000f00 */
[----:B------:R-:W-:Y:S06]  /*412b0*/  HMMA.1688.F32.TF32 R164, R56, R138, R164 ;  /* 0x0000008a38a4723c */ /* 0x000fec00000810a4 */
[----:B----4-:R-:W-:-:S15]  /*412c0*/  HMMA.1688.F32.TF32 R228, R140, R22, R228 ;  /* 0x000000168ce4723c */ /* 0x010fde00000810e4 */
[----:B------:R-:W-:-:S08]  /*412d0*/  NOP ;  /* 0x0000000000007918 */ /* 0x000fd00000000000 */
[----:B------:R1:W-:Y:S01]  /*412e0*/  STL.64 [R1+0x78], R230 ;  /* 0x000078e601007387 */ /* 0x0003e20000100a00 */
[----:B------:R-:W-:Y:S02]  /*412f0*/  IMAD.MOV.U32 R16, RZ, RZ, R228 ;  /* 0x000000ffff107224 */ /* 0x000fe400078e00e4 */
[----:B------:R-:W-:Y:S02]  /*41300*/  IMAD.MOV.U32 R17, RZ, RZ, R229 ;  /* 0x000000ffff117224 */ /* 0x000fe400078e00e5 */
[C---:B-1----:R-:W-:Y:S06]  /*41310*/  HMMA.1688.F32.TF32 R228, R140.reuse, R18, R232 ;  /* 0x000000128ce4723c */ /* 0x042fec00000810e8 */
[----:B------:R-:W-:Y:S06]  /*41320*/  HMMA.1688.F32.TF32 R232, R140, R14, R236 ;  /* 0x0000000e8ce8723c */ /* 0x000fec00000810ec */
[C---:B------:R-:W-:Y:S06]  /*41330*/  HMMA.1688.F32.TF32 R140, R56.reuse, R54, R96 ;  /* 0x00000036388c723c */ /* 0x040fec0000081060 */
[----:B------:R-:W-:Y:S05]  /*41340*/  HMMA.1688.F32.TF32 R96, R56, R46, R244 ;  /* 0x0000002e3860723c */ /* 0x000fea00000810f4 */
[----:B------:R1:W-:Y:S01]  /*41350*/  STL.64 [R1+0x98], R230 ;  /* 0x000098e601007387 */ /* 0x0003e20000100a00 */
[----:B------:R-:W-:Y:S01]  /*41360*/  MOV R20, R228 ;  /* 0x000000e400147202 */ /* 0x000fe20000000f00 */
[----:B------:R-:W-:-:S04]  /*41370*/  IMAD.MOV.U32 R21, RZ, RZ, R229 ;  /* 0x000000ffff157224 */ /* 0x000fc800078e00e5 */
[----:B------:R-:W-:Y:S04]  /*41380*/  STL.64 [R1+0x80], R232 ;  /* 0x000080e801007387 */ /* 0x000fe80000100a00 */
[----:B------:R-:W-:Y:S01]  /*41390*/  STL.64 [R1+0x88], R234 ;  /* 0x000088ea01007387 */ /* 0x000fe20000100a00 */
[C---:B-1----:R-:W-:Y:S03]  /*413a0*/  HMMA.1688.F32.TF32 R228, R56.reuse, R50, R240 ;  /* 0x0000003238e4723c */ /* 0x042fe600000810f0 */
[----:B------:R-:W-:Y:S04]  /*413b0*/  STL.64 [R1+0x740], R140 ;  /* 0x0007408c01007387 */ /* 0x000fe80000100a00 */
[----:B------:R1:W-:Y:S02]  /*413c0*/  STL.64 [R1+0x748], R142 ;  /* 0x0007488e01007387 */ /* 0x0003e40000100a00 */
[----:B-1----:R-:W-:-:S14]  /*413d0*/  HMMA.1688.F32.TF32 R140, R56, R62, R248 ;  /* 0x0000003e388c723c */ /* 0x002fdc00000810f8 */
[----:B------:R-:W-:Y:S04]  /*413e0*/  STL.64 [R1+0x730], R228 ;  /* 0x000730e401007387 */ /* 0x000fe80000100a00 */
[----:B------:R-:W-:Y:S04]  /*413f0*/  STL.64 [R1+0x738], R230 ;  /* 0x000738e601007387 */ /* 0x000fe80000100a00 */
[----:B------:R-:W-:Y:S04]  /*41400*/  STL.64 [R1+0x720], R96 ;  /* 0x0007206001007387 */ /* 0x000fe80000100a00 */
[----:B------:R1:W-:Y:S04]  /*41410*/  STL.64 [R1+0x728], R98 ;  /* 0x0007286201007387 */ /* 0x0003e80000100a00 */
[----:B------:R-:W-:Y:S04]  /*41420*/  STL.64 [R1+0x710], R140 ;  /* 0x0007108c01007387 */ /* 0x000fe80000100a00 */
[----:B------:R4:W-:Y:S01]  /*41430*/  STL.64 [R1+0x718], R142 ;  /* 0x0007188e01007387 */ /* 0x0009e20000100a00 */
[C---:B-1----:R-:W-:Y:S06]  /*41440*/  HMMA.1688.F32.TF32 R96, R56.reuse, R134, R168 ;  /* 0x000000863860723c */ /* 0x042fec00000810a8 */
[----:B----4-:R-:W-:Y:S01]  /*41450*/  HMMA.1688.F32.TF32 R140, R56, R130, R200 ;  /* 0x00000082388c723c */ /* 0x010fe200000810c8 */
        /* <DEDUP_REMOVED lines=8> */
[C---:B------:R-:W-:Y:S06]  /*414e0*/  HMMA.1688.F32.TF32 R64, R56.reuse, R114, R152 ;  /* 0x000000723840723c */ /* 0x040fec0000081098 */
[----:B----4-:R-:W-:Y:S01]  /*414f0*/  HMMA.1688.F32.TF32 R140, R56, R118, R192 ;  /* 0x00000076388c723c */ /* 0x010fe200000810c0 */
[----:B------:R-:W-:Y:S04]  /*41500*/  STL.64 [R1+0x6d0], R164 ;  /* 0x0006d0a401007387 */ /* 0x000fe80000100a00 */
[----:B------:R-:W-:Y:S01]  /*41510*/  STL.64 [R1+0x6d8], R166 ;  /* 0x0006d8a601007387 */ /* 0x000fe20000100a00 */
[----:B------:R-:W-:Y:S01]  /*41520*/  MOV R204, R112 ;  /* 0x0000007000cc7202 */ /* 0x000fe20000000f00 */
[----:B------:R-:W-:Y:S01]  /*41530*/  IMAD.MOV.U32 R205, RZ, RZ, R113 ;  /* 0x000000ffffcd7224 */ /* 0x000fe200078e0071 */
[----:B------:R-:W-:Y:S01]  /*41540*/  MOV R207, R100 ;  /* 0x0000006400cf7202 */ /* 0x000fe20000000f00 */
[----:B------:R-:W-:-:S02]  /*41550*/  IMAD.MOV.U32 R206, RZ, RZ, R101 ;  /* 0x000000ffffce7224 */ /* 0x000fc400078e0065 */
[----:B------:R-:W-:Y:S01]  /*41560*/  IMAD.MOV.U32 R200, RZ, RZ, R93 ;  /* 0x000000ffffc87224 */ /* 0x000fe200078e005d */
[----:B------:R-:W-:Y:S04]  /*41570*/  STL.64 [R1+0x6c0], R96 ;  /* 0x0006c06001007387 */ /* 0x000fe80000100a00 */
[----:B------:R1:W-:Y:S01]  /*41580*/  STL.64 [R1+0x6c8], R98 ;  /* 0x0006c86201007387 */ /* 0x0003e20000100a00 */
[----:B------:R-:W-:Y:S01]  /*41590*/  IMAD.MOV.U32 R201, RZ, RZ, R92 ;  /* 0x000000ffffc97224 */ /* 0x000fe200078e005c */
[----:B------:R-:W-:Y:S01]  /*415a0*/  MOV R202, R133 ;  /* 0x0000008500ca7202 */ /* 0x000fe20000000f00 */
[----:B------:R-:W-:Y:S01]  /*415b0*/  IMAD.MOV.U32 R203, RZ, RZ, R132 ;  /* 0x000000ffffcb7224 */ /* 0x000fe200078e0084 */
[----:B------:R-:W-:Y:S01]  /*415c0*/  MOV R169, R109 ;  /* 0x0000006d00a97202 */ /* 0x000fe20000000f00 */
[----:B------:R-:W-:-:S02]  /*415d0*/  IMAD.MOV.U32 R168, RZ, RZ, R108 ;  /* 0x000000ffffa87224 */ /* 0x000fc400078e006c */
[----:B------:R-:W-:Y:S01]  /*415e0*/  IMAD.MOV.U32 R244, RZ, RZ, R104 ;  /* 0x000000fffff47224 */ /* 0x000fe200078e0068 */
[----:B------:R-:W-:Y:S04]  /*415f0*/  STL.64 [R1+0x6b0], R140 ;  /* 0x0006b08c01007387 */ /* 0x000fe80000100a00 */
[----:B------:R-:W-:Y:S01]  /*41600*/  STL.64 [R1+0x6b8], R142 ;  /* 0x0006b88e01007387 */ /* 0x000fe20000100a00 */
[----:B-1----:R-:W-:Y:S03]  /*41610*/  HMMA.1688.F32.TF32 R96, R56, R110, R144 ;  /* 0x0000006e3860723c */ /* 0x002fe60000081090 */
[----:B------:R-:W-:Y:S04]  /*41620*/  STL.64 [R1+0x6a0], R64 ;  /* 0x0006a04001007387 */ /* 0x000fe80000100a00 */
[----:B------:R1:W-:Y:S01]  /*41630*/  STL.64 [R1+0x6a8], R66 ;  /* 0x0006a84201007387 */ /* 0x0003e20000100a00 */
[----:B------:R-:W-:-:S02]  /*41640*/  IMAD.MOV.U32 R170, RZ, RZ, R129 ;  /* 0x000000ffffaa7224 */ /* 0x000fc400078e0081 */
[----:B------:R-:W-:Y:S01]  /*41650*/  IMAD.MOV.U32 R171, RZ, RZ, R128 ;  /* 0x000000ffffab7224 */ /* 0x000fe200078e0080 */
[----:B------:R-:W-:Y:S01]  /*41660*/  MOV R246, R121 ;  /* 0x0000007900f67202 */ /* 0x000fe20000000f00 */
[----:B------:R-:W-:Y:S02]  /*41670*/  IMAD.MOV.U32 R245, RZ, RZ, R105 ;  /* 0x000000fffff57224 */ /* 0x000fe400078e0069 */
[----:B------:R-:W-:Y:S01]  /*41680*/  IMAD.MOV.U32 R247, RZ, RZ, R120 ;  /* 0x000000fffff77224 */ /* 0x000fe200078e0078 */
[----:B------:R-:W-:Y:S01]  /*41690*/  MOV R241, R2 ;  /* 0x0000000200f17202 */ /* 0x000fe20000000f00 */
[----:B------:R-:W-:Y:S01]  /*416a0*/  IMAD.MOV.U32 R240, RZ, RZ, R0 ;  /* 0x000000fffff07224 */ /* 0x000fe200078e0000 */
[----:B------:R-:W-:Y:S01]  /*416b0*/  LDS R192, [R3+UR12+0x22000] ;  /* 0x0220000c03c07984 */ /* 0x000fe20008000800 */
[----:B-1----:R-:W-:Y:S01]  /*416c0*/  HMMA.1688.F32.TF32 R64, R56, R106, R148 ;  /* 0x0000006a3840723c */ /* 0x002fe20000081094 */
[----:B------:R-:W-:Y:S02]  /*416d0*/  IMAD.MOV.U32 R242, RZ, RZ, R117 ;  /* 0x000000fffff27224 */ /* 0x000fe400078e0075 */
[----:B------:R-:W-:Y:S04]  /*416e0*/  LDS R194, [R3+UR12+0x22400] ;  /* 0x0224000c03c27984 */ /* 0x000fe80008000800 */
[----:B------:R-:W-:Y:S04]  /*416f0*/  STL.64 [R1+0x690], R96 ;  /* 0x0006906001007387 */ /* 0x000fe80000100a00 */
[----:B------:R-:W-:-:S12]  /*41700*/  STL.64 [R1+0x698], R98 ;  /* 0x0006986201007387 */ /* 0x000fd80000100a00 */
[----:B------:R1:W-:Y:S04]  /*41710*/  STL.64 [R1+0x680], R64 ;  /* 0x0006804001007387 */ /* 0x0003e80000100a00 */
[----:B------:R4:W-:Y:S01]  /*41720*/  STL.64 [R1+0x688], R66 ;  /* 0x0006884201007387 */ /* 0x0009e20000100a00 */
[----:B-1----:R-:W-:Y:S01]  /*41730*/  IMAD.MOV.U32 R64, RZ, RZ, R80 ;  /* 0x000000ffff407224 */ /* 0x002fe200078e0050 */
[----:B------:R-:W-:Y:S02]  /*41740*/  MOV R65, R81 ;  /* 0x0000005100417202 */ /* 0x000fe40000000f00 */
[----:B------:R-:W2:Y:S01]  /*41750*/  LDL.LU R80, [R1+0x2e80] ;  /* 0x002e800001507983 */ /* 0x000ea20000300800 */
[----:B----4-:R-:W-:-:S03]  /*41760*/  IMAD.MOV.U32 R66, RZ, RZ, R84 ;  /* 0x000000ffff427224 */ /* 0x010fc600078e0054 */
[----:B------:R-:W4:Y:S01]  /*41770*/  LDL.LU R81, [R1+0x2e7c] ;  /* 0x002e7c0001517983 */ /* 0x000f220000300800 */
[----:B------:R-:W-:-:S03]  /*41780*/  IMAD.MOV.U32 R67, RZ, RZ, R85 ;  /* 0x000000ffff437224 */ /* 0x000fc600078e0055 */
[----:B------:R-:W3:Y:S04]  /*41790*/  LDL.LU R84, [R1+0x2e78] ;  /* 0x002e780001547983 */ /* 0x000ee80000300800 */
[----:B------:R-:W2:Y:S04]  /*417a0*/  LDL.LU R85, [R1+0x2e74] ;  /* 0x002e740001557983 */ /* 0x000ea80000300800 */
[----:B------:R-:W4:Y:S04]  /*417b0*/  LDL.LU R112, [R1+0x2e70] ;  /* 0x002e700001707983 */ /* 0x000f280000300800 */
[----:B------:R-:W3:Y:S04]  /*417c0*/  LDL.LU R113, [R1+0x2e6c] ;  /* 0x002e6c0001717983 */ /* 0x000ee80000300800 */
[----:B------:R-:W2:Y:S04]  /*417d0*/  LDL.LU R101, [R1+0x2e68] ;  /* 0x002e680001657983 */ /* 0x000ea80000300800 */
[----:B------:R-:W2:Y:S04]  /*417e0*/  LDL.LU R100, [R1+0x2e64] ;  /* 0x002e640001647983 */ /* 0x000ea80000300800 */
[----:B------:R-:W2:Y:S04]  /*417f0*/  LDL.LU R93, [R1+0x2e60] ;  /* 0x002e6000015d7983 */ /* 0x000ea80000300800 */
[----:B------:R-:W2:Y:S04]  /*41800*/  LDL.LU R92, [R1+0x2e5c] ;  /* 0x002e5c00015c7983 */ /* 0x000ea80000300800 */
[----:B------:R-:W2:Y:S04]  /*41810*/  LDL.LU R133, [R1+0x2e58] ;  /* 0x002e580001857983 */ /* 0x000ea80000300800 */
        /* <DEDUP_REMOVED lines=19> */
[----:B------:R-:W-:-:S03]  /*41950*/  IMAD.MOV.U32 R243, RZ, RZ, R116 ;  /* 0x000000fffff37224 */ /* 0x000fc600078e0074 */
[----:B------:R-:W2:Y:S04]  /*41960*/  LDL.LU R117, [R1+0x2e18] ;  /* 0x002e180001757983 */ /* 0x000ea80000300800 */
[----:B------:R-:W2:Y:S01]  /*41970*/  LDL.LU R116, [R1+0x2e14] ;  /* 0x002e140001747983 */ /* 0x000ea20000300800 */
[----:B----4-:R-:W-:Y:S01]  /*41980*/  MOV R235, R112 ;  /* 0x0000007000eb7202 */ /* 0x010fe20000000f00 */
[----:B---3--:R-:W-:Y:S02]  /*41990*/  IMAD.MOV.U32 R234, RZ, RZ, R113 ;  /* 0x000000ffffea7224 */ /* 0x008fe400078e0071 */
[----:B--2---:R-:W-:Y:S01]  /*419a0*/  IMAD.MOV.U32 R233, RZ, RZ, R101 ;  /* 0x000000ffffe97224 */ /* 0x004fe200078e0065 */
[----:B------:R-:W-:Y:S02]  /*419b0*/  MOV R232, R100 ;  /* 0x0000006400e87202 */ /* 0x000fe40000000f00 */
[----:B------:R-:W2:Y:S04]  /*419c0*/  LDL.LU R100, [R1+0x2e10] ;  /* 0x002e100001647983 */ /* 0x000ea80000300800 */
[----:B------:R-:W3:Y:S01]  /*419d0*/  LDL.LU R101, [R1+0x2e0c] ;  /* 0x002e0c0001657983 */ /* 0x000ee20000300800 */
[----:B------:R-:W-:-:S02]  /*419e0*/  IMAD.MOV.U32 R135, RZ, RZ, R93 ;  /* 0x000000ffff877224 */ /* 0x000fc400078e005d */
[----:B------:R-:W-:Y:S01]  /*419f0*/  IMAD.MOV.U32 R134, RZ, RZ, R92 ;  /* 0x000000ffff867224 */ /* 0x000fe200078e005c */
[----:B------:R-:W4:Y:S04]  /*41a00*/  LDL.LU R113, [R1+0x2e08] ;  /* 0x002e080001717983 */ /* 0x000f280000300800 */
[----:B------:R-:W4:Y:S04]  /*41a10*/  LDL.LU R112, [R1+0x2e04] ;  /* 0x002e040001707983 */ /* 0x000f280000300800 */
        /* <DEDUP_REMOVED lines=8> */
[----:B------:R-:W4:Y:S04]  /*41aa0*/  LDL.LU R105, [R1+0x2df0] ;  /* 0x002df00001697983 */ /* 0x000f280000300800 */
[----:B------:R-:W4:Y:S01]  /*41ab0*/  LDL.LU R104, [R1+0x2dec] ;  /* 0x002dec0001687983 */ /* 0x000f220000300800 */
[----:B------:R-:W-:-:S02]  /*41ac0*/  IMAD.MOV.U32 R119, RZ, RZ, R0 ;  /* 0x000000ffff777224 */ /* 0x000fc400078e0000 */
[----:B------:R-:W-:Y:S02]  /*41ad0*/  IMAD.MOV.U32 R118, RZ, RZ, R2 ;  /* 0x000000ffff767224 */ /* 0x000fe400078e0002 */
[----:B------:R-:W4:Y:S04]  /*41ae0*/  LDL.LU R2, [R1+0x2de8] ;  /* 0x002de80001027983 */ /* 0x000f280000300800 */
[----:B------:R-:W4:Y:S01]  /*41af0*/  LDL.LU R0, [R1+0x2de4] ;  /* 0x002de40001007983 */ /* 0x000f220000300800 */
[----:B--2---:R-:W-:Y:S01]  /*41b00*/  IMAD.MOV.U32 R115, RZ, RZ, R100 ;  /* 0x000000ffff737224 */ /* 0x004fe200078e0064 */
[----:B---3--:R-:W-:Y:S02]  /*41b10*/  MOV R114, R101 ;  /* 0x0000006500727202 */ /* 0x008fe40000000f00 */
[----:B------:R-:W2:Y:S04]  /*41b20*/  LDL.LU R101, [R1+0x2de0] ;  /* 0x002de00001657983 */ /* 0x000ea80000300800 */
[----:B------:R-:W2:Y:S01]  /*41b30*/  LDL.LU R100, [R1+0x2ddc] ;  /* 0x002ddc0001647983 */ /* 0x000ea20000300800 */
[----:B----4-:R-:W-:-:S03]  /*41b40*/  IMAD.MOV.U32 R106, RZ, RZ, R2 ;  /* 0x000000ffff6a7224 */ /* 0x010fc600078e0002 */
[----:B------:R-:W3:Y:S01]  /*41b50*/  LDL.LU R2, [R1+0x2dd8] ;  /* 0x002dd80001027983 */ /* 0x000ee20000300800 */
[----:B------:R-:W-:-:S03]  /*41b60*/  MOV R107, R0 ;  /* 0x00000000006b7202 */ /* 0x000fc60000000f00 */
[----:B------:R-:W4:Y:S01]  /*41b70*/  LDL.LU R0, [R1+0x2dd4] ;  /* 0x002dd40001007983 */ /* 0x000f220000300800 */
[----:B------:R-:W-:-:S03]  /*41b80*/  IMAD.MOV.U32 R111, RZ, RZ, R92 ;  /* 0x000000ffff6f7224 */ /* 0x000fc600078e005c */
[----:B------:R-:W2:Y:S01]  /*41b90*/  LDL.LU R96, [R1+0x5d0] ;  /* 0x0005d00001607983 */ /* 0x000ea20000300800 */
[----:B------:R-:W-:-:S03]  /*41ba0*/  IMAD.MOV.U32 R110, RZ, RZ, R93 ;  /* 0x000000ffff6e7224 */ /* 0x000fc600078e005d */
[----:B------:R-:W2:Y:S04]  /*41bb0*/  LDL.LU R97, [R1+0x5d4] ;  /* 0x0005d40001617983 */ /* 0x000ea80000300800 */
[----:B------:R-:W2:Y:S04]  /*41bc0*/  LDL.LU R98, [R1+0x5d8] ;  /* 0x0005d80001627983 */ /* 0x000ea80000300800 */
[----:B------:R-:W2:Y:S04]  /*41bd0*/  LDL.LU R99, [R1+0x5dc] ;  /* 0x0005dc0001637983 */ /* 0x000ea80000300800 */
[----:B------:R-:W3:Y:S04]  /*41be0*/  LDL.LU R92, [R1+0x5c0] ;  /* 0x0005c000015c7983 */ /* 0x000ee80000300800 */
[----:B------:R-:W3:Y:S04]  /*41bf0*/  LDL.LU R93, [R1+0x5c4] ;  /* 0x0005c400015d7983 */ /* 0x000ee80000300800 */
[----:B------:R-:W3:Y:S04]  /*41c00*/  LDL.LU R94, [R1+0x5c8] ;  /* 0x0005c800015e7983 */ /* 0x000ee80000300800 */
[----:B------:R-:W3:Y:S04]  /*41c10*/  LDL.LU R95, [R1+0x5cc] ;  /* 0x0005cc00015f7983 */ /* 0x000ee80000300800 */
[----:B------:R-:W3:Y:S04]  /*41c20*/  LDL.LU R228, [R1+0x5b0] ;  /* 0x0005b00001e47983 */ /* 0x000ee80000300800 */
[----:B------:R-:W3:Y:S01]  /*41c30*/  LDL.LU R229, [R1+0x5b4] ;  /* 0x0005b40001e57983 */ /* 0x000ee20000300800 */
[----:B----4-:R-:W-:-:S03]  /*41c40*/  IMAD.MOV.U32 R230, RZ, RZ, R0 ;  /* 0x000000ffffe67224 */ /* 0x010fc600078e0000 */
[----:B------:R-:W4:Y:S01]  /*41c50*/  LDL.LU R0, [R1+0x2dd0] ;  /* 0x002dd00001007983 */ /* 0x000f220000300800 */
[----:B------:R-:W-:-:S03]  /*41c60*/  LOP3.LUT R147, R3, 0x20, RZ, 0x3c, !PT ;  /* 0x0000002003937812 */ /* 0x000fc600078e3cff */
[----:B------:R-:W3:Y:S04]  /*41c70*/  LDL.LU R231, [R1+0x5bc] ;  /* 0x0005bc0001e77983 */ /* 0x000ee80000300800 */
[----:B------:R-:W-:Y:S04]  /*41c80*/  LDS R193, [R147+UR12+0x22000] ;  /* 0x0220000c93c17984 */ /* 0x000fe80008000800 */
[----:B------:R-:W-:Y:S01]  /*41c90*/  LDS R195, [R147+UR12+0x22400] ;  /* 0x0224000c93c37984 */ /* 0x000fe20008000800 */
[C---:B--2---:R-:W-:Y:S03]  /*41ca0*/  HMMA.1688.F32.TF32 R96, R56.reuse, R102, R96 ;  /* 0x000000663860723c */ /* 0x044fe60000081060 */
[----:B----4-:R-:W1:Y:S04]  /*41cb0*/  LDSM.16.M88.4 R152, [R0+UR13+0x80] ;  /* 0x0000800d0098783b */ /* 0x010e680008000200 */
[----:B------:R-:W2:Y:S04]  /*41cc0*/  LDSM.16.M88.4 R148, [R0+UR13+0x880] ;  /* 0x0008800d0094783b */ /* 0x000ea80008000200 */
[----:B------:R-:W4:Y:S04]  /*41cd0*/  LDSM.16.M88.4 R144, [R0+UR13+0x1080] ;  /* 0x0010800d0090783b */ /* 0x000f280008000200 */
[----:B------:R-:W3:Y:S04]  /*41ce0*/  LDSM.16.M88.4 R140, [R0+UR13+0x1880] ;  /* 0x0018800d008c783b */ /* 0x000ee80008000200 */
[----:B-1----:R-:W-:Y:S04]  /*41cf0*/  STL [R1+0x2cd4], R154 ;  /* 0x002cd49a01007387 */ /* 0x002fe80000100800 */
[----:B------:R-:W-:Y:S04]  /*41d00*/  STL [R1+0x2cd0], R155 ;  /* 0x002cd09b01007387 */ /* 0x000fe80000100800 */
[----:B--2---:R-:W-:Y:S04]  /*41d10*/  STL [R1+0x2cdc], R150 ;  /* 0x002cdc9601007387 */ /* 0x004fe80000100800 */
[----:B------:R-:W-:Y:S04]  /*41d20*/  STL [R1+0x2cd8], R151 ;  /* 0x002cd89701007387 */ /* 0x000fe80000100800 */
[----:B----4-:R-:W-:Y:S04]  /*41d30*/  STL [R1+0x2ce4], R146 ;  /* 0x002ce49201007387 */ /* 0x010fe80000100800 */
[----:B------:R-:W-:Y:S04]  /*41d40*/  STL [R1+0x2ce0], R147 ;  /* 0x002ce09301007387 */ /* 0x000fe80000100800 */
[----:B---3--:R-:W-:Y:S04]  /*41d50*/  STL [R1+0x2cec], R142 ;  /* 0x002cec8e01007387 */ /* 0x008fe80000100800 */
[----:B------:R-:W-:Y:S04]  /*41d60*/  STL [R1+0x2ce8], R143 ;  /* 0x002ce88f01007387 */ /* 0x000fe80000100800 */
[----:B------:R-:W-:Y:S04]  /*41d70*/  STL.64 [R1+0x670], R96 ;  /* 0x0006706001007387 */ /* 0x000fe80000100a00 */
[----:B------:R1:W-:Y:S04]  /*41d80*/  STL.64 [R1+0x678], R98 ;  /* 0x0006786201007387 */ /* 0x0003e80000100a00 */
[----:B-1----:R-:W2:Y:S04]  /*41d90*/  LDL.LU.64 R98, [R1+0x2dc8] ;  /* 0x002dc80001627983 */ /* 0x002ea80000300a00 */
[----:B------:R-:W3:Y:S04]  /*41da0*/  LDL.LU.64 R96, [R1+0x2dc0] ;  /* 0x002dc00001607983 */ /* 0x000ee80000300a00 */
[----:B------:R-:W4:Y:S04]  /*41db0*/  LDL.LU R102, [R1+0x598] ;  /* 0x0005980001667983 */ /* 0x000f280000300800 */
[----:B------:R-:W4:Y:S01]  /*41dc0*/  LDL.LU R103, [R1+0x59c] ;  /* 0x00059c0001677983 */ /* 0x000f220000300800 */
[----:B--2---:R-:W-:-:S15]  /*41dd0*/  HMMA.1688.F32.TF32 R92, R56, R98, R92 ;  /* 0x00000062385c723c */ /* 0x004fde000008105c */
[----:B------:R-:W-:-:S08]  /*41de0*/  NOP ;  /* 0x0000000000007918 */ /* 0x000fd00000000000 */
[----:B------:R-:W-:Y:S04]  /*41df0*/  STL.64 [R1+0x290], R92 ;  /* 0x0002905c01007387 */ /* 0x000fe80000100a00 */
[----:B------:R1:W-:Y:S04]  /*41e00*/  STL.64 [R1+0x298], R94 ;  /* 0x0002985e01007387 */ /* 0x0003e80000100a00 */
[----:B-1----:R-:W4:Y:S04]  /*41e10*/  LDL.LU.64 R94, [R1+0x2db8] ;  /* 0x002db800015e7983 */ /* 0x002f280000300a00 */
[----:B------:R-:W3:Y:S01]  /*41e20*/  LDL.LU R98, [R1+0x5a8] ;  /* 0x0005a80001627983 */ /* 0x000ee20000300800 */
[----:B------:R-:W-:Y:S01]  /*41e30*/  IMAD.MOV.U32 R99, RZ, RZ, R2 ;  /* 0x000000ffff637224 */ /* 0x000fe200078e0002 */
[----:B------:R-:W-:Y:S01]  /*41e40*/  HMMA.1688.F32.TF32 R228, R56, R10, R228 ;  /* 0x0000000a38e4723c */ /* 0x000fe200000810e4 */
[----:B------:R-:W-:Y:S01]  /*41e50*/  MOV R126, R89 ;  /* 0x00000059007e7202 */ /* 0x000fe20000000f00 */
[----:B------:R-:W-:Y:S01]  /*41e60*/  IMAD.MOV.U32 R127, RZ, RZ, R88 ;  /* 0x000000ffff7f7224 */ /* 0x000fe200078e0058 */
[----:B------:R-:W-:Y:S01]  /*41e70*/  MOV R236, R85 ;  /* 0x0000005500ec7202 */ /* 0x000fe20000000f00 */
[----:B------:R-:W-:-:S02]  /*41e80*/  IMAD.MOV.U32 R237, RZ, RZ, R84 ;  /* 0x000000ffffed7224 */ /* 0x000fc400078e0054 */
[C---:B------:R-:W-:Y:S01]  /*41e90*/  HMMA.1688.F32.TF32 R88, R56.reuse, R90, R104 ;  /* 0x0000005a3858723c */ /* 0x040fe20000081068 */
[----:B------:R-:W-:Y:S01]  /*41ea0*/  IMAD.MOV.U32 R238, RZ, RZ, R81 ;  /* 0x000000ffffee7224 */ /* 0x000fe200078e0051 */
[----:B------:R-:W-:Y:S01]  /*41eb0*/  MOV R239, R80 ;  /* 0x0000005000ef7202 */ /* 0x000fe20000000f00 */
[----:B------:R-:W-:Y:S02]  /*41ec0*/  IMAD.MOV.U32 R248, RZ, RZ, R77 ;  /* 0x000000fffff87224 */ /* 0x000fe400078e004d */
[----:B------:R-:W-:Y:S01]  /*41ed0*/  IMAD.MOV.U32 R249, RZ, RZ, R76 ;  /* 0x000000fffff97224 */ /* 0x000fe200078e004c */
[C---:B------:R-:W-:Y:S01]  /*41ee0*/  HMMA.1688.F32.TF32 R84, R56.reuse, R86, R108 ;  /* 0x000000563854723c */ /* 0x040fe2000008106c */
[----:B------:R-:W-:Y:S01]  /*41ef0*/  MOV R250, R25 ;  /* 0x0000001900fa7202 */ /* 0x000fe20000000f00 */
[----:B------:R-:W-:Y:S01]  /*41f00*/  IMAD.MOV.U32 R251, RZ, RZ, R24 ;  /* 0x000000fffffb7224 */ /* 0x000fe200078e0018 */
[----:B------:R-:W-:Y:S03]  /*41f10*/  LDSM.16.M88.4 R108, [R0+UR13+0x5880] ;  /* 0x0058800d006c783b */ /* 0x000fe60008000200 */
[C---:B------:R-:W-:Y:S01]  /*41f20*/  HMMA.1688.F32.TF32 R80, R56.reuse, R82, R112 ;  /* 0x000000523850723c */ /* 0x040fe20000081070 */
[----:B------:R-:W-:Y:S04]  /*41f30*/  LDSM.16.M88.4 R112, [R0+UR13+0x5080] ;  /* 0x0050800d0070783b */ /* 0x000fe80008000200 */
[----:B------:R-:W-:Y:S01]  /*41f40*/  STL.64 [R1+0x280], R228 ;  /* 0x000280e401007387 */ /* 0x000fe20000100a00 */
[C---:B------:R-:W-:Y:S03]  /*41f50*/  HMMA.1688.F32.TF32 R76, R56.reuse, R78, R116 ;  /* 0x0000004e384c723c */ /* 0x040fe60000081074 */
[----:B------:R1:W-:Y:S04]  /*41f60*/  STL.64 [R1+0x288], R230 ;  /* 0x000288e601007387 */ /* 0x0003e80000100a00 */
[----:B------:R-:W-:Y:S04]  /*41f70*/  LDSM.16.M88.4 R116, [R0+UR13+0x4880] ;  /* 0x0048800d0074783b */ /* 0x000fe80008000200 */
[----:B------:R-:W-:Y:S04]  /*41f80*/  LDSM.16.M88.4 R104, [R0+UR13+0x6080] ;  /* 0x0060800d0068783b */ /* 0x000fe80008000200 */
[----:B-1----:R-:W2:Y:S04]  /*41f90*/  LDL.LU.64 R230, [R1+0x2db0] ;  /* 0x002db00001e67983 */ /* 0x002ea80000300a00 */
[----:B------:R-:W2:Y:S01]  /*41fa0*/  LDL.LU.64 R228, [R1+0x2da8] ;  /* 0x002da80001e47983 */ /* 0x000ea20000300a00 */
[C---:B----4-:R-:W-:Y:S03]  /*41fb0*/  HMMA.1688.F32.TF32 R92, R56.reuse, R94, R100 ;  /* 0x0000005e385c723c */ /* 0x050fe60000081064 */
[----:B------:R-:W-:Y:S03]  /*41fc0*/  LDSM.16.M88.4 R100, [R0+UR13+0x6880] ;  /* 0x0068800d0064783b */ /* 0x000fe60008000200 */
[----:B---3--:R-:W-:-:S15]  /*41fd0*/  HMMA.1688.F32.TF32 R96, R56, R6, R96 ;  /* 0x000000063860723c */ /* 0x008fde0000081060 */
[----:B------:R-:W-:-:S08]  /*41fe0*/  NOP ;  /* 0x0000000000007918 */ /* 0x000fd00000000000 */
        /* <DEDUP_REMOVED lines=13> */
[C---:B---3--:R-:W-:Y:S03]  /*420c0*/  HMMA.1688.F32.TF32 R80, R56.reuse, R70, R124 ;  /* 0x000000463850723c */ /* 0x048fe6000008107c */
[----:B------:R-:W-:Y:S04]  /*420d0*/  LDSM.16.M88.4 R124, [R0+UR13+0x3880] ;  /* 0x0038800d007c783b */ /* 0x000fe80008000200 */
[----:B------:R-:W-:Y:S01]  /*420e0*/  LDSM.16.M88.4 R120, [R0+UR13+0x4080] ;  /* 0x0040800d0078783b */ /* 0x000fe20008000200 */
[C---:B-1----:R-:W-:Y:S03]  /*420f0*/  HMMA.1688.F32.TF32 R76, R56.reuse, R42, R128 ;  /* 0x0000002a384c723c */ /* 0x042fe60000081080 */
[----:B------:R-:W-:Y:S04]  /*42100*/  LDSM.16.M88.4 R128, [R0+UR13+0x3080] ;  /* 0x0030800d0080783b */ /* 0x000fe80008000200 */
[----:B------:R-:W-:Y:S04]  /*42110*/  LDSM.16.M88.4 R96, [R0+UR13+0x7080] ;  /* 0x0070800d0060783b */ /* 0x000fe80008000200 */
        /* <DEDUP_REMOVED lines=8> */
[----:B------:R-:W3:Y:S04]  /*421a0*/  LDSM.16.M88.4 R132, [R0+UR13+0x2880] ;  /* 0x0028800d0084783b */ /* 0x000ee80008000200 */
[----:B------:R-:W-:Y:S01]  /*421b0*/  LDSM.16.M88.4 R92, [R0+UR13+0x8880] ;  /* 0x0088800d005c783b */ /* 0x000fe20008000200 */
[C---:B-1----:R-:W-:Y:S03]  /*421c0*/  HMMA.1688.F32.TF32 R76, R56.reuse, R30, R236 ;  /* 0x0000001e384c723c */ /* 0x042fe600000810ec */
[----:B------:R-:W-:Y:S04]  /*421d0*/  LDSM.16.M88.4 R88, [R0+UR13+0x9080] ;  /* 0x0090800d0058783b */ /* 0x000fe80008000200 */
[----:B------:R-:W-:Y:S04]  /*421e0*/  STL.64 [R1+0x640], R84 ;  /* 0x0006405401007387 */ /* 0x000fe80000100a00 */
[----:B------:R-:W-:Y:S04]  /*421f0*/  STL.64 [R1+0x648], R86 ;  /* 0x0006485601007387 */ /* 0x000fe80000100a00 */
[----:B------:R-:W-:Y:S08]  /*42200*/  LDSM.16.M88.4 R84, [R0+UR13+0x9880] ;  /* 0x0098800d0054783b */ /* 0x000ff00008000200 */
[----:B------:R-:W-:Y:S04]  /*42210*/  STL.64 [R1+0x1c0], R76 ;  /* 0x0001c04c01007387 */ /* 0x000fe80000100a00 */
[----:B------:R-:W-:Y:S04]  /*42220*/  STL.64 [R1+0x1d0], R80 ;  /* 0x0001d05001007387 */ /* 0x000fe80000100a00 */
[----:B------:R1:W-:Y:S02]  /*42230*/  STL.64 [R1+0x1d8], R82 ;  /* 0x0001d85201007387 */ /* 0x0003e40000100a00 */
[C---:B-1----:R-:W-:Y:S06]  /*42240*/  HMMA.1688.F32.TF32 R80, R56.reuse, R26, R240 ;  /* 0x0000001a3850723c */ /* 0x042fec00000810f0 */
[----:B------:R-:W-:Y:S01]  /*42250*/  HMMA.1688.F32.TF32 R24, R56, R22, R244 ;  /* 0x000000163818723c */ /* 0x000fe200000810f4 */
[----:B------:R1:W-:Y:S01]  /*42260*/  STL [R1+0x1c8], R78 ;  /* 0x0001c84e01007387 */ /* 0x0003e20000100800 */
[----:B------:R-:W-:-:S04]  /*42270*/  MOV R2, R79 ;  /* 0x0000004f00027202 */ /* 0x000fc80000000f00 */
[C---:B-1----:R-:W-:Y:S11]  /*42280*/  HMMA.1688.F32.TF32 R76, R56.reuse, R18, R248 ;  /* 0x00000012384c723c */ /* 0x042ff600000810f8 */
[----:B------:R-:W-:Y:S01]  /*42290*/  STL.64 [R1+0x1b0], R80 ;  /* 0x0001b05001007387 */ /* 0x000fe20000100a00 */
[----:B------:R-:W-:Y:S03]  /*422a0*/  HMMA.1688.F32.TF32 R56, R56, R14, R164 ;  /* 0x0000000e3838723c */ /* 0x000fe600000810a4 */
[----:B------:R-:W-:Y:S04]  /*422b0*/  STL.64 [R1+0x1b8], R82 ;  /* 0x0001b85201007387 */ /* 0x000fe80000100a00 */
[----:B------:R-:W-:Y:S04]  /*422c0*/  STL.64 [R1+0x2c0], R24 ;  /* 0x0002c01801007387 */ /* 0x000fe80000100a00 */
[----:B------:R1:W-:Y:S01]  /*422d0*/  STL.64 [R1+0x2c8], R26 ;  /* 0x0002c81a01007387 */ /* 0x0003e20000100a00 */
[----:B------:R-:W-:Y:S01]  /*422e0*/  IMAD.MOV.U32 R250, RZ, RZ, R29 ;  /* 0x000000fffffa7224 */ /* 0x000fe200078e001d */
[----:B------:R-:W-:Y:S01]  /*422f0*/  MOV R251, R28 ;  /* 0x0000001c00fb7202 */ /* 0x000fe20000000f00 */
[----:B------:R-:W-:Y:S01]  /*42300*/  IMAD.MOV.U32 R249, RZ, RZ, R32 ;  /* 0x000000fffff97224 */ /* 0x000fe200078e0020 */
[----:B------:R-:W-:Y:S01]  /*42310*/  LDSM.16.M88.4 R28, [R0+UR13+0x7880] ;  /* 0x0078800d001c783b */ /* 0x000fe20008000200 */
[----:B------:R-:W-:-:S03]  /*42320*/  MOV R248, R33 ;  /* 0x0000002100f87202 */ /* 0x000fc60000000f00 */
[----:B------:R-:W-:Y:S01]  /*42330*/  LDSM.16.M88.4 R80, [R0+UR13+0xa080] ;  /* 0x00a0800d0050783b */ /* 0x000fe20008000200 */
[C---:B-1----:R-:W-:Y:S03]  /*42340*/  HMMA.1688.F32.TF32 R24, R192.reuse, R152, R168 ;  /* 0x00000098c018723c */ /* 0x042fe600000810a8 */
[----:B------:R-:W-:Y:S04]  /*42350*/  STL.64 [R1+0x2e0], R76 ;  /* 0x0002e04c01007387 */ /* 0x000fe80000100a00 */
[----:B------:R-:W-:Y:S04]  /*42360*/  STL.64 [R1+0x2e8], R78 ;  /* 0x0002e84e01007387 */ /* 0x000fe80000100a00 */
[----:B------:R-:W-:Y:S04]  /*42370*/  STL.64 [R1+0x2d0], R56 ;  /* 0x0002d03801007387 */ /* 0x000fe80000100a00 */
[----:B------:R-:W-:Y:S04]  /*42380*/  STL.64 [R1+0x2d8], R58 ;  /* 0x0002d83a01007387 */ /* 0x000fe80000100a00 */
[----:B------:R-:W-:Y:S04]  /*42390*/  LDSM.16.M88.4 R32, [R0+UR13+0x8080] ;  /* 0x0080800d0020783b */ /* 0x000fe80008000200 */
[----:B------:R-:W-:Y:S04]  /*423a0*/  STL.64 [R1+0x310], R24 ;  /* 0x0003101801007387 */ /* 0x000fe80000100a00 */
[----:B------:R1:W-:Y:S02]  /*423b0*/  STL.64 [R1+0x318], R26 ;  /* 0x0003181a01007387 */ /* 0x0003e40000100a00 */
[C---:B-1----:R-:W-:Y:S01]  /*423c0*/  HMMA.1688.F32.TF32 R24, R192.reuse, R140, R64 ;  /* 0x0000008cc018723c */ /* 0x042fe20000081040 */
[----:B------:R-:W-:Y:S01]  /*423d0*/  IMAD.MOV.U32 R168, RZ, RZ, R73 ;  /* 0x000000ffffa87224 */ /* 0x000fe200078e0049 */
[----:B------:R-:W-:Y:S01]  /*423e0*/  MOV R169, R72 ;  /* 0x0000004800a97202 */ /* 0x000fe20000000f00 */
[----:B------:R-:W-:Y:S01]  /*423f0*/  IMAD.MOV.U32 R170, RZ, RZ, R69 ;  /* 0x000000ffffaa7224 */ /* 0x000fe200078e0045 */
[----:B------:R-:W-:Y:S02]  /*42400*/  LDSM.16.M88.4 R72, [R0+UR13+0xb080] ;  /* 0x00b0800d0048783b */ /* 0x000fe40008000200 */
[C---:B------:R-:W-:Y:S01]  /*42410*/  HMMA.1688.F32.TF32 R76, R192.reuse, R148, R200 ;  /* 0x00000094c04c723c */ /* 0x040fe200000810c8 */
[----:B------:R-:W-:Y:S01]  /*42420*/  IMAD.MOV.U32 R171, RZ, RZ, R68 ;  /* 0x000000ffffab7224 */ /* 0x000fe200078e0044 */
[----:B------:R-:W-:Y:S04]  /*42430*/  LDSM.16.M88.4 R64, [R0+UR13+0xc080] ;  /* 0x00c0800d0040783b */ /* 0x000fe80008000200 */
[----:B------:R-:W-:Y:S01]  /*42440*/  HMMA.1688.F32.TF32 R56, R192, R144, R204 ;  /* 0x00000090c038723c */ /* 0x000fe200000810cc */
[----:B------:R-:W-:Y:S11]  /*42450*/  LDSM.16.M88.4 R68, [R0+UR13+0xb880] ;  /* 0x00b8800d0044783b */ /* 0x000ff60008000200 */
[----:B------:R-:W-:Y:S01]  /*42460*/  IMAD.MOV.U32 R142, RZ, RZ, R24 ;  /* 0x000000ffff8e7224 */ /* 0x000fe200078e0018 */
[----:B------:R-:W-:Y:S01]  /*42470*/  MOV R146, R26 ;  /* 0x0000001a00927202 */ /* 0x000fe20000000f00 */
[----:B------:R-:W-:Y:S01]  /*42480*/  IMAD.MOV.U32 R143, RZ, RZ, R25 ;  /* 0x000000ffff8f7224 */ /* 0x000fe200078e0019 */
[----:B------:R-:W-:Y:S01]  /*42490*/  LDS R24, [R136+UR12+0x22000] ;  /* 0x0220000c88187984 */ /* 0x000fe20008000800 */
[----:B------:R-:W-:-:S03]  /*424a0*/  IMAD.MOV.U32 R147, RZ, RZ, R27 ;  /* 0x000000ffff937224 */ /* 0x000fc600078e001b */
[----:B------:R-:W-:Y:S04]  /*424b0*/  LDS R26, [R136+UR12+0x22400] ;  /* 0x0224000c881a7984 */ /* 0x000fe80008000800 */
[----:B------:R-:W-:Y:S04]  /*424c0*/  LDS R25, [R137+UR12+0x22000] ;  /* 0x0220000c89197984 */ /* 0x000fe80008000800 */
[----:B------:R-:W-:Y:S04]  /*424d0*/  LDS R27, [R137+UR12+0x22400] ;  /* 0x0224000c891b7984 */ /* 0x000fe80008000800 */
[----:B------:R-:W1:Y:S04]  /*424e0*/  LDSM.16.M88.4 R136, [R0+UR13+0x2080] ;  /* 0x0020800d0088783b */ /* 0x000e680008000200 */
[----:B------:R-:W-:Y:S04]  /*424f0*/  STL.64 [R1+0x620], R76 ;  /* 0x0006204c01007387 */ /* 0x000fe80000100a00 */
[----:B------:R-:W-:Y:S04]  /*42500*/  STL.64 [R1+0x628], R78 ;  /* 0x0006284e01007387 */ /* 0x000fe80000100a00 */
[----:B------:R-:W4:Y:S01]  /*42510*/  LDSM.16.M88.4 R76, [R0+UR13+0xa880] ;  /* 0x00a8800d004c783b */ /* 0x000f220008000200 */
[----:B------:R-:W-:Y:S01]  /*42520*/  MOV R204, R61 ;  /* 0x0000003d00cc7202 */ /* 0x000fe20000000f00 */
[----:B------:R-:W-:-:S02]  /*42530*/  IMAD.MOV.U32 R205, RZ, RZ, R60 ;  /* 0x000000ffffcd7224 */ /* 0x000fc400078e003c */
[----:B------:R-:W-:Y:S04]  /*42540*/  STL.64 [R1+0x630], R56 ;  /* 0x0006303801007387 */ /* 0x000fe80000100a00 */
[----:B------:R-:W-:Y:S01]  /*42550*/  STL.64 [R1+0x638], R58 ;  /* 0x0006383a01007387 */ /* 0x000fe20000100a00 */
[----:B------:R-:W-:-:S03]  /*42560*/  IMAD.MOV.U32 R206, RZ, RZ, R53 ;  /* 0x000000ffffce7224 */ /* 0x000fc600078e0035 */
[----:B---3--:R-:W-:Y:S01]  /*42570*/  STL [R1+0x2bf8], R134 ;  /* 0x002bf88601007387 */ /* 0x008fe20000100800 */
[----:B------:R-:W-:-:S03]  /*42580*/  MOV R207, R52 ;  /* 0x0000003400cf7202 */ /* 0x000fc60000000f00 */
[----:B------:R-:W3:Y:S04]  /*42590*/  LDSM.16.M88.4 R60, [R0+UR13+0xc880] ;  /* 0x00c8800d003c783b */ /* 0x000ee80008000200 */
[----:B------:R-:W-:Y:S01]  /*425a0*/  STL [R1+0x2bf4], R135 ;  /* 0x002bf48701007387 */ /* 0x000fe20000100800 */
[----:B------:R-:W-:-:S03]  /*425b0*/  IMAD.MOV.U32 R200, RZ, RZ, R49 ;  /* 0x000000ffffc87224 */ /* 0x000fc600078e0031 */
[----:B------:R-:W-:Y:S01]  /*425c0*/  STL [R1+0x2bf0], R130 ;  /* 0x002bf08201007387 */ /* 0x000fe20000100800 */
[----:B------:R-:W-:-:S03]  /*425d0*/  IMAD.MOV.U32 R201, RZ, RZ, R48 ;  /* 0x000000ffffc97224 */ /* 0x000fc600078e0030 */
[----:B------:R-:W2:Y:S04]  /*425e0*/  LDSM.16.M88.4 R56, [R0+UR13+0xd080] ;  /* 0x00d0800d0038783b */ /* 0x000ea80008000200 */
[----:B------:R-:W-:Y:S01]  /*425f0*/  STL [R1+0x2bec], R131 ;  /* 0x002bec8301007387 */ /* 0x000fe20000100800 */
[----:B------:R-:W-:-:S03]  /*42600*/  MOV R202, R45 ;  /* 0x0000002d00ca7202 */ /* 0x000fc60000000f00 */
[----:B------:R-:W-:Y:S01]  /*42610*/  STL [R1+0x2be4], R126 ;  /* 0x002be47e01007387 */ /* 0x000fe20000100800 */
[----:B------:R-:W-:-:S03]  /*42620*/  IMAD.MOV.U32 R203, RZ, RZ, R44 ;  /* 0x000000ffffcb7224 */ /* 0x000fc600078e002c */
[----:B------:R-:W2:Y:S01]  /*42630*/  LDSM.16.M88.4 R52, [R0+UR13+0xd880] ;  /* 0x00d8800d0034783b */ /* 0x000ea20008000200 */
[----:B-1----:R-:W-:Y:S03]  /*42640*/  HMMA.1688.F32.TF32 R232, R192, R136, R248 ;  /* 0x00000088c0e8723c */ /* 0x002fe600000810f8 */
[----:B------:R-:W-:Y:S01]  /*42650*/  STL [R1+0x2be0], R127 ;  /* 0x002be07f01007387 */ /* 0x000fe20000100800 */
[----:B------:R-:W-:-:S03]  /*42660*/  IMAD.MOV.U32 R164, RZ, RZ, R41 ;  /* 0x000000ffffa47224 */ /* 0x000fc600078e0029 */
[----:B------:R-:W-:Y:S01]  /*42670*/  STL [R1+0x2bfc], R122 ;  /* 0x002bfc7a01007387 */ /* 0x000fe20000100800 */
[----:B------:R-:W-:-:S03]  /*42680*/  MOV R165, R40 ;  /* 0x0000002800a57202 */ /* 0x000fc60000000f00 */
[----:B------:R-:W1:Y:S04]  /*42690*/  LDSM.16.M88.4 R48, [R0+UR13+0xe080] ;  /* 0x00e0800d0030783b */ /* 0x000e680008000200 */
[----:B------:R-:W-:Y:S01]  /*426a0*/  STL [R1+0x2be8], R123 ;  /* 0x002be87b01007387 */ /* 0x000fe20000100800 */
[----:B------:R-:W-:-:S03]  /*426b0*/  IMAD.MOV.U32 R166, RZ, RZ, R37 ;  /* 0x000000ffffa67224 */ /* 0x000fc600078e0025 */
[----:B------:R-:W-:Y:S01]  /*426c0*/  STL [R1+0x2c04], R118 ;  /* 0x002c047601007387 */ /* 0x000fe20000100800 */
[----:B------:R-:W-:-:S03]  /*426d0*/  IMAD.MOV.U32 R167, RZ, RZ, R36 ;  /* 0x000000ffffa77224 */ /* 0x000fc600078e0024 */
[----:B------:R-:W1:Y:S04]  /*426e0*/  LDSM.16.M88.4 R44, [R0+UR13+0xe880] ;  /* 0x00e8800d002c783b */ /* 0x000e680008000200 */
[----:B------:R-:W-:Y:S04]  /*426f0*/  STL [R1+0x2c00], R119 ;  /* 0x002c007701007387 */ /* 0x000fe80000100800 */
[----:B------:R-:W-:Y:S04]  /*42700*/  STL [R1+0x2c0c], R114 ;  /* 0x002c0c7201007387 */ /* 0x000fe80000100800 */
[----:B------:R-:W1:Y:S04]  /*42710*/  LDSM.16.M88.4 R40, [R0+UR13+0xf080] ;  /* 0x00f0800d0028783b */ /* 0x000e680008000200 */
[----:B------:R-:W-:Y:S04]  /*42720*/  STL [R1+0x2c08], R115 ;  /* 0x002c087301007387 */ /* 0x000fe80000100800 */
        /* <DEDUP_REMOVED lines=17> */
[----:B------:R-:W-:-:S03]  /*42840*/  IMAD.MOV.U32 R150, RZ, RZ, R232 ;  /* 0x000000ffff967224 */ /* 0x000fc600078e00e8 */
[----:B------:R-:W-:Y:S01]  /*42850*/  STL [R1+0x2c54], R86 ;  /* 0x002c545601007387 */ /* 0x000fe20000100800 */
[----:B------:R-:W-:Y:S01]  /*42860*/  IMAD.MOV.U32 R151, RZ, RZ, R233 ;  /* 0x000000ffff977224 */ /* 0x000fe200078e00e9 */
[----:B------:R-:W-:Y:S02]  /*42870*/  MOV R154, R234 ;  /* 0x000000ea009a7202 */ /* 0x000fe40000000f00 */
[----:B------:R1:W-:Y:S01]  /*42880*/  STL [R1+0x2c50], R87 ;  /* 0x002c505701007387 */ /* 0x0003e20000100800 */
[----:B------:R-:W-:-:S03]  /*42890*/  IMAD.MOV.U32 R155, RZ, RZ, R235 ;  /* 0x000000ffff9b7224 */ /* 0x000fc600078e00eb */
[----:B------:R-:W-:Y:S01]  /*428a0*/  STL [R1+0x2c5c], R82 ;  /* 0x002c5c5201007387 */ /* 0x000fe20000100800 */
[C---:B------:R-:W-:Y:S03]  /*428b0*/  HMMA.1688.F32.TF32 R232, R192.reuse, R132, R164 ;  /* 0x00000084c0e8723c */ /* 0x040fe600000810a4 */
[----:B------:R1:W-:Y:S04]  /*428c0*/  STL [R1+0x2c58], R83 ;  /* 0x002c585301007387 */ /* 0x0003e80000100800 */
        /* <DEDUP_REMOVED lines=10> */
[----:B--2---:R-:W-:Y:S04]  /*42970*/  STL [R1+0x2b84], R58 ;  /* 0x002b843a01007387 */ /* 0x004fe80000100800 */
[----:B------:R-:W-:Y:S04]  /*42980*/  STL [R1+0x2b80], R59 ;  /* 0x002b803b01007387 */ /* 0x000fe80000100800 */
[----:B------:R-:W-:Y:S04]  /*42990*/  STL [R1+0x2b8c], R54 ;  /* 0x002b8c3601007387 */ /* 0x000fe80000100800 */
[----:B------:R-:W-:Y:S01]  /*429a0*/  STL [R1+0x2b88], R55 ;  /* 0x002b883701007387 */ /* 0x000fe20000100800 */
[----:B------:R-:W-:Y:S03]  /*429b0*/  HMMA.1688.F32.TF32 R164, R192, R128, R200 ;  /* 0x00000080c0a4723c */ /* 0x000fe600000810c8 */
[----:B-1----:R-:W-:Y:S04]  /*429c0*/  STL [R1+0x2b94], R50 ;  /* 0x002b943201007387 */ /* 0x002fe80000100800 */
        /* <DEDUP_REMOVED lines=18> */
[----:B------:R1:W-:Y:S01]  /*42af0*/  STL [R1+0x2c6c], R87 ;  /* 0x002c6c5701007387 */ /* 0x0003e20000100800 */
[----:B------:R-:W-:Y:S03]  /*42b00*/  HMMA.1688.F32.TF32 R164, R192, R124, R204 ;  /* 0x0000007cc0a4723c */ /* 0x000fe600000810cc */
[----:B------:R3:W-:Y:S04]  /*42b10*/  STL [R1+0x2c68], R86 ;  /* 0x002c685601007387 */ /* 0x0007e80000100800 */
[----:B------:R4:W-:Y:S04]  /*42b20*/  STL [R1+0x2c64], R82 ;  /* 0x002c645201007387 */ /* 0x0009e80000100800 */
[----:B------:R4:W-:Y:S04]  /*42b30*/  STL [R1+0x2c60], R83 ;  /* 0x002c605301007387 */ /* 0x0009e80000100800 */
        /* <DEDUP_REMOVED lines=8> */
[----:B------:R-:W-:Y:S02]  /*42bc0*/  HMMA.1688.F32.TF32 R164, R192, R120, R168 ;  /* 0x00000078c0a4723c */ /* 0x000fe400000810a8 */
[----:B------:R4:W-:Y:S04]  /*42bd0*/  STL [R1+0x2c7c], R31 ;  /* 0x002c7c1f01007387 */ /* 0x0009e80000100800 */
[----:B------:R4:W-:-:S15]  /*42be0*/  STL [R1+0x2c78], R30 ;  /* 0x002c781e01007387 */ /* 0x0009de0000100800 */
[----:B------:R-:W-:-:S03]  /*42bf0*/  NOP ;  /* 0x0000000000007918 */ /* 0x000fc60000000000 */
[----:B------:R-:W-:Y:S01]  /*42c00*/  IMAD.MOV.U32 R98, RZ, RZ, R164 ;  /* 0x000000ffff627224 */ /* 0x000fe200078e00a4 */
[----:B------:R-:W-:Y:S01]  /*42c10*/  MOV R102, R166 ;  /* 0x000000a600667202 */ /* 0x000fe20000000f00 */
[----:B------:R-:W-:Y:S02]  /*42c20*/  IMAD.MOV.U32 R99, RZ, RZ, R165 ;  /* 0x000000ffff637224 */ /* 0x000fe400078e00a5 */
[----:B------:R-:W-:Y:S01]  /*42c30*/  IMAD.MOV.U32 R103, RZ, RZ, R167 ;  /* 0x000000ffff677224 */ /* 0x000fe200078e00a7 */
[----:B------:R4:W-:Y:S04]  /*42c40*/  STL [R1+0x2c74], R35 ;  /* 0x002c742301007387 */ /* 0x0009e80000100800 */
[----:B------:R4:W-:Y:S04]  /*42c50*/  STL [R1+0x2c70], R34 ;  /* 0x002c702201007387 */ /* 0x0009e80000100800 */
[----:B------:R-:W4:Y:S04]  /*42c60*/  LDL.LU R248, [R1+0x7d0] ;  /* 0x0007d00001f87983 */ /* 0x000f280000300800 */
[----:B------:R-:W4:Y:S04]  /*42c70*/  LDL.LU R249, [R1+0x7d4] ;  /* 0x0007d40001f97983 */ /* 0x000f280000300800 */
[----:B------:R-:W4:Y:S04]  /*42c80*/  LDL.LU R250, [R1+0x7d8] ;  /* 0x0007d80001fa7983 */ /* 0x000f280000300800 */
[----:B------:R-:W4:Y:S04]  /*42c90*/  LDL.LU R251, [R1+0x7dc] ;  /* 0x0007dc0001fb7983 */ /* 0x000f280000300800 */
[----:B------:R4:W-:Y:S04]  /*42ca0*/  STL [R1+0x2c8c], R103 ;  /* 0x002c8c6701007387 */ /* 0x0009e80000100800 */
[----:B------:R4:W-:Y:S04]  /*42cb0*/  STL [R1+0x2c88], R102 ;  /* 0x002c886601007387 */ /* 0x0009e80000100800 */
[----:B------:R-:W-:Y:S04]  /*42cc0*/  STL [R1+0x2c84], R99 ;  /* 0x002c846301007387 */ /* 0x000fe80000100800 */
[----:B------:R4:W-:Y:S01]  /*42cd0*/  STL [R1+0x2c80], R98 ;  /* 0x002c806201007387 */ /* 0x0009e20000100800 */
[----:B--2---:R-:W-:-:S15]  /*42ce0*/  HMMA.1688.F32.TF32 R164, R192, R116, R200 ;  /* 0x00000074c0a4723c */ /* 0x004fde00000810c8 */
[----:B------:R-:W-:-:S09]  /*42cf0*/  NOP ;  /* 0x0000000000007918 */ /* 0x000fd20000000000 */
[----:B------:R-:W-:Y:S01]  /*42d00*/  IMAD.MOV.U32 R90, RZ, RZ, R164 ;  /* 0x000000ffff5a7224 */ /* 0x000fe200078e00a4 */
[----:B------:R-:W-:Y:S01]  /*42d10*/  MOV R91, R165 ;  /* 0x000000a5005b7202 */ /* 0x000fe20000000f00 */
[----:B------:R-:W2:Y:S01]  /*42d20*/  LDL.LU R164, [R1+0x7c0] ;  /* 0x0007c00001a47983 */ /* 0x000ea20000300800 */
[----:B------:R-:W-:Y:S02]  /*42d30*/  IMAD.MOV.U32 R94, RZ, RZ, R166 ;  /* 0x000000ffff5e7224 */ /* 0x000fe400078e00a6 */
[----:B------:R-:W-:Y:S01]  /*42d40*/  IMAD.MOV.U32 R95, RZ, RZ, R167 ;  /* 0x000000ffff5f7224 */ /* 0x000fe200078e00a7 */
[----:B------:R-:W2:Y:S01]  /*42d50*/  LDL.LU R165, [R1+0x7c4] ;  /* 0x0007c40001a57983 */ /* 0x000ea20000300800 */
[----:B---3--:R-:W-:Y:S03]  /*42d60*/  HMMA.1688.F32.TF32 R168, R192, R112, R204 ;  /* 0x00000070c0a8723c */ /* 0x008fe600000810cc */
[----:B------:R-:W2:Y:S04]  /*42d70*/  LDL.LU R166, [R1+0x7c8] ;  /* 0x0007c80001a67983 */ /* 0x000ea80000300800 */
[----:B------:R-:W2:Y:S04]  /*42d80*/  LDL.LU R167, [R1+0x7cc] ;  /* 0x0007cc0001a77983 */ /* 0x000ea80000300800 */
[----:B------:R3:W-:Y:S04]  /*42d90*/  STL [R1+0x2c9c], R95 ;  /* 0x002c9c5f01007387 */ /* 0x0007e80000100800 */
[----:B------:R3:W-:Y:S04]  /*42da0*/  STL [R1+0x2c98], R94 ;  /* 0x002c985e01007387 */ /* 0x0007e80000100800 */
[----:B------:R3:W-:Y:S04]  /*42db0*/  STL [R1+0x2c94], R91 ;  /* 0x002c945b01007387 */ /* 0x0007e80000100800 */
[----:B------:R3:W-:Y:S01]  /*42dc0*/  STL [R1+0x2c90], R90 ;  /* 0x002c905a01007387 */ /* 0x0007e20000100800 */
[----:B-1----:R-:W-:Y:S01]  /*42dd0*/  MOV R87, R168 ;  /* 0x000000a800577202 */ /* 0x002fe20000000f00 */
[----:B------:R-:W-:-:S02]  /*42de0*/  IMAD.MOV.U32 R86, RZ, RZ, R169 ;  /* 0x000000ffff567224 */ /* 0x000fc400078e00a9 */
[----:B------:R-:W3:Y:S01]  /*42df0*/  LDL.LU R168, [R1+0x7b0] ;  /* 0x0007b00001a87983 */ /* 0x000ee20000300800 */
[----:B----4-:R-:W-:Y:S01]  /*42e00*/  IMAD.MOV.U32 R82, RZ, RZ, R170 ;  /* 0x000000ffff527224 */ /* 0x010fe200078e00aa */
[----:B------:R-:W-:Y:S02]  /*42e10*/  MOV R83, R171 ;  /* 0x000000ab00537202 */ /* 0x000fe40000000f00 */
        /* <DEDUP_REMOVED lines=11> */
[----:B------:R-:W-:Y:S03]  /*42ed0*/  HMMA.1688.F32.TF32 R232, R192, R108, R248 ;  /* 0x0000006cc0e8723c */ /* 0x000fe600000810f8 */
        /* <DEDUP_REMOVED lines=10> */
[----:B------:R1:W-:Y:S04]  /*42f80*/  STL [R1+0x2cb4], R107 ;  /* 0x002cb46b01007387 */ /* 0x0003e80000100800 */
[----:B------:R1:W-:Y:S01]  /*42f90*/  STL [R1+0x2cb0], R106 ;  /* 0x002cb06a01007387 */ /* 0x0003e20000100800 */
[----:B--2---:R-:W-:-:S15]  /*42fa0*/  HMMA.1688.F32.TF32 R164, R192, R104, R164 ;  /* 0x00000068c0a4723c */ /* 0x004fde00000810a4 */
[----:B------:R-:W-:-:S09]  /*42fb0*/  NOP ;  /* 0x0000000000007918 */ /* 0x000fd20000000000 */
[----:B------:R-:W-:Y:S01]  /*42fc0*/  IMAD.MOV.U32 R31, RZ, RZ, R164 ;  /* 0x000000ffff1f7224 */ /* 0x000fe200078e00a4 */
[----:B------:R-:W-:Y:S01]  /*42fd0*/  MOV R30, R165 ;  /* 0x000000a5001e7202 */ /* 0x000fe20000000f00 */
[----:B------:R-:W-:Y:S02]  /*42fe0*/  IMAD.MOV.U32 R35, RZ, RZ, R166 ;  /* 0x000000ffff237224 */ /* 0x000fe400078e00a6 */
[----:B------:R-:W-:Y:S02]  /*42ff0*/  IMAD.MOV.U32 R34, RZ, RZ, R167 ;  /* 0x000000ffff227224 */ /* 0x000fe400078e00a7 */
[----:B---3--:R-:W-:Y:S03]  /*43000*/  HMMA.1688.F32.TF32 R164, R192, R100, R168 ;  /* 0x00000064c0a4723c */ /* 0x008fe600000810a8 */
[----:B------:R2:W-:Y:S04]  /*43010*/  STL [R1+0x2ccc], R34 ;  /* 0x002ccc2201007387 */ /* 0x0005e80000100800 */
[----:B------:R-:W-:Y:S04]  /*43020*/  STL [R1+0x2cc8], R35 ;  /* 0x002cc82301007387 */ /* 0x000fe80000100800 */
[----:B------:R3:W-:-:S13]  /*43030*/  STL [R1+0x2cc4], R30 ;  /* 0x002cc41e01007387 */ /* 0x0007da0000100800 */
[----:B------:R-:W-:Y:S01]  /*43040*/  MOV R103, R164 ;  /* 0x000000a400677202 */ /* 0x000fe20000000f00 */
[----:B------:R-:W-:Y:S01]  /*43050*/  IMAD.MOV.U32 R102, RZ, RZ, R165 ;  /* 0x000000ffff667224 */ /* 0x000fe200078e00a5 */
[----:B------:R-:W-:Y:S01]  /*43060*/  MOV R98, R167 ;  /* 0x000000a700627202 */ /* 0x000fe20000000f00 */
[----:B------:R-:W-:Y:S02]  /*43070*/  IMAD.MOV.U32 R99, RZ, RZ, R166 ;  /* 0x000000ffff637224 */ /* 0x000fe400078e00a6 */
[----:B----4-:R-:W-:Y:S01]  /*43080*/  HMMA.1688.F32.TF32 R164, R192, R96, R200 ;  /* 0x00000060c0a4723c */ /* 0x010fe200000810c8 */
[----:B------:R4:W-:Y:S04]  /*43090*/  STL [R1+0x2cc0], R31 ;  /* 0x002cc01f01007387 */ /* 0x0009e80000100800 */
[----:B------:R-:W2:Y:S04]  /*430a0*/  LDL.LU R232, [R1+0x780] ;  /* 0x0007800001e87983 */ /* 0x000ea80000300800 */
[----:B------:R-:W2:Y:S04]  /*430b0*/  LDL.LU R233, [R1+0x784] ;  /* 0x0007840001e97983 */ /* 0x000ea80000300800 */
[----:B------:R-:W2:Y:S04]  /*430c0*/  LDL.LU R234, [R1+0x788] ;  /* 0x0007880001ea7983 */ /* 0x000ea80000300800 */
[----:B------:R-:W2:Y:S04]  /*430d0*/  LDL.LU R235, [R1+0x78c] ;  /* 0x00078c0001eb7983 */ /* 0x000ea80000300800 */
[----:B------:R-:W3:Y:S04]  /*430e0*/  LDL.LU R236, [R1+0x770] ;  /* 0x0007700001ec7983 */ /* 0x000ee80000300800 */
[----:B------:R-:W3:Y:S04]  /*430f0*/  LDL.LU R237, [R1+0x774] ;  /* 0x0007740001ed7983 */ /* 0x000ee80000300800 */
[----:B------:R-:W3:Y:S01]  /*43100*/  LDL.LU R238, [R1+0x778] ;  /* 0x0007780001ee7983 */ /* 0x000ee20000300800 */
[----:B------:R-:W-:-:S03]  /*43110*/  IMAD.MOV.U32 R95, RZ, RZ, R164 ;  /* 0x000000ffff5f7224 */ /* 0x000fc600078e00a4 */
[----:B------:R-:W3:Y:S01]  /*43120*/  LDL.LU R239, [R1+0x77c] ;  /* 0x00077c0001ef7983 */ /* 0x000ee20000300800 */
[----:B------:R-:W-:Y:S01]  /*43130*/  IMAD.MOV.U32 R94, RZ, RZ, R165 ;  /* 0x000000ffff5e7224 */ /* 0x000fe200078e00a5 */
[----:B------:R-:W-:Y:S02]  /*43140*/  MOV R91, R166 ;  /* 0x000000a6005b7202 */ /* 0x000fe40000000f00 */
[----:B------:R-:W4:Y:S01]  /*43150*/  LDL.LU R200, [R1+0x160] ;  /* 0x0001600001c87983 */ /* 0x000f220000300800 */
[----:B------:R-:W-:-:S03]  /*43160*/  IMAD.MOV.U32 R90, RZ, RZ, R167 ;  /* 0x000000ffff5a7224 */ /* 0x000fc600078e00a7 */
        /* <DEDUP_REMOVED lines=30> */
[----:B------:R-:W4:Y:S04]  /*43350*/  LDL.LU R166, [R1+0x188] ;  /* 0x0001880001a67983 */ /* 0x000f280000300800 */
[----:B------:R-:W4:Y:S01]  /*43360*/  LDL.LU R167, [R1+0x18c] ;  /* 0x00018c0001a77983 */ /* 0x000f220000300800 */
[C---:B--2---:R-:W-:Y:S06]  /*43370*/  HMMA.1688.F32.TF32 R232, R192.reuse, R32, R232 ;  /* 0x00000020c0e8723c */ /* 0x044fec00000810e8 */
[----:B---3--:R-:W-:-:S15]  /*43380*/  HMMA.1688.F32.TF32 R236, R192, R92, R236 ;  /* 0x0000005cc0ec723c */ /* 0x008fde00000810ec */
[----:B------:R-:W-:-:S03]  /*43390*/  NOP ;  /* 0x0000000000007918 */ /* 0x000fc60000000000 */
[----:B-1----:R-:W-:Y:S01]  /*433a0*/  IMAD.MOV.U32 R86, RZ, RZ, R234 ;  /* 0x000000ffff567224 */ /* 0x002fe200078e00ea */
[----:B------:R-:W-:Y:S01]  /*433b0*/  MOV R87, R235 ;  /* 0x000000eb00577202 */ /* 0x000fe20000000f00 */
[----:B------:R-:W-:Y:S01]  /*433c0*/  IMAD.MOV.U32 R82, RZ, RZ, R233 ;  /* 0x000000ffff527224 */ /* 0x000fe200078e00e9 */
[----:B------:R-:W-:Y:S01]  /*433d0*/  MOV R83, R232 ;  /* 0x000000e800537202 */ /* 0x000fe20000000f00 */
[----:B------:R-:W2:Y:S04]  /*433e0*/  LDL.LU.64 R234, [R1+0x2da0] ;  /* 0x002da00001ea7983 */ /* 0x000ea80000300a00 */
[----:B------:R-:W2:Y:S01]  /*433f0*/  LDL.LU.64 R232, [R1+0x2d98] ;  /* 0x002d980001e87983 */ /* 0x000ea20000300a00 */
[----:B----4-:R-:W-:Y:S01]  /*43400*/  HMMA.1688.F32.TF32 R204, R192, R88, R204 ;  /* 0x00000058c0cc723c */ /* 0x010fe200000810cc */
[----:B------:R-:W-:Y:S01]  /*43410*/  MOV R107, R238 ;  /* 0x000000ee006b7202 */ /* 0x000fe20000000f00 */
[----:B------:R-:W-:-:S02]  /*43420*/  IMAD.MOV.U32 R106, RZ, RZ, R239 ;  /* 0x000000ffff6a7224 */ /* 0x000fc400078e00ef */
[----:B------:R-:W-:Y:S01]  /*43430*/  IMAD.MOV.U32 R111, RZ, RZ, R236 ;  /* 0x000000ffff6f7224 */ /* 0x000fe200078e00ec */
[----:B------:R-:W3:Y:S01]  /*43440*/  LDL.LU.64 R238, [R1+0x2d90] ;  /* 0x002d900001ee7983 */ /* 0x000ee20000300a00 */
[----:B------:R-:W-:-:S03]  /*43450*/  IMAD.MOV.U32 R110, RZ, RZ, R237 ;  /* 0x000000ffff6e7224 */ /* 0x000fc600078e00ed */
[----:B------:R-:W3:-:S15]  /*43460*/  LDL.LU.64 R236, [R1+0x2d88] ;  /* 0x002d880001ec7983 */ /* 0x000ede0000300a00 */
[----:B------:R-:W-:Y:S01]  /*43470*/  IMAD.MOV.U32 R122, RZ, RZ, R204 ;  /* 0x000000ffff7a7224 */ /* 0x000fe200078e00cc */
[----:B------:R-:W-:Y:S01]  /*43480*/  MOV R134, R205 ;  /* 0x000000cd00867202 */ /* 0x000fe20000000f00 */
[----:B------:R-:W4:Y:S01]  /*43490*/  LDL.LU R204, [R1+0x150] ;  /* 0x0001500001cc7983 */ /* 0x000f220000300800 */
[----:B------:R-:W-:Y:S02]  /*434a0*/  IMAD.MOV.U32 R135, RZ, RZ, R206 ;  /* 0x000000ffff877224 */ /* 0x000fe400078e00ce */
[----:B------:R-:W-:Y:S01]  /*434b0*/  IMAD.MOV.U32 R130, RZ, RZ, R207 ;  /* 0x000000ffff827224 */ /* 0x000fe200078e00cf */
[----:B------:R-:W4:Y:S04]  /*434c0*/  LDL.LU R205, [R1+0x154] ;  /* 0x0001540001cd7983 */ /* 0x000f280000300800 */
[----:B------:R-:W4:Y:S04]  /*434d0*/  LDL.LU R206, [R1+0x158] ;  /* 0x0001580001ce7983 */ /* 0x000f280000300800 */
[----:B------:R-:W4:Y:S01]  /*434e0*/  LDL.LU R207, [R1+0x15c] ;  /* 0x00015c0001cf7983 */ /* 0x000f220000300800 */
[C---:B------:R-:W-:Y:S06]  /*434f0*/  HMMA.1688.F32.TF32 R244, R192.reuse, R80, R244 ;  /* 0x00000050c0f4723c */ /* 0x040fec00000810f4 */
[----:B------:R-:W-:-:S15]  /*43500*/  HMMA.1688.F32.TF32 R240, R192, R84, R240 ;  /* 0x00000054c0f0723c */ /* 0x000fde00000810f0 */
[----:B------:R-:W-:-:S03]  /*43510*/  NOP ;  /* 0x0000000000007918 */ /* 0x000fc60000000000 */
[----:B------:R-:W-:Y:S01]  /*43520*/  IMAD.MOV.U32 R34, RZ, RZ, R244 ;  /* 0x000000ffff227224 */ /* 0x000fe200078e00f4 */
[----:B------:R-:W-:Y:S01]  /*43530*/  MOV R30, R246 ;  /* 0x000000f6001e7202 */ /* 0x000fe20000000f00 */
[----:B------:R-:W-:Y:S02]  /*43540*/  IMAD.MOV.U32 R35, RZ, RZ, R245 ;  /* 0x000000ffff237224 */ /* 0x000fe400078e00f5 */
[----:B------:R-:W-:Y:S02]  /*43550*/  IMAD.MOV.U32 R31, RZ, RZ, R247 ;  /* 0x000000ffff1f7224 */ /* 0x000fe400078e00f7 */
[C---:B------:R-:W-:Y:S06]  /*43560*/  HMMA.1688.F32.TF32 R244, R192.reuse, R72, R164 ;  /* 0x00000048c0f4723c */ /* 0x040fec00000810a4 */
[C---:B------:R-:W-:Y:S06]  /*43570*/  HMMA.1688.F32.TF32 R164, R192.reuse, R64, R200 ;  /* 0x00000040c0a4723c */ /* 0x040fec00000810c8 */
[C---:B------:R-:W-:Y:S06]  /*43580*/  HMMA.1688.F32.TF32 R248, R192.reuse, R76, R248 ;  /* 0x0000004cc0f8723c */ /* 0x040fec00000810f8 */
[----:B------:R-:W-:Y:S01]  /*43590*/  HMMA.1688.F32.TF32 R168, R192, R68, R168 ;  /* 0x00000044c0a8723c */ /* 0x000fe200000810a8 */
[----:B------:R-:W-:Y:S01]  /*435a0*/  IMAD.MOV.U32 R126, RZ, RZ, R242 ;  /* 0x000000ffff7e7224 */ /* 0x000fe200078e00f2 */
[----:B------:R-:W-:Y:S01]  /*435b0*/  MOV R127, R243 ;  /* 0x000000f3007f7202 */ /* 0x000fe20000000f00 */
[----:B------:R-:W-:Y:S01]  /*435c0*/  IMAD.MOV.U32 R123, RZ, RZ, R241 ;  /* 0x000000ffff7b7224 */ /* 0x000fe200078e00f1 */
[----:B------:R-:W-:Y:S01]  /*435d0*/  MOV R131, R240 ;  /* 0x000000f000837202 */ /* 0x000fe20000000f00 */
[----:B------:R-:W2:Y:S04]  /*435e0*/  LDL.LU.64 R242, [R1+0x2d80] ;  /* 0x002d800001f27983 */ /* 0x000ea80000300a00 */
[----:B------:R-:W2:Y:S03]  /*435f0*/  LDL.LU.64 R240, [R1+0x2d78] ;  /* 0x002d780001f07983 */ /* 0x000ea60000300a00 */
[----:B------:R-:W-:Y:S01]  /*43600*/  IMAD.MOV.U32 R38, RZ, RZ, R164 ;  /* 0x000000ffff267224 */ /* 0x000fe200078e00a4 */
[----:B------:R-:W-:Y:S01]  /*43610*/  MOV R39, R165 ;  /* 0x000000a500277202 */ /* 0x000fe20000000f00 */
[----:B------:R-:W-:-:S02]  /*43620*/  IMAD.MOV.U32 R42, RZ, RZ, R166 ;  /* 0x000000ffff2a7224 */ /* 0x000fc400078e00a6 */
[----:B------:R-:W-:Y:S01]  /*43630*/  IMAD.MOV.U32 R43, RZ, RZ, R167 ;  /* 0x000000ffff2b7224 */ /* 0x000fe200078e00a7 */
[----:B------:R-:W-:Y:S04]  /*43640*/  STL.64 [R1+0x4f0], R248 ;  /* 0x0004f0f801007387 */ /* 0x000fe80000100a00 */
[----:B------:R-:W-:Y:S04]  /*43650*/  STL.64 [R1+0x4f8], R250 ;  /* 0x0004f8fa01007387 */ /* 0x000fe80000100a00 */
[----:B------:R1:W-:Y:S04]  /*43660*/  STL.64 [R1+0x4e0], R244 ;  /* 0x0004e0f401007387 */ /* 0x0003e80000100a00 */
[----:B------:R1:W-:Y:S04]  /*43670*/  STL.64 [R1+0x4e8], R246 ;  /* 0x0004e8f601007387 */ /* 0x0003e80000100a00 */
[----:B------:R4:W-:Y:S04]  /*43680*/  STL.64 [R1+0x4d0], R168 ;  /* 0x0004d0a801007387 */ /* 0x0009e80000100a00 */
[----:B------:R4:W-:Y:S04]  /*43690*/  STL.64 [R1+0x4d8], R170 ;  /* 0x0004d8aa01007387 */ /* 0x0009e80000100a00 */
[----:B-1----:R-:W3:Y:S04]  /*436a0*/  LDL.LU R244, [R1+0x140] ;  /* 0x0001400001f47983 */ /* 0x002ee80000300800 */
[----:B------:R-:W3:Y:S04]  /*436b0*/  LDL.LU R245, [R1+0x144] ;  /* 0x0001440001f57983 */ /* 0x000ee80000300800 */
[----:B------:R-:W3:Y:S04]  /*436c0*/  LDL.LU R246, [R1+0x148] ;  /* 0x0001480001f67983 */ /* 0x000ee80000300800 */
[----:B------:R-:W3:Y:S04]  /*436d0*/  LDL.LU R247, [R1+0x14c] ;  /* 0x00014c0001f77983 */ /* 0x000ee80000300800 */
[----:B------:R-:W2:Y:S04]  /*436e0*/  LDL.LU R248, [R1+0x130] ;  /* 0x0001300001f87983 */ /* 0x000ea80000300800 */
[----:B------:R-:W2:Y:S04]  /*436f0*/  LDL.LU R249, [R1+0x134] ;  /* 0x0001340001f97983 */ /* 0x000ea80000300800 */
[----:B------:R-:W2:Y:S04]  /*43700*/  LDL.LU R250, [R1+0x138] ;  /* 0x0001380001fa7983 */ /* 0x000ea80000300800 */
[----:B------:R-:W2:Y:S04]  /*43710*/  LDL.LU R251, [R1+0x13c] ;  /* 0x00013c0001fb7983 */ /* 0x000ea80000300800 */
[----:B------:R-:W-:Y:S04]  /*43720*/  STL [R1+0x2bbc], R43 ;  /* 0x002bbc2b01007387 */ /* 0x000fe80000100800 */
[----:B------:R-:W-:Y:S04]  /*43730*/  STL [R1+0x2bb8], R42 ;  /* 0x002bb82a01007387 */ /* 0x000fe80000100800 */
[----:B------:R1:W-:Y:S04]  /*43740*/  STL [R1+0x2bb4], R39 ;  /* 0x002bb42701007387 */ /* 0x0003e80000100800 */
        /* <DEDUP_REMOVED lines=22> */
[----:B------:R-:W-:Y:S01]  /*438b0*/  STL [R1+0x2bcc], R51 ;  /* 0x002bcc3301007387 */ /* 0x000fe20000100800 */
[C---:B---3--:R-:W-:Y:S06]  /*438c0*/  HMMA.1688.F32.TF32 R244, R192.reuse, R56, R244 ;  /* 0x00000038c0f4723c */ /* 0x048fec00000810f4 */
[----:B--2---:R-:W-:Y:S01]  /*438d0*/  HMMA.1688.F32.TF32 R248, R192, R52, R248 ;  /* 0x00000034c0f8723c */ /* 0x004fe200000810f8 */
[----:B------:R-:W-:Y:S04]  /*438e0*/  STL [R1+0x2bc8], R50 ;  /* 0x002bc83201007387 */ /* 0x000fe80000100800 */
[----:B------:R2:W-:-:S13]  /*438f0*/  STL [R1+0x2bc4], R47 ;  /* 0x002bc42f01007387 */ /* 0x0005da0000100800 */
[----:B------:R-:W-:Y:S01]  /*43900*/  IMAD.MOV.U32 R59, RZ, RZ, R247 ;  /* 0x000000ffff3b7224 */ /* 0x000fe200078e00f7 */
[----:B------:R3:W-:Y:S01]  /*43910*/  STL [R1+0x2bc0], R46 ;  /* 0x002bc02e01007387 */ /* 0x0007e20000100800 */
[----:B------:R-:W-:Y:S01]  /*43920*/  IMAD.MOV.U32 R58, RZ, RZ, R246 ;  /* 0x000000ffff3a7224 */ /* 0x000fe200078e00f6 */
[----:B------:R-:W-:Y:S01]  /*43930*/  MOV R55, R245 ;  /* 0x000000f500377202 */ /* 0x000fe20000000f00 */
[----:B------:R-:W-:Y:S01]  /*43940*/  IMAD.MOV.U32 R54, RZ, RZ, R244 ;  /* 0x000000ffff367224 */ /* 0x000fe200078e00f4 */
[----:B------:R-:W3:Y:S04]  /*43950*/  LDL.LU.64 R246, [R1+0x2d70] ;  /* 0x002d700001f67983 */ /* 0x000ee80000300a00 */
[----:B------:R-:W3:Y:S04]  /*43960*/  LDL.LU.64 R244, [R1+0x2d68] ;  /* 0x002d680001f47983 */ /* 0x000ee80000300a00 */
[----:B------:R3:W-:Y:S01]  /*43970*/  STL [R1+0x2bdc], R59 ;  /* 0x002bdc3b01007387 */ /* 0x0007e20000100800 */
[----:B------:R-:W-:-:S03]  /*43980*/  IMAD.MOV.U32 R207, RZ, RZ, R252 ;  /* 0x000000ffffcf7224 */ /* 0x000fc600078e00fc */
[----:B------:R3:W-:Y:S01]  /*43990*/  STL [R1+0x2bd8], R58 ;  /* 0x002bd83a01007387 */ /* 0x0007e20000100800 */
[----:B------:R-:W-:Y:S01]  /*439a0*/  IMAD.MOV.U32 R79, RZ, RZ, R250 ;  /* 0x000000ffff4f7224 */ /* 0x000fe200078e00fa */
[----:B------:R-:W-:Y:S02]  /*439b0*/  MOV R67, R251 ;  /* 0x000000fb00437202 */ /* 0x000fe40000000f00 */
[----:B------:R3:W-:Y:S01]  /*439c0*/  STL [R1+0x2bd4], R55 ;  /* 0x002bd43701007387 */ /* 0x0007e20000100800 */
[----:B------:R-:W-:Y:S01]  /*439d0*/  MOV R75, R248 ;  /* 0x000000f8004b7202 */ /* 0x000fe20000000f00 */
[----:B------:R-:W-:Y:S02]  /*439e0*/  IMAD.MOV.U32 R78, RZ, RZ, R249 ;  /* 0x000000ffff4e7224 */ /* 0x000fe400078e00f9 */
[----:B------:R3:W-:Y:S04]  /*439f0*/  STL [R1+0x2bd0], R54 ;  /* 0x002bd03601007387 */ /* 0x0007e80000100800 */
[----:B------:R-:W3:Y:S04]  /*43a00*/  LDL.LU.64 R250, [R1+0x2d60] ;  /* 0x002d600001fa7983 */ /* 0x000ee80000300a00 */
[----:B------:R-:W3:Y:S01]  /*43a10*/  LDL.LU.64 R248, [R1+0x2d58] ;  /* 0x002d580001f87983 */ /* 0x000ee20000300a00 */
[C---:B----4-:R-:W-:Y:S06]  /*43a20*/  HMMA.1688.F32.TF32 R164, R192.reuse, R48, R164 ;  /* 0x00000030c0a4723c */ /* 0x050fec00000810a4 */
[C---:B------:R-:W-:Y:S06]  /*43a30*/  HMMA.1688.F32.TF32 R168, R192.reuse, R44, R168 ;  /* 0x0000002cc0a8723c */ /* 0x040fec00000810a8 */
[----:B------:R-:W-:-:S12]  /*43a40*/  HMMA.1688.F32.TF32 R200, R192, R40, R200 ;  /* 0x00000028c0c8723c */ /* 0x000fd800000810c8 */
[----:B------:R-:W-:Y:S01]  /*43a50*/  MOV R66, R166 ;  /* 0x000000a600427202 */ /* 0x000fe20000000f00 */
[----:B------:R-:W-:Y:S02]  /*43a60*/  IMAD.MOV.U32 R74, RZ, RZ, R167 ;  /* 0x000000ffff4a7224 */ /* 0x000fe400078e00a7 */
[----:B------:R-:W-:Y:S01]  /*43a70*/  IMAD.MOV.U32 R62, RZ, RZ, R164 ;  /* 0x000000ffff3e7224 */ /* 0x000fe200078e00a4 */
[----:B------:R-:W4:Y:S01]  /*43a80*/  LDL.LU.64 R166, [R1+0x2d50] ;  /* 0x002d500001a67983 */ /* 0x000f220000300a00 */
[----:B------:R-:W-:Y:S02]  /*43a90*/  IMAD.MOV.U32 R63, RZ, RZ, R165 ;  /* 0x000000ffff3f7224 */ /* 0x000fe400078e00a5 */
[----:B-1----:R-:W-:Y:S01]  /*43aa0*/  IMAD.MOV.U32 R39, RZ, RZ, R170 ;  /* 0x000000ffff277224 */ /* 0x002fe200078e00aa */
[----:B------:R-:W4:Y:S01]  /*43ab0*/  LDL.LU.64 R164, [R1+0x2d48] ;  /* 0x002d480001a47983 */ /* 0x000f220000300a00 */
[----:B------:R-:W-:Y:S01]  /*43ac0*/  IMAD.MOV.U32 R38, RZ, RZ, R171 ;  /* 0x000000ffff267224 */ /* 0x000fe200078e00ab */
[----:B------:R-:W-:Y:S01]  /*43ad0*/  MOV R42, R169 ;  /* 0x000000a9002a7202 */ /* 0x000fe20000000f00 */
[----:B------:R-:W-:Y:S01]  /*43ae0*/  IMAD.MOV.U32 R43, RZ, RZ, R168 ;  /* 0x000000ffff2b7224 */ /* 0x000fe200078e00a8 */
[----:B------:R-:W4:Y:S01]  /*43af0*/  LDL.LU.64 R170, [R1+0x2d40] ;  /* 0x002d400001aa7983 */ /* 0x000f220000300a00 */
[----:B------:R-:W-:Y:S03]  /*43b00*/  HMMA.1688.F32.TF32 R192, R192, R36, R204 ;  /* 0x00000024c0c0723c */ /* 0x000fe600000810cc */
[----:B------:R-:W4:Y:S01]  /*43b10*/  LDL.LU.64 R168, [R1+0x2d38] ;  /* 0x002d380001a87983 */ /* 0x000f220000300a00 */
[----:B--2---:R-:W-:Y:S01]  /*43b20*/  IMAD.MOV.U32 R47, RZ, RZ, R202 ;  /* 0x000000ffff2f7224 */ /* 0x004fe200078e00ca */
[----:B---3--:R-:W-:Y:S01]  /*43b30*/  MOV R46, R203 ;  /* 0x000000cb002e7202 */ /* 0x008fe20000000f00 */
[----:B------:R-:W-:Y:S01]  /*43b40*/  IMAD.MOV.U32 R50, RZ, RZ, R201 ;  /* 0x000000ffff327224 */ /* 0x000fe200078e00c9 */
[----:B------:R-:W-:Y:S01]  /*43b50*/  MOV R51, R200 ;  /* 0x000000c800337202 */ /* 0x000fe20000000f00 */
[----:B------:R-:W2:Y:S04]  /*43b60*/  LDL.LU.64 R202, [R1+0x2d30] ;  /* 0x002d300001ca7983 */ /* 0x000ea80000300a00 */
[----:B------:R-:W2:Y:S04]  /*43b70*/  LDL.LU.64 R200, [R1+0x2d28] ;  /* 0x002d280001c87983 */ /* 0x000ea80000300a00 */
[----:B------:R-:W3:Y:S04]  /*43b80*/  LDL.LU.64 R206, [R1+0x2d20] ;  /* 0x002d200001ce7983 */ /* 0x000ee80000300a00 */
[----:B------:R-:W3:Y:S04]  /*43b90*/  LDL.LU.64 R204, [R1+0x2d18] ;  /* 0x002d180001cc7983 */ /* 0x000ee80000300a00 */
[----:B------:R-:W-:Y:S01]  /*43ba0*/  IMAD.MOV.U32 R70, RZ, RZ, R192 ;  /* 0x000000ffff467224 */ /* 0x000fe200078e00c0 */
[----:B------:R-:W-:Y:S01]  /*43bb0*/  MOV R252, R194 ;  /* 0x000000c200fc7202 */ /* 0x000fe20000000f00 */
[----:B------:R-:W-:-:S02]  /*43bc0*/  IMAD.MOV.U32 R71, RZ, RZ, R193 ;  /* 0x000000ffff477224 */ /* 0x000fc400078e00c1 */
[----:B------:R-:W-:Y:S02]  /*43bd0*/  IMAD.MOV.U32 R0, RZ, RZ, R195 ;  /* 0x000000ffff007224 */ /* 0x000fe400078e00c3 */
[----:B------:R-:W-:Y:S01]  /*43be0*/  IMAD.MOV.U32 R6, RZ, RZ, R179 ;  /* 0x000000ffff067224 */ /* 0x000fe200078e00b3 */
[----:B------:R-:W-:Y:S01]  /*43bf0*/  MOV R7, R175 ;  /* 0x000000af00077202 */ /* 0x000fe20000000f00 */
[----:B---3--:R-:W-:-:S15]  /*43c00*/  HMMA.1688.F32.TF32 R192, R24, R152, R204 ;  /* 0x0000009818c0723c */ /* 0x008fde00000810cc */
[----:B------:R-:W-:-:S09]  /*43c10*/  NOP ;  /* 0x0000000000007918 */ /* 0x000fd20000000000 */
[----:B------:R-:W-:Y:S01]  /*43c20*/  IMAD.MOV.U32 R59, RZ, RZ, R192 ;  /* 0x000000ffff3b7224 */ /* 0x000fe200078e00c0 */
[----:B------:R-:W-:Y:S01]  /*43c30*/  MOV R58, R193 ;  /* 0x000000c1003a7202 */ /* 0x000fe20000000f00 */
[----:B------:R-:W-:Y:S02]  /*43c40*/  IMAD.MOV.U32 R55, RZ, RZ, R194 ;  /* 0x000000ffff377224 */ /* 0x000fe400078e00c2 */
[----:B------:R-:W-:Y:S02]  /*43c50*/  IMAD.MOV.U32 R54, RZ, RZ, R195 ;  /* 0x000000ffff367224 */ /* 0x000fe400078e00c3 */
[----:B--2---:R-:W-:Y:S01]  /*43c60*/  HMMA.1688.F32.TF32 R192, R24, R148, R200 ;  /* 0x0000009418c0723c */ /* 0x004fe200000810c8 */
[----:B------:R-:W2:Y:S01]  /*43c70*/  LDL.LU R200, [R1] ;  /* 0x0000000001c87983 */ /* 0x000ea20000300800 */
[----:B------:R-:W-:Y:S02]  /*43c80*/  IMAD.MOV.U32 R204, RZ, RZ, R198 ;  /* 0x000000ffffcc7224 */ /* 0x000fe400078e00c6 */
[----:B------:R-:W-:Y:S01]  /*43c90*/  IMAD.MOV.U32 R205, RZ, RZ, R199 ;  /* 0x000000ffffcd7224 */ /* 0x000fe200078e00c7 */
[----:B------:R-:W-:Y:S01]  /*43ca0*/  MOV R206, R187 ;  /* 0x000000bb00ce7202 */ /* 0x000fe20000000f00 */
[----:B------:R-:W-:-:S15]  /*43cb0*/  IMAD.MOV.U32 R207, RZ, RZ, R183 ;  /* 0x000000ffffcf7224 */ /* 0x000fde00078e00b7 */
[----:B------:R-:W-:-:S02]  /*43cc0*/  NOP ;  /* 0x0000000000007918 */ /* 0x000fc40000000000 */
[----:B------:R1:W-:Y:S04]  /*43cd0*/  STL.64 [R1+0x360], R192 ;  /* 0x000360c001007387 */ /* 0x0003e80000100a00 */
[----:B------:R3:W-:Y:S04]  /*43ce0*/  STL.64 [R1+0x368], R194 ;  /* 0x000368c201007387 */ /* 0x0007e80000100a00 */
[----:B------:R-:W2:Y:S04]  /*43cf0*/  LDL.LU R201, [R1+0x4] ;  /* 0x0000040001c97983 */ /* 0x000ea80000300800 */
[----:B------:R-:W2:Y:S01]  /*43d00*/  LDL.LU R202, [R1+0x8] ;  /* 0x0000080001ca7983 */ /* 0x000ea20000300800 */
[----:B-1----:R-:W-:Y:S01]  /*43d10*/  MOV R192, R190 ;  /* 0x000000be00c07202 */ /* 0x002fe20000000f00 */
[----:B------:R-:W-:-:S02]  /*43d20*/  IMAD.MOV.U32 R193, RZ, RZ, R191 ;  /* 0x000000ffffc17224 */ /* 0x000fc400078e00bf */
[----:B------:R-:W2:Y:S01]  /*43d30*/  LDL.LU R203, [R1+0xc] ;  /* 0x00000c0001cb7983 */ /* 0x000ea20000300800 */
[----:B---3--:R-:W-:Y:S01]  /*43d40*/  IMAD.MOV.U32 R194, RZ, RZ, R196 ;  /* 0x000000ffffc27224 */ /* 0x008fe200078e00c4 */
[----:B------:R-:W-:Y:S02]  /*43d50*/  MOV R195, R197 ;  /* 0x000000c500c37202 */ /* 0x000fe40000000f00 */
[----:B------:R-:W3:Y:S04]  /*43d60*/  LDL.LU R190, [R1+0x2d14] ;  /* 0x002d140001be7983 */ /* 0x000ee80000300800 */
[----:B------:R-:W3:Y:S04]  /*43d70*/  LDL.LU R191, [R1+0x2d10] ;  /* 0x002d100001bf7983 */ /* 0x000ee80000300800 */
        /* <DEDUP_REMOVED lines=8> */
[C---:B----4-:R-:W-:Y:S06]  /*43e00*/  HMMA.1688.F32.TF32 R168, R24.reuse, R120, R168 ;  /* 0x0000007818a8723c */ /* 0x050fec00000810a8 */
[----:B------:R-:W-:Y:S01]  /*43e10*/  HMMA.1688.F32.TF32 R164, R24, R116, R164 ;  /* 0x0000007418a4723c */ /* 0x000fe200000810a4 */
[----:B------:R-:W-:-:S05]  /*43e20*/  LOP3.LUT R11, R3, 0x20, RZ, 0x3c, !PT ;  /* 0x00000020030b7812 */ /* 0x000fca00078e3cff */
[C---:B---3--:R-:W-:Y:S06]  /*43e30*/  HMMA.1688.F32.TF32 R188, R24.reuse, R140, R188 ;  /* 0x0000008c18bc723c */ /* 0x048fec00000810bc */
[C---:B--2---:R-:W-:Y:S06]  /*43e40*/  HMMA.1688.F32.TF32 R196, R24.reuse, R144, R196 ;  /* 0x0000009018c4723c */ /* 0x044fec00000810c4 */
        /* <DEDUP_REMOVED lines=20> */
[----:B------:R-:W-:Y:S04]  /*43f90*/  LDS R181, [R11+UR12+0x22080] ;  /* 0x0220800c0bb57984 */ /* 0x000fe80008000800 */
[----:B------:R-:W-:Y:S01]  /*43fa0*/  LDS R183, [R11+UR12+0x22480] ;  /* 0x0224800c0bb77984 */ /* 0x000fe20008000800 */
[C---:B-1----:R-:W-:Y:S03]  /*43fb0*/  HMMA.1688.F32.TF32 R164, R24.reuse, R112, R200 ;  /* 0x0000007018a4723c */ /* 0x042fe600000810c8 */
[----:B------:R-:W-:Y:S04]  /*43fc0*/  LDS R180, [R3+UR12+0x22080] ;  /* 0x0220800c03b47984 */ /* 0x000fe80008000800 */
[----:B------:R-:W1:Y:S01]  /*43fd0*/  LDS R182, [R3+UR12+0x22480] ;  /* 0x0224800c03b67984 */ /* 0x000e620008000800 */
[C---:B------:R-:W-:Y:S06]  /*43fe0*/  HMMA.1688.F32.TF32 R172, R24.reuse, R108, R248 ;  /* 0x0000006c18ac723c */ /* 0x040fec00000810f8 */
[C---:B------:R-:W-:Y:S09]  /*43ff0*/  HMMA.1688.F32.TF32 R168, R24.reuse, R104, R244 ;  /* 0x0000006818a8723c */ /* 0x040ff200000810f4 */
[----:B------:R-:W-:Y:S04]  /*44000*/  STL.64 [R1+0x3c0], R164 ;  /* 0x0003c0a401007387 */ /* 0x000fe80000100a00 */
[----:B------:R2:W-:Y:S02]  /*44010*/  STL.64 [R1+0x3c8], R166 ;  /* 0x0003c8a601007387 */ /* 0x0005e40000100a00 */
[C---:B--2---:R-:W-:Y:S02]  /*44020*/  HMMA.1688.F32.TF32 R164, R24.reuse, R100, R240 ;  /* 0x0000006418a4723c */ /* 0x044fe400000810f0 */
[----:B------:R-:W-:Y:S04]  /*44030*/  STL.64 [R1+0x3b0], R172 ;  /* 0x0003b0ac01007387 */ /* 0x000fe80000100a00 */
[----:B------:R2:W-:Y:S04]  /*44040*/  STL.64 [R1+0x3b8], R174 ;  /* 0x0003b8ae01007387 */ /* 0x0005e80000100a00 */
[----:B------:R-:W-:Y:S04]  /*44050*/  STL.64 [R1+0x3a0], R168 ;  /* 0x0003a0a801007387 */ /* 0x000fe80000100a00 */
[----:B------:R3:W-:Y:S01]  /*44060*/  STL.64 [R1+0x3a8], R170 ;  /* 0x0003a8aa01007387 */ /* 0x0007e20000100a00 */
[C---:B--2---:R-:W-:Y:S08]  /*44070*/  HMMA.1688.F32.TF32 R172, R24.reuse, R96, R236 ;  /* 0x0000006018ac723c */ /* 0x044ff000000810ec */
[----:B------:R-:W-:Y:S01]  /*44080*/  STL.64 [R1+0x390], R164 ;  /* 0x000390a401007387 */ /* 0x000fe20000100a00 */
[C---:B---3--:R-:W-:Y:S03]  /*44090*/  HMMA.1688.F32.TF32 R168, R24.reuse, R28, R232 ;  /* 0x0000001c18a8723c */ /* 0x048fe600000810e8 */
[----:B------:R2:W-:Y:S03]  /*440a0*/  STL.64 [R1+0x398], R166 ;  /* 0x000398a601007387 */ /* 0x0005e60000100a00 */
[C---:B--2---:R-:W-:Y:S08]  /*440b0*/  HMMA.1688.F32.TF32 R164, R24.reuse, R32, R228 ;  /* 0x0000002018a4723c */ /* 0x044ff000000810e4 */
[----:B------:R-:W-:Y:S04]  /*440c0*/  STL.64 [R1+0x380], R172 ;  /* 0x000380ac01007387 */ /* 0x000fe80000100a00 */
[----:B------:R2:W-:Y:S05]  /*440d0*/  STL.64 [R1+0x388], R174 ;  /* 0x000388ae01007387 */ /* 0x0005ea0000100a00 */
[----:B------:R-:W-:Y:S04]  /*440e0*/  STL.64 [R1+0x370], R168 ;  /* 0x000370a801007387 */ /* 0x000fe80000100a00 */
[----:B------:R3:W-:Y:S01]  /*440f0*/  STL.64 [R1+0x378], R170 ;  /* 0x000378aa01007387 */ /* 0x0007e20000100a00 */
[C---:B--2---:R-:W-:Y:S03]  /*44100*/  HMMA.1688.F32.TF32 R172, R24.reuse, R92, R224 ;  /* 0x0000005c18ac723c */ /* 0x044fe600000810e0 */
[----:B------:R-:W-:Y:S03]  /*44110*/  STL.64 [R1+0x350], R164 ;  /* 0x000350a401007387 */ /* 0x000fe60000100a00 */
[C---:B---3--:R-:W-:Y:S01]  /*44120*/  HMMA.1688.F32.TF32 R168, R24.reuse, R88, R220 ;  /* 0x0000005818a8723c */ /* 0x048fe200000810dc */
[----:B------:R2:W-:Y:S05]  /*44130*/  STL.64 [R1+0x358], R166 ;  /* 0x000358a601007387 */ /* 0x0005ea0000100a00 */
[C---:B--2---:R-:W-:Y:S11]  /*44140*/  HMMA.1688.F32.TF32 R164, R24.reuse, R84, R216 ;  /* 0x0000005418a4723c */ /* 0x044ff600000810d8 */
[----:B------:R-:W-:Y:S04]  /*44150*/  STL.64 [R1+0x340], R172 ;  /* 0x000340ac01007387 */ /* 0x000fe80000100a00 */
[----:B------:R2:W-:Y:S04]  /*44160*/  STL.64 [R1+0x348], R174 ;  /* 0x000348ae01007387 */ /* 0x0005e80000100a00 */
[----:B------:R-:W-:Y:S04]  /*44170*/  STL.64 [R1+0x330], R168 ;  /* 0x000330a801007387 */ /* 0x000fe80000100a00 */
[----:B------:R3:W-:Y:S01]  /*44180*/  STL.64 [R1+0x338], R170 ;  /* 0x000338aa01007387 */ /* 0x0007e20000100a00 */
[C---:B--2---:R-:W-:Y:S03]  /*44190*/  HMMA.1688.F32.TF32 R172, R24.reuse, R80, R212 ;  /* 0x0000005018ac723c */ /* 0x044fe600000810d4 */
[----:B------:R-:W-:Y:S03]  /*441a0*/  STL.64 [R1+0x320], R164 ;  /* 0x000320a401007387 */ /* 0x000fe60000100a00 */
[C---:B---3--:R-:W-:Y:S01]  /*441b0*/  HMMA.1688.F32.TF32 R168, R24.reuse, R76, R208 ;  /* 0x0000004c18a8723c */ /* 0x048fe200000810d0 */
[----:B------:R2:W-:Y:S05]  /*441c0*/  STL.64 [R1+0x328], R166 ;  /* 0x000328a601007387 */ /* 0x0005ea0000100a00 */
[C---:B------:R-:W-:Y:S06]  /*441d0*/  HMMA.1688.F32.TF32 R248, R24.reuse, R60, R192 ;  /* 0x0000003c18f8723c */ /* 0x040fec00000810c0 */
[C---:B--2---:R-:W-:Y:S06]  /*441e0*/  HMMA.1688.F32.TF32 R164, R24.reuse, R72, R160 ;  /* 0x0000004818a4723c */ /* 0x044fec00000810a0 */
[C---:B------:R-:W-:Y:S06]  /*441f0*/  HMMA.1688.F32.TF32 R160, R24.reuse, R68, R156 ;  /* 0x0000004418a0723c */ /* 0x040fec000008109c */
[C---:B------:R-:W-:Y:S01]  /*44200*/  HMMA.1688.F32.TF32 R156, R24.reuse, R64, R204 ;  /* 0x00000040189c723c */ /* 0x040fe200000810cc */
        /* <DEDUP_REMOVED lines=8> */
[----:B------:R-:W-:Y:S04]  /*44290*/  STL.64 [R1+0x2b10], R250 ;  /* 0x002b10fa01007387 */ /* 0x000fe80000100a00 */
[----:B------:R-:W-:Y:S04]  /*442a0*/  STL.64 [R1], R156 ;  /* 0x0000009c01007387 */ /* 0x000fe80000100a00 */
[----:B------:R1:W-:Y:S04]  /*442b0*/  STL.64 [R1+0x8], R158 ;  /* 0x0000089e01007387 */ /* 0x0003e80000100a00 */
[----:B------:R-:W-:Y:S04]  /*442c0*/  STL.64 [R1+0x2b08], R248 ;  /* 0x002b08f801007387 */ /* 0x000fe80000100a00 */
        /* <DEDUP_REMOVED lines=20> */
[----:B--2---:R-:W2:Y:S04]  /*44410*/  LDL.LU R168, [R1+0x80] ;  /* 0x0000800001a87983 */ /* 0x004ea80000300800 */
[----:B------:R-:W2:Y:S04]  /*44420*/  LDL.LU R169, [R1+0x84] ;  /* 0x0000840001a97983 */ /* 0x000ea80000300800 */
[----:B---3--:R-:W2:Y:S04]  /*44430*/  LDL.LU R170, [R1+0x88] ;  /* 0x0000880001aa7983 */ /* 0x008ea80000300800 */
[----:B------:R-:W2:Y:S04]  /*44440*/  LDL.LU R171, [R1+0x8c] ;  /* 0x00008c0001ab7983 */ /* 0x000ea80000300800 */
        /* <DEDUP_REMOVED lines=16> */
[----:B------:R-:W-:-:S15]  /*44550*/  HMMA.1688.F32.TF32 R4, R24, R56, R4 ;  /* 0x000000381804723c */ /* 0x000fde0000081004 */
[----:B------:R-:W-:-:S08]  /*44560*/  NOP ;  /* 0x0000000000007918 */ /* 0x000fd00000000000 */
[----:B------:R-:W-:Y:S04]  /*44570*/  STL.64 [R1+0x2b20], R6 ;  /* 0x002b200601007387 */ /* 0x000fe80000100a00 */
[----:B------:R3:W-:Y:S01]  /*44580*/  STL.64 [R1+0x2b18], R4 ;  /* 0x002b180401007387 */ /* 0x0007e20000100a00 */
[C---:B------:R-:W-:Y:S02]  /*44590*/  LOP3.LUT R174, R3.reuse, 0x40, RZ, 0x3c, !PT ;  /* 0x0000004003ae7812 */ /* 0x040fe400078e3cff */
[----:B------:R-:W-:-:S03]  /*445a0*/  LOP3.LUT R175, R3, 0x60, RZ, 0x3c, !PT ;  /* 0x0000006003af7812 */ /* 0x000fc600078e3cff */
[----:B------:R-:W-:Y:S04]  /*445b0*/  LDS R244, [R174+UR12+0x22080] ;  /* 0x0220800caef47984 */ /* 0x000fe80008000800 */
[----:B------:R-:W-:Y:S04]  /*445c0*/  LDS R246, [R174+UR12+0x22480] ;  /* 0x0224800caef67984 */ /* 0x000fe80008000800 */
[----:B------:R-:W-:Y:S04]  /*445d0*/  LDS R245, [R175+UR12+0x22080] ;  /* 0x0220800caff57984 */ /* 0x000fe80008000800 */
[----:B------:R-:W2:Y:S01]  /*445e0*/  LDS R247, [R175+UR12+0x22480] ;  /* 0x0224800caff77984 */ /* 0x000ea20008000800 */
[C---:B----4-:R-:W-:Y:S06]  /*445f0*/  HMMA.1688.F32.TF32 R8, R24.reuse, R52, R8 ;  /* 0x000000341808723c */ /* 0x050fec0000081008 */
[C---:B------:R-:W-:Y:S06]  /*44600*/  HMMA.1688.F32.TF32 R12, R24.reuse, R48, R12 ;  /* 0x00000030180c723c */ /* 0x040fec000008100c */
[----:B------:R-:W-:Y:S06]  /*44610*/  HMMA.1688.F32.TF32 R16, R24, R44, R16 ;  /* 0x0000002c1810723c */ /* 0x000fec0000081010 */
[C---:B-1----:R-:W-:Y:S05]  /*44620*/  HMMA.1688.F32.TF32 R156, R180.reuse, R152, R176 ;  /* 0x00000098b49c723c */ /* 0x042fea00000810b0 */
[----:B------:R-:W-:Y:S04]  /*44630*/  STL.64 [R1+0x2b30], R10 ;  /* 0x002b300a01007387 */ /* 0x000fe80000100a00 */
[----:B------:R1:W-:Y:S04]  /*44640*/  STL.64 [R1+0x2b28], R8 ;  /* 0x002b280801007387 */ /* 0x0003e80000100a00 */
[----:B------:R-:W-:Y:S04]  /*44650*/  STL.64 [R1+0x2b40], R14 ;  /* 0x002b400e01007387 */ /* 0x000fe80000100a00 */
[----:B------:R4:W-:Y:S01]  /*44660*/  STL.64 [R1+0x2b38], R12 ;  /* 0x002b380c01007387 */ /* 0x0009e20000100a00 */
[C---:B---3--:R-:W-:Y:S06]  /*44670*/  HMMA.1688.F32.TF32 R4, R180.reuse, R140, R196 ;  /* 0x0000008cb404723c */ /* 0x048fec00000810c4 */
[C---:B--2---:R-:W-:Y:S01]  /*44680*/  HMMA.1688.F32.TF32 R160, R180.reuse, R148, R184 ;  /* 0x00000094b4a0723c */ /* 0x044fe200000810b8 */
[----:B------:R-:W-:Y:S05]  /*44690*/  STL.64 [R1+0x2b50], R18 ;  /* 0x002b501201007387 */ /* 0x000fea0000100a00 */
[C---:B-1----:R-:W-:Y:S01]  /*446a0*/  HMMA.1688.F32.TF32 R8, R180.reuse, R144, R188 ;  /* 0x00000090b408723c */ /* 0x042fe200000810bc */
[----:B------:R-:W-:Y:S04]  /*446b0*/  STL.64 [R1+0x2b48], R16 ;  /* 0x002b481001007387 */ /* 0x000fe80000100a00 */
[----:B------:R-:W-:Y:S04]  /*446c0*/  STL [R1+0x2abc], R156 ;  /* 0x002abc9c01007387 */ /* 0x000fe80000100800 */
[----:B------:R-:W-:Y:S04]  /*446d0*/  STL [R1+0x2ab8], R157 ;  /* 0x002ab89d01007387 */ /* 0x000fe80000100800 */
[----:B------:R-:W-:Y:S04]  /*446e0*/  STL [R1+0x2ab4], R158 ;  /* 0x002ab49e01007387 */ /* 0x000fe80000100800 */
[----:B------:R-:W-:Y:S01]  /*446f0*/  STL [R1+0x2ab0], R159 ;  /* 0x002ab09f01007387 */ /* 0x000fe20000100800 */
[C---:B----4-:R-:W-:Y:S03]  /*44700*/  HMMA.1688.F32.TF32 R12, R180.reuse, R136, R200 ;  /* 0x00000088b40c723c */ /* 0x050fe600000810c8 */
[----:B------:R-:W-:Y:S04]  /*44710*/  STL [R1+0x2acc], R160 ;  /* 0x002acca001007387 */ /* 0x000fe80000100800 */
[----:B------:R-:W-:Y:S04]  /*44720*/  STL [R1+0x2ac8], R161 ;  /* 0x002ac8a101007387 */ /* 0x000fe80000100800 */
[----:B------:R-:W-:Y:S04]  /*44730*/  STL [R1+0x2ac4], R162 ;  /* 0x002ac4a201007387 */ /* 0x000fe80000100800 */
[----:B------:R-:W-:Y:S04]  /*44740*/  STL [R1+0x2ac0], R163 ;  /* 0x002ac0a301007387 */ /* 0x000fe80000100800 */
[----:B------:R-:W-:Y:S04]  /*44750*/  STL.64 [R1+0x1a0], R8 ;  /* 0x0001a00801007387 */ /* 0x000fe80000100a00 */
[----:B------:R1:W-:Y:S04]  /*44760*/  STL.64 [R1+0x1a8], R10 ;  /* 0x0001a80a01007387 */ /* 0x0003e80000100a00 */
[----:B------:R-:W-:Y:S04]  /*44770*/  STL.64 [R1+0x190], R4 ;  /* 0x0001900401007387 */ /* 0x000fe80000100a00 */
[----:B------:R2:W-:Y:S01]  /*44780*/  STL.64 [R1+0x198], R6 ;  /* 0x0001980601007387 */ /* 0x0005e20000100a00 */
[C---:B-1----:R-:W-:Y:S06]  /*44790*/  HMMA.1688.F32.TF32 R8, R180.reuse, R132, R204 ;  /* 0x00000084b408723c */ /* 0x042fec00000810cc */
[----:B--2---:R-:W-:Y:S01]  /*447a0*/  HMMA.1688.F32.TF32 R4, R180, R128, R192 ;  /* 0x00000080b404723c */ /* 0x004fe200000810c0 */
[----:B------:R-:W-:Y:S04]  /*447b0*/  STL.64 [R1+0x180], R12 ;  /* 0x0001800c01007387 */ /* 0x000fe80000100a00 */
[----:B------:R-:W-:Y:S04]  /*447c0*/  STL.64 [R1+0x188], R14 ;  /* 0x0001880e01007387 */ /* 0x000fe80000100a00 */
[----:B------:R-:W2:Y:S08]  /*447d0*/  LDL.LU R188, [R1+0x920] ;  /* 0x0009200001bc7983 */ /* 0x000eb00000300800 */
[----:B------:R-:W-:Y:S04]  /*447e0*/  STL.64 [R1+0x170], R8 ;  /* 0x0001700801007387 */ /* 0x000fe80000100a00 */
[----:B------:R-:W-:Y:S04]  /*447f0*/  STL.64 [R1+0x178], R10 ;  /* 0x0001780a01007387 */ /* 0x000fe80000100a00 */
[----:B------:R-:W-:Y:S04]  /*44800*/  STL.64 [R1+0x160], R4 ;  /* 0x0001600401007387 */ /* 0x000fe80000100a00 */
        /* <DEDUP_REMOVED lines=46> */
[----:B-1----:R-:W-:Y:S03]  /*44af0*/  HMMA.1688.F32.TF32 R4, R180, R124, R204 ;  /* 0x0000007cb404723c */ /* 0x002fe600000810cc */
[----:B------:R-:W4:-:S15]  /*44b00*/  LDL.LU R204, [R1+0x910] ;  /* 0x0009100001cc7983 */ /* 0x000f1e0000300800 */
[----:B------:R-:W-:-:S05]  /*44b10*/  NOP ;  /* 0x0000000000007918 */ /* 0x000fca0000000000 */
[----:B------:R-:W-:Y:S04]  /*44b20*/  STL.64 [R1+0x150], R4 ;  /* 0x0001500401007387 */ /* 0x000fe80000100a00 */
[----:B------:R4:W-:Y:S01]  /*44b30*/  STL.64 [R1+0x158], R6 ;  /* 0x0001580601007387 */ /* 0x0009e20000100a00 */
[C---:B---3--:R-:W-:Y:S03]  /*44b40*/  HMMA.1688.F32.TF32 R8, R180.reuse, R112, R184 ;  /* 0x00000070b408723c */ /* 0x048fe600000810b8 */
[----:B------:R-:W3:Y:S03]  /*44b50*/  LDL.LU R205, [R1+0x914] ;  /* 0x0009140001cd7983 */ /* 0x000ee60000300800 */
[C---:B--2---:R-:W-:Y:S01]  /*44b60*/  HMMA.1688.F32.TF32 R12, R180.reuse, R116, R164 ;  /* 0x00000074b40c723c */ /* 0x044fe200000810a4 */
[----:B------:R-:W3:Y:S04]  /*44b70*/  LDL.LU R206, [R1+0x918] ;  /* 0x0009180001ce7983 */ /* 0x000ee80000300800 */
[----:B------:R-:W3:Y:S01]  /*44b80*/  LDL.LU R207, [R1+0x91c] ;  /* 0x00091c0001cf7983 */ /* 0x000ee20000300800 */
[----:B----4-:R-:W-:-:S15]  /*44b90*/  HMMA.1688.F32.TF32 R4, R180, R120, R240 ;  /* 0x00000078b404723c */ /* 0x010fde00000810f0 */
[----:B------:R-:W-:-:S08]  /*44ba0*/  NOP ;  /* 0x0000000000007918 */ /* 0x000fd00000000000 */
[----:B------:R-:W-:Y:S04]  /*44bb0*/  STL.64 [R1+0x140], R4 ;  /* 0x0001400401007387 */ /* 0x000fe80000100a00 */
[----:B------:R1:W-:Y:S02]  /*44bc0*/  STL.64 [R1+0x148], R6 ;  /* 0x0001480601007387 */ /* 0x0003e40000100a00 */
[C---:B-1----:R-:W-:Y:S02]  /*44bd0*/  HMMA.1688.F32.TF32 R4, R180.reuse, R108, R188 ;  /* 0x0000006cb404723c */ /* 0x042fe400000810bc */
[----:B------:R-:W-:Y:S04]  /*44be0*/  STL.64 [R1+0x130], R12 ;  /* 0x0001300c01007387 */ /* 0x000fe80000100a00 */
[----:B------:R1:W-:Y:S04]  /*44bf0*/  STL.64 [R1+0x138], R14 ;  /* 0x0001380e01007387 */ /* 0x0003e80000100a00 */
[----:B------:R-:W2:Y:S04]  /*44c00*/  LDL.LU R184, [R1+0x900] ;  /* 0x0009000001b87983 */ /* 0x000ea80000300800 */
[----:B------:R-:W-:Y:S04]  /*44c10*/  STL.64 [R1+0x120], R8 ;  /* 0x0001200801007387 */ /* 0x000fe80000100a00 */
[----:B------:R4:W-:Y:S01]  /*44c20*/  STL.64 [R1+0x128], R10 ;  /* 0x0001280a01007387 */ /* 0x0009e20000100a00 */
[C---:B-1----:R-:W-:Y:S04]  /*44c30*/  HMMA.1688.F32.TF32 R12, R180.reuse, R104, R168 ;  /* 0x00000068b40c723c */ /* 0x042fe800000810a8 */
[----:B------:R-:W-:Y:S04]  /*44c40*/  STL.64 [R1+0x110], R4 ;  /* 0x0001100401007387 */ /* 0x000fe80000100a00 */
[----:B------:R1:W-:Y:S01]  /*44c50*/  STL.64 [R1+0x118], R6 ;  /* 0x0001180601007387 */ /* 0x0003e20000100a00 */
[C---:B----4-:R-:W-:Y:S03]  /*44c60*/  HMMA.1688.F32.TF32 R8, R180.reuse, R100, R172 ;  /* 0x00000064b408723c */ /* 0x050fe600000810ac */
[----:B------:R-:W2:Y:S04]  /*44c70*/  LDL.LU R185, [R1+0x904] ;  /* 0x0009040001b97983 */ /* 0x000ea80000300800 */
[----:B------:R-:W2:Y:S04]  /*44c80*/  LDL.LU R186, [R1+0x908] ;  /* 0x0009080001ba7983 */ /* 0x000ea80000300800 */
[----:B------:R-:W2:Y:S01]  /*44c90*/  LDL.LU R187, [R1+0x90c] ;  /* 0x00090c0001bb7983 */ /* 0x000ea20000300800 */
[C---:B-1----:R-:W-:Y:S03]  /*44ca0*/  HMMA.1688.F32.TF32 R4, R180.reuse, R96, R192 ;  /* 0x00000060b404723c */ /* 0x042fe600000810c0 */
[----:B------:R-:W4:Y:S04]  /*44cb0*/  LDL.LU R188, [R1+0x8f0] ;  /* 0x0008f00001bc7983 */ /* 0x000f280000300800 */
[----:B------:R-:W4:Y:S04]  /*44cc0*/  LDL.LU R189, [R1+0x8f4] ;  /* 0x0008f40001bd7983 */ /* 0x000f280000300800 */
[----:B------:R-:W4:Y:S04]  /*44cd0*/  LDL.LU R190, [R1+0x8f8] ;  /* 0x0008f80001be7983 */ /* 0x000f280000300800 */
[----:B------:R-:W4:Y:S04]  /*44ce0*/  LDL.LU R191, [R1+0x8fc] ;  /* 0x0008fc0001bf7983 */ /* 0x000f280000300800 */
[----:B------:R-:W-:Y:S04]  /*44cf0*/  STL.64 [R1+0x100], R12 ;  /* 0x0001000c01007387 */ /* 0x000fe80000100a00 */
[----:B------:R-:W-:Y:S04]  /*44d00*/  STL.64 [R1+0x108], R14 ;  /* 0x0001080e01007387 */ /* 0x000fe80000100a00 */
[----:B------:R-:W4:Y:S04]  /*44d10*/  LDL.LU R192, [R1+0x8e0] ;  /* 0x0008e00001c07983 */ /* 0x000f280000300800 */
[----:B------:R-:W-:Y:S04]  /*44d20*/  STL.64 [R1+0xf0], R8 ;  /* 0x0000f00801007387 */ /* 0x000fe80000100a00 */
[----:B------:R-:W-:Y:S04]  /*44d30*/  STL.64 [R1+0xf8], R10 ;  /* 0x0000f80a01007387 */ /* 0x000fe80000100a00 */
[----:B------:R-:W-:Y:S04]  /*44d40*/  STL.64 [R1+0xe0], R4 ;  /* 0x0000e00401007387 */ /* 0x000fe80000100a00 */
[----:B------:R1:W-:Y:S04]  /*44d50*/  STL.64 [R1+0xe8], R6 ;  /* 0x0000e80601007387 */ /* 0x0003e80000100a00 */
[----:B------:R-:W4:Y:S04]  /*44d60*/  LDL.LU R193, [R1+0x8e4] ;  /* 0x0008e40001c17983 */ /* 0x000f280000300800 */
[----:B------:R-:W4:Y:S01]  /*44d70*/  LDL.LU R194, [R1+0x8e8] ;  /* 0x0008e80001c27983 */ /* 0x000f220000300800 */
[C---:B-1----:R-:W-:Y:S03]  /*44d80*/  HMMA.1688.F32.TF32 R4, R180.reuse, R28, R196 ;  /* 0x0000001cb404723c */ /* 0x042fe600000810c4 */
[----:B------:R-:W4:Y:S04]  /*44d90*/  LDL.LU R195, [R1+0x8ec] ;  /* 0x0008ec0001c37983 */ /* 0x000f280000300800 */
[----:B------:R-:W4:Y:S01]  /*44da0*/  LDL.LU R196, [R1+0x8d0] ;  /* 0x0008d00001c47983 */ /* 0x000f220000300800 */
[----:B------:R-:W-:-:S15]  /*44db0*/  HMMA.1688.F32.TF32 R8, R180, R32, R176 ;  /* 0x00000020b408723c */ /* 0x000fde00000810b0 */
[----:B------:R-:W-:Y:S04]  /*44dc0*/  STL.64 [R1+0xd0], R4 ;  /* 0x0000d00401007387 */ /* 0x000fe80000100a00 */
[----:B------:R1:W-:Y:S04]  /*44dd0*/  STL.64 [R1+0xd8], R6 ;  /* 0x0000d80601007387 */ /* 0x0003e80000100a00 */
[----:B------:R-:W4:Y:S04]  /*44de0*/  LDL.LU R197, [R1+0x8d4] ;  /* 0x0008d40001c57983 */ /* 0x000f280000300800 */
[----:B------:R-:W4:Y:S01]  /*44df0*/  LDL.LU R198, [R1+0x8d8] ;  /* 0x0008d80001c67983 */ /* 0x000f220000300800 */
[C---:B-1----:R-:W-:Y:S03]  /*44e00*/  HMMA.1688.F32.TF32 R4, R180.reuse, R92, R200 ;  /* 0x0000005cb404723c */ /* 0x042fe600000810c8 */
[----:B------:R-:W4:Y:S04]  /*44e10*/  LDL.LU R199, [R1+0x8dc] ;  /* 0x0008dc0001c77983 */ /* 0x000f280000300800 */
[----:B------:R-:W4:Y:S04]  /*44e20*/  LDL.LU R200, [R1+0x8c0] ;  /* 0x0008c00001c87983 */ /* 0x000f280000300800 */
[----:B------:R-:W-:Y:S04]  /*44e30*/  STL.64 [R1+0xc0], R8 ;  /* 0x0000c00801007387 */ /* 0x000fe80000100a00 */
[----:B------:R-:W-:Y:S08]  /*44e40*/  STL.64 [R1+0xc8], R10 ;  /* 0x0000c80a01007387 */ /* 0x000ff00000100a00 */
[----:B------:R-:W-:Y:S04]  /*44e50*/  STL.64 [R1+0xb0], R4 ;  /* 0x0000b00401007387 */ /* 0x000fe80000100a00 */
[----:B------:R3:W-:Y:S04]  /*44e60*/  STL.64 [R1+0xb8], R6 ;  /* 0x0000b80601007387 */ /* 0x0007e80000100a00 */
[----:B------:R-:W4:Y:S04]  /*44e70*/  LDL.LU R201, [R1+0x8c4] ;  /* 0x0008c40001c97983 */ /* 0x000f280000300800 */
[----:B------:R-:W4:Y:S04]  /*44e80*/  LDL.LU R202, [R1+0x8c8] ;  /* 0x0008c80001ca7983 */ /* 0x000f280000300800 */
[----:B------:R-:W4:Y:S01]  /*44e90*/  LDL.LU R203, [R1+0x8cc] ;  /* 0x0008cc0001cb7983 */ /* 0x000f220000300800 */
[----:B---3--:R-:W-:-:S15]  /*44ea0*/  HMMA.1688.F32.TF32 R4, R180, R88, R204 ;  /* 0x00000058b404723c */ /* 0x008fde00000810cc */
[----:B------:R-:W-:-:S08]  /*44eb0*/  NOP ;  /* 0x0000000000007918 */ /* 0x000fd00000000000 */
[----:B------:R4:W-:Y:S01]  /*44ec0*/  STL [R1+0xa0], R4 ;  /* 0x0000a00401007387 */ /* 0x0009e20000100800 */
[----:B------:R-:W-:Y:S01]  /*44ed0*/  IMAD.MOV.U32 R160, RZ, RZ, R5 ;  /* 0x000000ffffa07224 */ /* 0x000fe200078e0005 */
[----:B------:R-:W-:Y:S01]  /*44ee0*/  MOV R162, R7 ;  /* 0x0000000700a27202 */ /* 0x000fe20000000f00 */
[----:B------:R-:W-:Y:S01]  /*44ef0*/  IMAD.MOV.U32 R161, RZ, RZ, R6 ;  /* 0x000000ffffa17224 */ /* 0x000fe200078e0006 */
[----:B------:R-:W3:Y:S04]  /*44f00*/  LDL.LU R204, [R1+0x8b0] ;  /* 0x0008b00001cc7983 */ /* 0x000ee80000300800 */
[----:B------:R-:W3:Y:S04]  /*44f10*/  LDL.LU R205, [R1+0x8b4] ;  /* 0x0008b40001cd7983 */ /* 0x000ee80000300800 */
[----:B------:R-:W3:Y:S04]  /*44f20*/  LDL.LU R206, [R1+0x8b8] ;  /* 0x0008b80001ce7983 */ /* 0x000ee80000300800 */
[----:B------:R-:W3:Y:S04]  /*44f30*/  LDL.LU R207, [R1+0x8bc] ;  /* 0x0008bc0001cf7983 */ /* 0x000ee80000300800 */
[----:B------:R1:W-:Y:S04]  /*44f40*/  STL [R1+0x2ad8], R162 ;  /* 0x002ad8a201007387 */ /* 0x0003e80000100800 */
[----:B------:R-:W-:Y:S04]  /*44f50*/  STL [R1+0x2ad4], R161 ;  /* 0x002ad4a101007387 */ /* 0x000fe80000100800 */
[----:B------:R1:W-:Y:S01]  /*44f60*/  STL [R1+0x2ad0], R160 ;  /* 0x002ad0a001007387 */ /* 0x0003e20000100800 */
[C---:B--2---:R-:W-:Y:S06]  /*44f70*/  HMMA.1688.F32.TF32 R8, R180.reuse, R84, R184 ;  /* 0x00000054b408723c */ /* 0x044fec00000810b8 */
[----:B----4-:R-:W-:-:S15]  /*44f80*/  HMMA.1688.F32.TF32 R4, R180, R80, R188 ;  /* 0x00000050b404723c */ /* 0x010fde00000810bc */
[----:B------:R-:W-:-:S02]  /*44f90*/  NOP ;  /* 0x0000000000007918 */ /* 0x000fc40000000000 */
[----:B------:R-:W-:Y:S04]  /*44fa0*/  STL.64 [R1+0x90], R8 ;  /* 0x0000900801007387 */ /* 0x000fe80000100a00 */
[----:B------:R-:W-:Y:S04]  /*44fb0*/  STL.64 [R1+0x98], R10 ;  /* 0x0000980a01007387 */ /* 0x000fe80000100a00 */
[----:B------:R2:W-:Y:S01]  /*44fc0*/  STL [R1+0x80], R4 ;  /* 0x0000800401007387 */ /* 0x0005e20000100800 */
[----:B-1----:R-:W-:Y:S01]  /*44fd0*/  IMAD.MOV.U32 R162, RZ, RZ, R5 ;  /* 0x000000ffffa27224 */ /* 0x002fe200078e0005 */
[----:B------:R-:W-:Y:S01]  /*44fe0*/  MOV R160, R7 ;  /* 0x0000000700a07202 */ /* 0x000fe20000000f00 */
[----:B------:R-:W-:-:S02]  /*44ff0*/  IMAD.MOV.U32 R161, RZ, RZ, R6 ;  /* 0x000000ffffa17224 */ /* 0x000fc400078e0006 */
[C---:B--2---:R-:W-:Y:S02]  /*45000*/  HMMA.1688.F32.TF32 R4, R180.reuse, R76, R192 ;  /* 0x0000004cb404723c */ /* 0x044fe400000810c0 */
[----:B------:R-:W-:Y:S04]  /*45010*/  STL [R1+0x2ae4], R160 ;  /* 0x002ae4a001007387 */ /* 0x000fe80000100800 */
[----:B------:R-:W-:Y:S04]  /*45020*/  STL [R1+0x2ae0], R161 ;  /* 0x002ae0a101007387 */ /* 0x000fe80000100800 */
[----:B------:R-:W-:Y:S04]  /*45030*/  STL [R1+0x2adc], R162 ;  /* 0x002adca201007387 */ /* 0x000fe80000100800 */
[----:B------:R-:W2:Y:S09]  /*45040*/  LDL.LU R192, [R1+0x8a0] ;  /* 0x0008a00001c07983 */ /* 0x000eb20000300800 */
[----:B------:R-:W-:Y:S04]  /*45050*/  STL.64 [R1+0x70], R4 ;  /* 0x0000700401007387 */ /* 0x000fe80000100a00 */
[----:B------:R1:W-:Y:S04]  /*45060*/  STL.64 [R1+0x78], R6 ;  /* 0x0000780601007387 */ /* 0x0003e80000100a00 */
[----:B------:R-:W2:Y:S04]  /*45070*/  LDL.LU R193, [R1+0x8a4] ;  /* 0x0008a40001c17983 */ /* 0x000ea80000300800 */
[----:B------:R-:W2:Y:S01]  /*45080*/  LDL.LU R194, [R1+0x8a8] ;  /* 0x0008a80001c27983 */ /* 0x000ea20000300800 */
[----:B-1----:R-:W-:Y:S03]  /*45090*/  HMMA.1688.F32.TF32 R4, R180, R72, R196 ;  /* 0x00000048b404723c */ /* 0x002fe600000810c4 */
[----:B------:R-:W2:-:S15]  /*450a0*/  LDL.LU R195, [R1+0x8ac] ;  /* 0x0008ac0001c37983 */ /* 0x000e9e0000300800 */
[----:B------:R-:W-:-:S06]  /*450b0*/  NOP ;  /* 0x0000000000007918 */ /* 0x000fcc0000000000 */
[----:B------:R-:W-:Y:S01]  /*450c0*/  IMAD.MOV.U32 R163, RZ, RZ, R4 ;  /* 0x000000ffffa37224 */ /* 0x000fe200078e0004 */
[----:B------:R-:W-:Y:S01]  /*450d0*/  MOV R157, R6 ;  /* 0x00000006009d7202 */ /* 0x000fe20000000f00 */
[----:B------:R-:W-:Y:S02]  /*450e0*/  IMAD.MOV.U32 R156, RZ, RZ, R5 ;  /* 0x000000ffff9c7224 */ /* 0x000fe400078e0005 */
[----:B------:R-:W-:Y:S02]  /*450f0*/  IMAD.MOV.U32 R158, RZ, RZ, R7 ;  /* 0x000000ffff9e7224 */ /* 0x000fe400078e0007 */
[C---:B------:R-:W-:Y:S03]  /*45100*/  HMMA.1688.F32.TF32 R4, R180.reuse, R68, R200 ;  /* 0x00000044b404723c */ /* 0x040fe600000810c8 */
[----:B------:R-:W-:Y:S04]  /*45110*/  STL [R1+0x2af4], R158 ;  /* 0x002af49e01007387 */ /* 0x000fe80000100800 */
[----:B------:R-:W-:Y:S04]  /*45120*/  STL [R1+0x2af0], R157 ;  /* 0x002af09d01007387 */ /* 0x000fe80000100800 */
[----:B------:R-:W-:Y:S04]  /*45130*/  STL [R1+0x2aec], R156 ;  /* 0x002aec9c01007387 */ /* 0x000fe80000100800 */
[----:B------:R-:W-:Y:S09]  /*45140*/  STL [R1+0x2ae8], R163 ;  /* 0x002ae8a301007387 */ /* 0x000ff20000100800 */
[----:B------:R-:W-:Y:S01]  /*45150*/  IMAD.MOV.U32 R162, RZ, RZ, R7 ;  /* 0x000000ffffa27224 */ /* 0x000fe200078e0007 */
[----:B------:R-:W-:Y:S01]  /*45160*/  MOV R161, R6 ;  /* 0x0000000600a17202 */ /* 0x000fe20000000f00 */
[----:B------:R-:W-:Y:S01]  /*45170*/  IMAD.MOV.U32 R160, RZ, RZ, R5 ;  /* 0x000000ffffa07224 */ /* 0x000fe200078e0005 */
[----:B------:R3:W-:Y:S04]  /*45180*/  STL [R1+0x50], R4 ;  /* 0x0000500401007387 */ /* 0x0007e80000100800 */
[----:B------:R1:W-:Y:S04]  /*45190*/  STL [R1+0x2b00], R162 ;  /* 0x002b00a201007387 */ /* 0x0003e80000100800 */
[----:B------:R4:W-:Y:S04]  /*451a0*/  STL [R1+0x2afc], R161 ;  /* 0x002afca101007387 */ /* 0x0009e80000100800 */
[----:B------:R4:W-:Y:S04]  /*451b0*/  STL [R1+0x2af8], R160 ;  /* 0x002af8a001007387 */ /* 0x0009e80000100800 */
        /* <DEDUP_REMOVED lines=12> */
[----:B---3--:R-:W-:-:S15]  /*45280*/  HMMA.1688.F32.TF32 R4, R180, R64, R204 ;  /* 0x00000040b404723c */ /* 0x008fde00000810cc */
[----:B------:R-:W-:-:S09]  /*45290*/  NOP ;  /* 0x0000000000007918 */ /* 0x000fd20000000000 */
[----:B------:R-:W-:Y:S01]  /*452a0*/  IMAD.MOV.U32 R158, RZ, RZ, R4 ;  /* 0x000000ffff9e7224 */ /* 0x000fe200078e0004 */
[----:B------:R-:W-:Y:S01]  /*452b0*/  MOV R157, R5 ;  /* 0x00000005009d7202 */ /* 0x000fe20000000f00 */
[----:B------:R-:W-:Y:S02]  /*452c0*/  IMAD.MOV.U32 R156, RZ, RZ, R6 ;  /* 0x000000ffff9c7224 */ /* 0x000fe400078e0006 */
[----:B------:R-:W-:Y:S02]  /*452d0*/  IMAD.MOV.U32 R163, RZ, RZ, R7 ;  /* 0x000000ffffa37224 */ /* 0x000fe400078e0007 */
[----:B--2---:R-:W-:-:S15]  /*452e0*/  HMMA.1688.F32.TF32 R4, R180, R60, R192 ;  /* 0x0000003cb404723c */ /* 0x004fde00000810c0 */
[----:B------:R-:W-:-:S08]  /*452f0*/  NOP ;  /* 0x0000000000007918 */ /* 0x000fd00000000000 */
[----:B------:R2:W-:Y:S04]  /*45300*/  STL [R1+0x30], R4 ;  /* 0x0000300401007387 */ /* 0x0005e80000100800 */
        /* <DEDUP_REMOVED lines=20> */
[----:B-1----:R-:W-:Y:S01]  /*45450*/  MOV R162, R5 ;  /* 0x0000000500a27202 */ /* 0x002fe20000000f00 */
[----:B----4-:R-:W-:-:S02]  /*45460*/  IMAD.MOV.U32 R161, RZ, RZ, R6 ;  /* 0x000000ffffa17224 */ /* 0x010fc400078e0006 */
[----:B------:R-:W-:Y:S01]  /*45470*/  IMAD.MOV.U32 R160, RZ, RZ, R7 ;  /* 0x000000ffffa07224 */ /* 0x000fe200078e0007 */
[----:B------:R-:W4:Y:S01]  /*45480*/  LDL.LU R192, [R1+0x720] ;  /* 0x0007200001c07983 */ /* 0x000f220000300800 */
[C---:B--2---:R-:W-:Y:S03]  /*45490*/  HMMA.1688.F32.TF32 R4, R180.reuse, R56, R168 ;  /* 0x00000038b404723c */ /* 0x044fe600000810a8 */
[----:B------:R-:W4:Y:S04]  /*454a0*/  LDL.LU R193, [R1+0x724] ;  /* 0x0007240001c17983 */ /* 0x000f280000300800 */
[----:B------:R-:W4:Y:S04]  /*454b0*/  LDL.LU R194, [R1+0x728] ;  /* 0x0007280001c27983 */ /* 0x000f280000300800 */
[----:B------:R-:W4:Y:S01]  /*454c0*/  LDL.LU R195, [R1+0x72c] ;  /* 0x00072c0001c37983 */ /* 0x000f220000300800 */
[C---:B------:R-:W-:Y:S11]  /*454d0*/  HMMA.1688.F32.TF32 R164, R180.reuse, R52, R196 ;  /* 0x00000034b4a4723c */ /* 0x040ff600000810c4 */
[----:B------:R-:W-:Y:S04]  /*454e0*/  STL [R1+0x24], R5 ;  /* 0x0000240501007387 */ /* 0x000fe80000100800 */
[----:B------:R1:W-:Y:S08]  /*454f0*/  STL.64 [R1+0x28], R6 ;  /* 0x0000280601007387 */ /* 0x0003f00000100a00 */
[----:B------:R-:W-:Y:S04]  /*45500*/  STL.64 [R1+0x2988], R166 ;  /* 0x002988a601007387 */ /* 0x000fe80000100a00 */
[----:B------:R-:W-:Y:S04]  /*45510*/  STL.64 [R1+0x2980], R164 ;  /* 0x002980a401007387 */ /* 0x000fe80000100a00 */
[----:B------:R-:W2:Y:S04]  /*45520*/  LDL.LU R196, [R1+0x710] ;  /* 0x0007100001c47983 */ /* 0x000ea80000300800 */
[----:B------:R-:W2:Y:S04]  /*45530*/  LDL.LU R197, [R1+0x714] ;  /* 0x0007140001c57983 */ /* 0x000ea80000300800 */
[----:B------:R-:W2:Y:S04]  /*45540*/  LDL.LU R198, [R1+0x718] ;  /* 0x0007180001c67983 */ /* 0x000ea80000300800 */
[----:B------:R-:W2:Y:S01]  /*45550*/  LDL.LU R199, [R1+0x71c] ;  /* 0x00071c0001c77983 */ /* 0x000ea20000300800 */
[C---:B------:R-:W-:Y:S03]  /*45560*/  HMMA.1688.F32.TF32 R168, R180.reuse, R48, R200 ;  /* 0x00000030b4a8723c */ /* 0x040fe600000810c8 */
[----:B------:R-:W2:Y:S04]  /*45570*/  LDL.LU R200, [R1+0x700] ;  /* 0x0007000001c87983 */ /* 0x000ea80000300800 */
[----:B------:R-:W2:Y:S04]  /*45580*/  LDL.LU R201, [R1+0x704] ;  /* 0x0007040001c97983 */ /* 0x000ea80000300800 */
[----:B------:R-:W2:Y:S04]  /*45590*/  LDL.LU R202, [R1+0x708] ;  /* 0x0007080001ca7983 */ /* 0x000ea80000300800 */
[----:B------:R-:W2:Y:S08]  /*455a0*/  LDL.LU R203, [R1+0x70c] ;  /* 0x00070c0001cb7983 */ /* 0x000eb00000300800 */
[----:B------:R-:W-:Y:S04]  /*455b0*/  STL.64 [R1+0x2998], R170 ;  /* 0x002998aa01007387 */ /* 0x000fe80000100a00 */
[----:B------:R-:W-:Y:S01]  /*455c0*/  STL.64 [R1+0x2990], R168 ;  /* 0x002990a801007387 */ /* 0x000fe20000100a00 */
[C---:B---3--:R-:W-:Y:S06]  /*455d0*/  HMMA.1688.F32.TF32 R172, R180.reuse, R44, R172 ;  /* 0x0000002cb4ac723c */ /* 0x048fec00000810ac */
[C---:B------:R-:W-:Y:S06]  /*455e0*/  HMMA.1688.F32.TF32 R176, R180.reuse, R40, R176 ;  /* 0x00000028b4b0723c */ /* 0x040fec00000810b0 */
[----:B------:R-:W-:Y:S06]  /*455f0*/  HMMA.1688.F32.TF32 R180, R180, R36, R184 ;  /* 0x00000024b4b4723c */ /* 0x000fec00000810b8 */
        /* <DEDUP_REMOVED lines=12> */
[----:B------:R-:W3:Y:S04]  /*456c0*/  LDL.LU R204, [R1+0x6f0] ;  /* 0x0006f00001cc7983 */ /* 0x000ee80000300800 */
[----:B------:R-:W3:Y:S04]  /*456d0*/  LDL.LU R205, [R1+0x6f4] ;  /* 0x0006f40001cd7983 */ /* 0x000ee80000300800 */
[----:B------:R-:W3:Y:S04]  /*456e0*/  LDL.LU R206, [R1+0x6f8] ;  /* 0x0006f80001ce7983 */ /* 0x000ee80000300800 */
[----:B------:R-:W3:Y:S01]  /*456f0*/  LDL.LU R207, [R1+0x6fc] ;  /* 0x0006fc0001cf7983 */ /* 0x000ee20000300800 */
[C---:B----4-:R-:W-:Y:S03]  /*45700*/  HMMA.1688.F32.TF32 R192, R244.reuse, R144, R192 ;  /* 0x00000090f4c0723c */ /* 0x050fe600000810c0 */
[----:B------:R-:W4:Y:S04]  /*45710*/  LDL.LU R236, [R1+0x6e0] ;  /* 0x0006e00001ec7983 */ /* 0x000f280000300800 */
[----:B------:R-:W4:Y:S01]  /*45720*/  LDL.LU R237, [R1+0x6e4] ;  /* 0x0006e40001ed7983 */ /* 0x000f220000300800 */
[C---:B--2---:R-:W-:Y:S03]  /*45730*/  HMMA.1688.F32.TF32 R196, R244.reuse, R140, R196 ;  /* 0x0000008cf4c4723c */ /* 0x044fe600000810c4 */
[----:B------:R-:W4:Y:S04]  /*45740*/  LDL.LU R238, [R1+0x6e8] ;  /* 0x0006e80001ee7983 */ /* 0x000f280000300800 */
[----:B------:R-:W4:Y:S08]  /*45750*/  LDL.LU R239, [R1+0x6ec] ;  /* 0x0006ec0001ef7983 */ /* 0x000f300000300800 */
[----:B------:R-:W-:Y:S04]  /*45760*/  STL.64 [R1+0x29f8], R194 ;  /* 0x0029f8c201007387 */ /* 0x000fe80000100a00 */
[----:B------:R-:W-:Y:S04]  /*45770*/  STL.64 [R1+0x29f0], R192 ;  /* 0x0029f0c001007387 */ /* 0x000fe80000100a00 */
        /* <DEDUP_REMOVED lines=26> */
[----:B----4-:R-:W-:-:S15]  /*45920*/  HMMA.1688.F32.TF32 R208, R244, R128, R236 ;  /* 0x00000080f4d0723c */ /* 0x010fde00000810ec */
[----:B------:R-:W-:-:S02]  /*45930*/  NOP ;  /* 0x0000000000007918 */ /* 0x000fc40000000000 */
[----:B------:R-:W-:Y:S04]  /*45940*/  STL.64 [R1+0x2a28], R206 ;  /* 0x002a28ce01007387 */ /* 0x000fe80000100a00 */
[----:B------:R-:W-:Y:S04]  /*45950*/  STL.64 [R1+0x2a20], R204 ;  /* 0x002a20cc01007387 */ /* 0x000fe80000100a00 */
[----:B------:R-:W3:Y:S04]  /*45960*/  LDL.LU R232, [R1+0x680] ;  /* 0x0006800001e87983 */ /* 0x000ee80000300800 */
[----:B------:R-:W3:Y:S04]  /*45970*/  LDL.LU R233, [R1+0x684] ;  /* 0x0006840001e97983 */ /* 0x000ee80000300800 */
[----:B------:R-:W3:Y:S04]  /*45980*/  LDL.LU R234, [R1+0x688] ;  /* 0x0006880001ea7983 */ /* 0x000ee80000300800 */
[----:B------:R-:W3:Y:S04]  /*45990*/  LDL.LU R235, [R1+0x68c] ;  /* 0x00068c0001eb7983 */ /* 0x000ee80000300800 */
[----:B------:R-:W4:Y:S04]  /*459a0*/  LDL.LU R236, [R1+0x670] ;  /* 0x0006700001ec7983 */ /* 0x000f280000300800 */
[----:B------:R-:W4:Y:S04]  /*459b0*/  LDL.LU R237, [R1+0x674] ;  /* 0x0006740001ed7983 */ /* 0x000f280000300800 */
[----:B------:R-:W4:Y:S01]  /*459c0*/  LDL.LU R238, [R1+0x678] ;  /* 0x0006780001ee7983 */ /* 0x000f220000300800 */
[C---:B--2---:R-:W-:Y:S03]  /*459d0*/  HMMA.1688.F32.TF32 R212, R244.reuse, R124, R240 ;  /* 0x0000007cf4d4723c */ /* 0x044fe600000810f0 */
[----:B------:R-:W4:Y:S04]  /*459e0*/  LDL.LU R239, [R1+0x67c] ;  /* 0x00067c0001ef7983 */ /* 0x000f280000300800 */
[----:B------:R-:W-:Y:S04]  /*459f0*/  STL.64 [R1+0x2a38], R210 ;  /* 0x002a38d201007387 */ /* 0x000fe80000100a00 */
[----:B------:R-:W-:Y:S04]  /*45a00*/  STL.64 [R1+0x2a30], R208 ;  /* 0x002a30d001007387 */ /* 0x000fe80000100a00 */
[----:B------:R-:W1:Y:S04]  /*45a10*/  LDL.LU R240, [R1+0x290] ;  /* 0x0002900001f07983 */ /* 0x000e680000300800 */
[----:B------:R-:W1:Y:S04]  /*45a20*/  LDL.LU R241, [R1+0x294] ;  /* 0x0002940001f17983 */ /* 0x000e680000300800 */
[----:B------:R-:W1:Y:S04]  /*45a30*/  LDL.LU R242, [R1+0x298] ;  /* 0x0002980001f27983 */ /* 0x000e680000300800 */
[----:B------:R-:W1:Y:S01]  /*45a40*/  LDL.LU R243, [R1+0x29c] ;  /* 0x00029c0001f37983 */ /* 0x000e620000300800 */
[C---:B------:R-:W-:Y:S06]  /*45a50*/  HMMA.1688.F32.TF32 R216, R244.reuse, R120, R216 ;  /* 0x00000078f4d8723c */ /* 0x040fec00000810d8 */
[C---:B------:R-:W-:Y:S06]  /*45a60*/  HMMA.1688.F32.TF32 R224, R244.reuse, R112, R224 ;  /* 0x00000070f4e0723c */ /* 0x040fec00000810e0 */
[C---:B------:R-:W-:Y:S01]  /*45a70*/  HMMA.1688.F32.TF32 R220, R244.reuse, R116, R220 ;  /* 0x00000074f4dc723c */ /* 0x040fe200000810dc */
[----:B------:R-:W-:Y:S04]  /*45a80*/  STL.64 [R1+0x2a48], R214 ;  /* 0x002a48d601007387 */ /* 0x000fe80000100a00 */
[----:B------:R-:W-:Y:S06]  /*45a90*/  STL.64 [R1+0x2a40], R212 ;  /* 0x002a40d401007387 */ /* 0x000fec0000100a00 */
[----:B------:R-:W-:Y:S04]  /*45aa0*/  STL.64 [R1+0x2a58], R218 ;  /* 0x002a58da01007387 */ /* 0x000fe80000100a00 */
[----:B------:R-:W-:Y:S08]  /*45ab0*/  STL.64 [R1+0x2a50], R216 ;  /* 0x002a50d801007387 */ /* 0x000ff00000100a00 */
[----:B------:R-:W-:Y:S04]  /*45ac0*/  STL.64 [R1+0x2a68], R222 ;  /* 0x002a68de01007387 */ /* 0x000fe80000100a00 */
[----:B------:R-:W-:Y:S04]  /*45ad0*/  STL.64 [R1+0x2a60], R220 ;  /* 0x002a60dc01007387 */ /* 0x000fe80000100a00 */
[----:B------:R2:W-:Y:S04]  /*45ae0*/  STL.64 [R1+0x2a78], R226 ;  /* 0x002a78e201007387 */ /* 0x0005e80000100a00 */
        /* <DEDUP_REMOVED lines=9> */
[----:B------:R-:W-:Y:S01]  /*45b80*/  HMMA.1688.F32.TF32 R228, R244, R108, R228 ;  /* 0x0000006cf4e4723c */ /* 0x000fe200000810e4 */
[----:B------:R-:W-:-:S15]  /*45b90*/  MOV R159, R4 ;  /* 0x00000004009f7202 */ /* 0x000fde0000000f00 */
[----:B------:R-:W-:-:S07]  /*45ba0*/  NOP ;  /* 0x0000000000007918 */ /* 0x000fce0000000000 */
        /* <DEDUP_REMOVED lines=9> */
[----:B------:R-:W3:Y:S01]  /*45c40*/  LDL.LU R10, [R1+0x268] ;  /* 0x00026800010a7983 */ /* 0x000ee20000300800 */
[----:B-1----:R-:W-:Y:S03]  /*45c50*/  HMMA.1688.F32.TF32 R4, R244, R96, R240 ;  /* 0x00000060f404723c */ /* 0x002fe600000810f0 */
[----:B------:R-:W3:Y:S04]  /*45c60*/  LDL.LU R11, [R1+0x26c] ;  /* 0x00026c00010b7983 */ /* 0x000ee80000300800 */
[----:B------:R-:W-:Y:S04]  /*45c70*/  STL.64 [R1+0x2aa8], R238 ;  /* 0x002aa8ee01007387 */ /* 0x000fe80000100a00 */
[----:B------:R-:W-:Y:S01]  /*45c80*/  STL.64 [R1+0x2aa0], R236 ;  /* 0x002aa0ec01007387 */ /* 0x000fe20000100a00 */
[----:B--2---:R-:W-:-:S03]  /*45c90*/  LOP3.LUT R227, R3, 0x20, RZ, 0x3c, !PT ;  /* 0x0000002003e37812 */ /* 0x004fc600078e3cff */
[----:B------:R-:W-:Y:S04]  /*45ca0*/  LDS R240, [R3+UR12+0x22800] ;  /* 0x0228000c03f07984 */ /* 0x000fe80008000800 */
[----:B------:R-:W-:Y:S04]  /*45cb0*/  LDS R242, [R3+UR12+0x22c00] ;  /* 0x022c000c03f27984 */ /* 0x000fe80008000800 */
[----:B------:R1:W-:Y:S04]  /*45cc0*/  STL.64 [R1+0x298], R6 ;  /* 0x0002980601007387 */ /* 0x0003e80000100a00 */
[----:B------:R-:W2:Y:S04]  /*45cd0*/  LDL.LU R16, [R1+0x250] ;  /* 0x0002500001107983 */ /* 0x000ea80000300800 */
[----:B------:R-:W2:Y:S04]  /*45ce0*/  LDL.LU R17, [R1+0x254] ;  /* 0x0002540001117983 */ /* 0x000ea80000300800 */
[----:B------:R-:W2:Y:S04]  /*45cf0*/  LDL.LU R18, [R1+0x258] ;  /* 0x0002580001127983 */ /* 0x000ea80000300800 */
[----:B------:R-:W2:Y:S01]  /*45d00*/  LDL.LU R19, [R1+0x25c] ;  /* 0x00025c0001137983 */ /* 0x000ea20000300800 */
[----:B------:R-:W-:-:S02]  /*45d10*/  IMAD.MOV.U32 R108, RZ, RZ, R4 ;  /* 0x000000ffff6c7224 */ /* 0x000fc400078e0004 */
[----:B------:R-:W-:Y:S01]  /*45d20*/  IMAD.MOV.U32 R109, RZ, RZ, R5 ;  /* 0x000000ffff6d7224 */ /* 0x000fe200078e0005 */
[----:B------:R-:W4:Y:S04]  /*45d30*/  LDL.LU R4, [R1+0x660] ;  /* 0x0006600001047983 */ /* 0x000f280000300800 */
[----:B------:R-:W4:Y:S04]  /*45d40*/  LDL.LU R5, [R1+0x664] ;  /* 0x0006640001057983 */ /* 0x000f280000300800 */
[----:B-1----:R-:W4:Y:S04]  /*45d50*/  LDL.LU R6, [R1+0x668] ;  /* 0x0006680001067983 */ /* 0x002f280000300800 */
[----:B------:R-:W4:Y:S04]  /*45d60*/  LDL.LU R7, [R1+0x66c] ;  /* 0x00066c0001077983 */ /* 0x000f280000300800 */
[----:B------:R-:W-:Y:S04]  /*45d70*/  STL [R1+0x28d4], R109 ;  /* 0x0028d46d01007387 */ /* 0x000fe80000100800 */
[----:B------:R1:W-:Y:S04]  /*45d80*/  STL [R1+0x28d0], R108 ;  /* 0x0028d06c01007387 */ /* 0x0003e80000100800 */
[----:B------:R-:W-:Y:S04]  /*45d90*/  LDS R241, [R227+UR12+0x22800] ;  /* 0x0228000ce3f17984 */ /* 0x000fe80008000800 */
[----:B------:R-:W4:Y:S01]  /*45da0*/  LDS R243, [R227+UR12+0x22c00] ;  /* 0x022c000ce3f37984 */ /* 0x000f220008000800 */
[C---:B------:R-:W-:Y:S06]  /*45db0*/  HMMA.1688.F32.TF32 R164, R244.reuse, R28, R12 ;  /* 0x0000001cf4a4723c */ /* 0x040fec000008100c */
[----:B------:R-:W-:-:S15]  /*45dc0*/  HMMA.1688.F32.TF32 R12, R244, R32, R248 ;  /* 0x00000020f40c723c */ /* 0x000fde00000810f8 */
[----:B------:R-:W-:-:S02]  /*45dd0*/  NOP ;  /* 0x0000000000007918 */ /* 0x000fc40000000000 */
[----:B------:R-:W-:Y:S04]  /*45de0*/  STL.64 [R1+0x280], R164 ;  /* 0x000280a401007387 */ /* 0x000fe80000100a00 */
[----:B------:R-:W-:Y:S04]  /*45df0*/  STL.64 [R1+0x288], R166 ;  /* 0x000288a601007387 */ /* 0x000fe80000100a00 */
[----:B------:R3:W-:Y:S04]  /*45e00*/  STL [R1+0x27c], R15 ;  /* 0x00027c0f01007387 */ /* 0x0007e80000100800 */
[----:B------:R-:W4:Y:S04]  /*45e10*/  LDL.LU R248, [R1+0x230] ;  /* 0x0002300001f87983 */ /* 0x000f280000300800 */
[----:B------:R-:W4:Y:S04]  /*45e20*/  LDL.LU R249, [R1+0x234] ;  /* 0x0002340001f97983 */ /* 0x000f280000300800 */
[----:B------:R-:W4:Y:S04]  /*45e30*/  LDL.LU R250, [R1+0x238] ;  /* 0x0002380001fa7983 */ /* 0x000f280000300800 */
[----:B------:R-:W4:Y:S01]  /*45e40*/  LDL.LU R251, [R1+0x23c] ;  /* 0x00023c0001fb7983 */ /* 0x000f220000300800 */
[----:B------:R-:W-:Y:S01]  /*45e50*/  MOV R112, R12 ;  /* 0x0000000c00707202 */ /* 0x000fe20000000f00 */
[----:B------:R-:W-:-:S02]  /*45e60*/  IMAD.MOV.U32 R113, RZ, RZ, R13 ;  /* 0x000000ffff717224 */ /* 0x000fc400078e000d */
[----:B-1----:R-:W-:-:S03]  /*45e70*/  IMAD.MOV.U32 R108, RZ, RZ, R14 ;  /* 0x000000ffff6c7224 */ /* 0x002fc600078e000e */
[----:B------:R-:W-:Y:S04]  /*45e80*/  STL [R1+0x28e0], R113 ;  /* 0x0028e07101007387 */ /* 0x000fe80000100800 */
[----:B------:R-:W-:Y:S04]  /*45e90*/  STL [R1+0x28dc], R112 ;  /* 0x0028dc7001007387 */ /* 0x000fe80000100800 */
[----:B------:R-:W-:Y:S01]  /*45ea0*/  STL [R1+0x28d8], R108 ;  /* 0x0028d86c01007387 */ /* 0x000fe20000100800 */
[----:B---3--:R-:W-:Y:S03]  /*45eb0*/  HMMA.1688.F32.TF32 R12, R244, R92, R8 ;  /* 0x0000005cf40c723c */ /* 0x008fe60000081008 */
[----:B------:R-:W3:-:S15]  /*45ec0*/  LDL.LU R8, [R1+0x210] ;  /* 0x0002100001087983 */ /* 0x000ede0000300800 */
[----:B------:R-:W-:-:S05]  /*45ed0*/  NOP ;  /* 0x0000000000007918 */ /* 0x000fca0000000000 */
[----:B------:R1:W-:Y:S01]  /*45ee0*/  STL.64 [R1+0x260], R12 ;  /* 0x0002600c01007387 */ /* 0x0003e20000100a00 */
[C---:B--2---:R-:W-:Y:S03]  /*45ef0*/  HMMA.1688.F32.TF32 R16, R244.reuse, R88, R16 ;  /* 0x00000058f410723c */ /* 0x044fe60000081010 */
[----:B------:R2:W-:Y:S04]  /*45f00*/  STL.64 [R1+0x268], R14 ;  /* 0x0002680e01007387 */ /* 0x0005e80000100a00 */
[----:B------:R-:W3:Y:S04]  /*45f10*/  LDL.LU R9, [R1+0x214] ;  /* 0x0002140001097983 */ /* 0x000ee80000300800 */
[----:B------:R-:W3:Y:S04]  /*45f20*/  LDL.LU R10, [R1+0x218] ;  /* 0x00021800010a7983 */ /* 0x000ee80000300800 */
[----:B------:R-:W3:Y:S01]  /*45f30*/  LDL.LU R11, [R1+0x21c] ;  /* 0x00021c00010b7983 */ /* 0x000ee20000300800 */
[----:B----4-:R-:W-:Y:S03]  /*45f40*/  HMMA.1688.F32.TF32 R4, R244, R84, R4 ;  /* 0x00000054f404723c */ /* 0x010fe60000081004 */
[----:B-1----:R-:W4:Y:S04]  /*45f50*/  LDL.LU R12, [R1+0x220] ;  /* 0x00022000010c7983 */ /* 0x002f280000300800 */
[----:B------:R-:W4:Y:S04]  /*45f60*/  LDL.LU R13, [R1+0x224] ;  /* 0x00022400010d7983 */ /* 0x000f280000300800 */
[----:B--2---:R-:W4:Y:S04]  /*45f70*/  LDL.LU R14, [R1+0x228] ;  /* 0x00022800010e7983 */ /* 0x004f280000300800 */
[----:B------:R-:W4:Y:S01]  /*45f80*/  LDL.LU R15, [R1+0x22c] ;  /* 0x00022c00010f7983 */ /* 0x000f220000300800 */
[----:B------:R-:W-:Y:S01]  /*45f90*/  IMAD.MOV.U32 R117, RZ, RZ, R17 ;  /* 0x000000ffff757224 */ /* 0x000fe200078e0011 */
[----:B------:R-:W-:Y:S01]  /*45fa0*/  MOV R116, R16 ;  /* 0x0000001000747202 */ /* 0x000fe20000000f00 */
[----:B------:R-:W-:Y:S01]  /*45fb0*/  IMAD.MOV.U32 R109, RZ, RZ, R19 ;  /* 0x000000ffff6d7224 */ /* 0x000fe200078e0013 */
[----:B------:R-:W-:Y:S04]  /*45fc0*/  STL [R1+0x258], R18 ;  /* 0x0002581201007387 */ /* 0x000fe80000100800 */
[----:B------:R-:W-:Y:S04]  /*45fd0*/  STL [R1+0x28ec], R117 ;  /* 0x0028ec7501007387 */ /* 0x000fe80000100800 */
[----:B------:R-:W-:Y:S01]  /*45fe0*/  STL [R1+0x28e8], R116 ;  /* 0x0028e87401007387 */ /* 0x000fe20000100800 */
[----:B------:R-:W-:Y:S01]  /*45ff0*/  MOV R113, R4 ;  /* 0x0000000400717202 */ /* 0x000fe20000000f00 */
[----:B------:R-:W-:-:S02]  /*46000*/  IMAD.MOV.U32 R112, RZ, RZ, R5 ;  /* 0x000000ffff707224 */ /* 0x000fc400078e0005 */
[----:B------:R-:W-:Y:S01]  /*46010*/  STL [R1+0x28e4], R109 ;  /* 0x0028e46d01007387 */ /* 0x000fe20000100800 */
[----:B------:R-:W-:-:S03]  /*46020*/  IMAD.MOV.U32 R108, RZ, RZ, R6 ;  /* 0x000000ffff6c7224 */ /* 0x000fc600078e0006 */
[----:B------:R1:W-:Y:S04]  /*46030*/  STL [R1+0x24c], R7 ;  /* 0x00024c0701007387 */ /* 0x0003e80000100800 */
[----:B------:R-:W2:Y:S04]  /*46040*/  LDL.LU R4, [R1+0x650] ;  /* 0x0006500001047983 */ /* 0x000ea80000300800 */
[----:B------:R-:W2:Y:S04]  /*46050*/  LDL.LU R5, [R1+0x654] ;  /* 0x0006540001057983 */ /* 0x000ea80000300800 */
[----:B------:R-:W2:Y:S04]  /*46060*/  LDL.LU R6, [R1+0x658] ;  /* 0x0006580001067983 */ /* 0x000ea80000300800 */
[----:B-1----:R-:W2:Y:S04]  /*46070*/  LDL.LU R7, [R1+0x65c] ;  /* 0x00065c0001077983 */ /* 0x002ea80000300800 */
[----:B------:R-:W-:Y:S04]  /*46080*/  STL [R1+0x28f8], R108 ;  /* 0x0028f86c01007387 */ /* 0x000fe80000100800 */
[----:B------:R-:W-:Y:S04]  /*46090*/  STL [R1+0x28f4], R113 ;  /* 0x0028f47101007387 */ /* 0x000fe80000100800 */
[----:B------:R1:W-:Y:S01]  /*460a0*/  STL [R1+0x28f0], R112 ;  /* 0x0028f07001007387 */ /* 0x0003e20000100800 */
[----:B------:R-:W-:Y:S03]  /*460b0*/  HMMA.1688.F32.TF32 R16, R244, R80, R248 ;  /* 0x00000050f410723c */ /* 0x000fe600000810f8 */
[----:B------:R-:W2:Y:S04]  /*460c0*/  LDL.LU R248, [R1+0x1f0] ;  /* 0x0001f00001f87983 */ /* 0x000ea80000300800 */
[----:B------:R-:W2:Y:S04]  /*460d0*/  LDL.LU R249, [R1+0x1f4] ;  /* 0x0001f40001f97983 */ /* 0x000ea80000300800 */
[----:B------:R-:W2:Y:S04]  /*460e0*/  LDL.LU R250, [R1+0x1f8] ;  /* 0x0001f80001fa7983 */ /* 0x000ea80000300800 */
[----:B------:R-:W2:Y:S09]  /*460f0*/  LDL.LU R251, [R1+0x1fc] ;  /* 0x0001fc0001fb7983 */ /* 0x000eb20000300800 */
[----:B------:R-:W-:Y:S01]  /*46100*/  MOV R109, R19 ;  /* 0x00000013006d7202 */ /* 0x000fe20000000f00 */
[----:B------:R-:W-:Y:S01]  /*46110*/  IMAD.MOV.U32 R116, RZ, RZ, R18 ;  /* 0x000000ffff747224 */ /* 0x000fe200078e0012 */
[----:B------:R-:W-:Y:S01]  /*46120*/  MOV R120, R16 ;  /* 0x0000001000787202 */ /* 0x000fe20000000f00 */
[----:B------:R-:W-:-:S02]  /*46130*/  IMAD.MOV.U32 R121, RZ, RZ, R17 ;  /* 0x000000ffff797224 */ /* 0x000fc400078e0011 */
[----:B------:R-:W-:Y:S04]  /*46140*/  STL [R1+0x2908], R109 ;  /* 0x0029086d01007387 */ /* 0x000fe80000100800 */
[----:B------:R-:W-:Y:S04]  /*46150*/  STL [R1+0x2904], R116 ;  /* 0x0029047401007387 */ /* 0x000fe80000100800 */
[----:B------:R2:W-:Y:S04]  /*46160*/  STL [R1+0x2900], R121 ;  /* 0x0029007901007387 */ /* 0x0005e80000100800 */
[----:B------:R2:W-:Y:S01]  /*46170*/  STL [R1+0x28fc], R120 ;  /* 0x0028fc7801007387 */ /* 0x0005e20000100800 */
[C---:B---3--:R-:W-:Y:S06]  /*46180*/  HMMA.1688.F32.TF32 R8, R244.reuse, R72, R8 ;  /* 0x00000048f408723c */ /* 0x048fec0000081008 */
[----:B----4-:R-:W-:-:S15]  /*46190*/  HMMA.1688.F32.TF32 R12, R244, R76, R12 ;  /* 0x0000004cf40c723c */ /* 0x010fde000008100c */
[----:B------:R-:W-:-:S03]  /*461a0*/  NOP ;  /* 0x0000000000007918 */ /* 0x000fc60000000000 */
[----:B------:R-:W-:Y:S01]  /*461b0*/  IMAD.MOV.U32 R124, RZ, RZ, R8 ;  /* 0x000000ffff7c7224 */ /* 0x000fe200078e0008 */
[----:B-1----:R-:W-:Y:S01]  /*461c0*/  MOV R112, R10 ;  /* 0x0000000a00707202 */ /* 0x002fe20000000f00 */
[----:B------:R-:W-:Y:S02]  /*461d0*/  IMAD.MOV.U32 R125, RZ, RZ, R9 ;  /* 0x000000ffff7d7224 */ /* 0x000fe400078e0009 */
[----:B------:R-:W-:Y:S01]  /*461e0*/  IMAD.MOV.U32 R117, RZ, RZ, R11 ;  /* 0x000000ffff757224 */ /* 0x000fe200078e000b */
[----:B------:R-:W-:Y:S04]  /*461f0*/  STL.64 [R1+0x220], R12 ;  /* 0x0002200c01007387 */ /* 0x000fe80000100a00 */
[----:B------:R1:W-:Y:S04]  /*46200*/  STL.64 [R1+0x228], R14 ;  /* 0x0002280e01007387 */ /* 0x0003e80000100a00 */
[----:B------:R-:W3:Y:S04]  /*46210*/  LDL.LU R8, [R1+0x640] ;  /* 0x0006400001087983 */ /* 0x000ee80000300800 */
[----:B------:R-:W3:Y:S01]  /*46220*/  LDL.LU R9, [R1+0x644] ;  /* 0x0006440001097983 */ /* 0x000ee20000300800 */
[----:B--2---:R-:W-:Y:S03]  /*46230*/  HMMA.1688.F32.TF32 R4, R244, R68, R4 ;  /* 0x00000044f404723c */ /* 0x004fe60000081004 */
[----:B------:R-:W3:Y:S04]  /*46240*/  LDL.LU R10, [R1+0x648] ;  /* 0x00064800010a7983 */ /* 0x000ee80000300800 */
[----:B------:R-:W3:Y:S04]  /*46250*/  LDL.LU R11, [R1+0x64c] ;  /* 0x00064c00010b7983 */ /* 0x000ee80000300800 */
[----:B------:R2:W-:Y:S04]  /*46260*/  STL [R1+0x2918], R117 ;  /* 0x0029187501007387 */ /* 0x0005e80000100800 */
[----:B------:R4:W-:Y:S04]  /*46270*/  STL [R1+0x2914], R112 ;  /* 0x0029147001007387 */ /* 0x0009e80000100800 */
[----:B------:R4:W-:Y:S04]  /*46280*/  STL [R1+0x2910], R125 ;  /* 0x0029107d01007387 */ /* 0x0009e80000100800 */
[----:B------:R4:W-:Y:S01]  /*46290*/  STL [R1+0x290c], R124 ;  /* 0x00290c7c01007387 */ /* 0x0009e20000100800 */
[----:B------:R-:W-:Y:S01]  /*462a0*/  IMAD.MOV.U32 R121, RZ, RZ, R4 ;  /* 0x000000ffff797224 */ /* 0x000fe200078e0004 */
[----:B------:R-:W-:Y:S01]  /*462b0*/  MOV R120, R5 ;  /* 0x0000000500787202 */ /* 0x000fe20000000f00 */
[----:B------:R-:W-:Y:S01]  /*462c0*/  IMAD.MOV.U32 R108, RZ, RZ, R6 ;  /* 0x000000ffff6c7224 */ /* 0x000fe200078e0006 */
[----:B------:R-:W4:Y:S01]  /*462d0*/  LDL.LU R4, [R1+0x1d0] ;  /* 0x0001d00001047983 */ /* 0x000f220000300800 */
[----:B------:R-:W-:-:S03]  /*462e0*/  IMAD.MOV.U32 R113, RZ, RZ, R7 ;  /* 0x000000ffff717224 */ /* 0x000fc600078e0007 */
[----:B------:R-:W4:Y:S04]  /*462f0*/  LDL.LU R5, [R1+0x1d4] ;  /* 0x0001d40001057983 */ /* 0x000f280000300800 */
[----:B------:R-:W4:Y:S04]  /*46300*/  LDL.LU R6, [R1+0x1d8] ;  /* 0x0001d80001067983 */ /* 0x000f280000300800 */
[----:B------:R-:W4:Y:S04]  /*46310*/  LDL.LU R7, [R1+0x1dc] ;  /* 0x0001dc0001077983 */ /* 0x000f280000300800 */
[----:B------:R-:W-:Y:S01]  /*46320*/  STL [R1+0x2928], R113 ;  /* 0x0029287101007387 */ /* 0x000fe20000100800 */
[----:B-1----:R-:W-:Y:S03]  /*46330*/  HMMA.1688.F32.TF32 R12, R244, R64, R248 ;  /* 0x00000040f40c723c */ /* 0x002fe600000810f8 */
[----:B------:R-:W-:Y:S04]  /*46340*/  STL [R1+0x2924], R108 ;  /* 0x0029246c01007387 */ /* 0x000fe80000100800 */
[----:B------:R-:W-:Y:S04]  /*46350*/  STL [R1+0x2920], R120 ;  /* 0x0029207801007387 */ /* 0x000fe80000100800 */
[----:B------:R1:W-:Y:S04]  /*46360*/  STL [R1+0x291c], R121 ;  /* 0x00291c7901007387 */ /* 0x0003e80000100800 */
[----:B------:R-:W2:Y:S04]  /*46370*/  LDL.LU R248, [R1+0x1c0] ;  /* 0x0001c00001f87983 */ /* 0x000ea80000300800 */
[----:B------:R-:W2:Y:S04]  /*46380*/  LDL.LU R249, [R1+0x1c4] ;  /* 0x0001c40001f97983 */ /* 0x000ea80000300800 */
[----:B------:R-:W2:Y:S01]  /*46390*/  LDL.LU R250, [R1+0x1c8] ;  /* 0x0001c80001fa7983 */ /* 0x000ea20000300800 */
[----:B------:R-:W-:Y:S01]  /*463a0*/  MOV R116, R15 ;  /* 0x0000000f00747202 */ /* 0x000fe20000000f00 */
[----:B------:R-:W-:Y:S01]  /*463b0*/  IMAD.MOV.U32 R109, RZ, RZ, R14 ;  /* 0x000000ffff6d7224 */ /* 0x000fe200078e000e */
[----:B------:R-:W-:Y:S01]  /*463c0*/  MOV R128, R12 ;  /* 0x0000000c00807202 */ /* 0x000fe20000000f00 */
[----:B------:R-:W-:-:S02]  /*463d0*/  IMAD.MOV.U32 R129, RZ, RZ, R13 ;  /* 0x000000ffff817224 */ /* 0x000fc400078e000d */
[----:B------:R-:W-:Y:S01]  /*463e0*/  STL [R1+0x2938], R116 ;  /* 0x0029387401007387 */ /* 0x000fe20000100800 */
[----:B------:R-:W-:-:S03]  /*463f0*/  IMAD.MOV.U32 R251, RZ, RZ, R2 ;  /* 0x000000fffffb7224 */ /* 0x000fc600078e0002 */
[----:B------:R-:W-:Y:S04]  /*46400*/  STL [R1+0x2934], R109 ;  /* 0x0029346d01007387 */ /* 0x000fe80000100800 */
[----:B------:R-:W-:Y:S04]  /*46410*/  STL [R1+0x2930], R129 ;  /* 0x0029308101007387 */ /* 0x000fe80000100800 */
[----:B------:R1:W-:Y:S01]  /*46420*/  STL [R1+0x292c], R128 ;  /* 0x00292c8001007387 */ /* 0x0003e20000100800 */
[----:B---3--:R-:W-:-:S15]  /*46430*/  HMMA.1688.F32.TF32 R8, R244, R60, R8 ;  /* 0x0000003cf408723c */ /* 0x008fde0000081008 */
[----:B------:R-:W-:-:S09]  /*46440*/  NOP ;  /* 0x0000000000007918 */ /* 0x000fd20000000000 */
[----:B------:R-:W-:Y:S01]  /*46450*/  IMAD.MOV.U32 R2, RZ, RZ, R8 ;  /* 0x000000ffff027224 */ /* 0x000fe200078e0008 */
[----:B------:R-:W-:Y:S01]  /*46460*/  MOV R104, R9 ;  /* 0x0000000900687202 */ /* 0x000fe20000000f00 */
[----:B------:R-:W3:Y:S01]  /*46470*/  LDL.LU R8, [R1+0x1b0] ;  /* 0x0001b00001087983 */ /* 0x000ee20000300800 */
[----:B----4-:R-:W-:Y:S01]  /*46480*/  HMMA.1688.F32.TF32 R4, R244, R56, R4 ;  /* 0x00000038f404723c */ /* 0x010fe20000081004 */
[----:B------:R-:W-:Y:S02]  /*46490*/  IMAD.MOV.U32 R101, RZ, RZ, R10 ;  /* 0x000000ffff657224 */ /* 0x000fe400078e000a */
[----:B------:R-:W3:Y:S01]  /*464a0*/  LDL.LU R9, [R1+0x1b4] ;  /* 0x0001b40001097983 */ /* 0x000ee20000300800 */
[----:B------:R-:W-:-:S03]  /*464b0*/  IMAD.MOV.U32 R100, RZ, RZ, R11 ;  /* 0x000000ffff647224 */ /* 0x000fc600078e000b */
[----:B------:R-:W3:Y:S04]  /*464c0*/  LDL.LU R10, [R1+0x1b8] ;  /* 0x0001b800010a7983 */ /* 0x000ee80000300800 */
[----:B------:R-:W3:Y:S04]  /*464d0*/  LDL.LU R11, [R1+0x1bc] ;  /* 0x0001bc00010b7983 */ /* 0x000ee80000300800 */
[----:B------:R-:W-:Y:S04]  /*464e0*/  STL [R1+0x2948], R100 ;  /* 0x0029486401007387 */ /* 0x000fe80000100800 */
[----:B------:R-:W-:Y:S04]  /*464f0*/  STL [R1+0x2944], R101 ;  /* 0x0029446501007387 */ /* 0x000fe80000100800 */
[----:B------:R-:W-:Y:S01]  /*46500*/  STL [R1+0x2940], R104 ;  /* 0x0029406801007387 */ /* 0x000fe20000100800 */
[----:B--2---:R-:W-:Y:S01]  /*46510*/  MOV R117, R4 ;  /* 0x0000000400757202 */ /* 0x004fe20000000f00 */
[----:B------:R-:W-:-:S02]  /*46520*/  IMAD.MOV.U32 R112, RZ, RZ, R5 ;  /* 0x000000ffff707224 */ /* 0x000fc400078e0005 */
[----:B------:R-:W-:Y:S01]  /*46530*/  STL [R1+0x293c], R2 ;  /* 0x00293c0201007387 */ /* 0x000fe20000100800 */
[----:B------:R-:W-:Y:S01]  /*46540*/  IMAD.MOV.U32 R125, RZ, RZ, R6 ;  /* 0x000000ffff7d7224 */ /* 0x000fe200078e0006 */
[----:B------:R-:W-:Y:S02]  /*46550*/  MOV R124, R7 ;  /* 0x00000007007c7202 */ /* 0x000fe40000000f00 */
[----:B------:R-:W2:Y:S04]  /*46560*/  LDL.LU R4, [R1+0x2c0] ;  /* 0x0002c00001047983 */ /* 0x000ea80000300800 */
[----:B------:R-:W2:Y:S04]  /*46570*/  LDL.LU R5, [R1+0x2c4] ;  /* 0x0002c40001057983 */ /* 0x000ea80000300800 */
[----:B------:R-:W2:Y:S04]  /*46580*/  LDL.LU R6, [R1+0x2c8] ;  /* 0x0002c80001067983 */ /* 0x000ea80000300800 */
[----:B------:R-:W2:Y:S01]  /*46590*/  LDL.LU R7, [R1+0x2cc] ;  /* 0x0002cc0001077983 */ /* 0x000ea20000300800 */
[----:B------:R-:W-:Y:S03]  /*465a0*/  HMMA.1688.F32.TF32 R12, R244, R52, R248 ;  /* 0x00000034f40c723c */ /* 0x000fe600000810f8 */
[----:B------:R-:W-:Y:S04]  /*465b0*/  STL [R1+0x2958], R124 ;  /* 0x0029587c01007387 */ /* 0x000fe80000100800 */
[----:B------:R-:W-:Y:S04]  /*465c0*/  STL [R1+0x2954], R125 ;  /* 0x0029547d01007387 */ /* 0x000fe80000100800 */
[----:B------:R-:W-:Y:S04]  /*465d0*/  STL [R1+0x2950], R112 ;  /* 0x0029507001007387 */ /* 0x000fe80000100800 */
[----:B------:R-:W-:Y:S04]  /*465e0*/  STL [R1+0x294c], R117 ;  /* 0x00294c7501007387 */ /* 0x000fe80000100800 */
[----:B------:R-:W4:Y:S04]  /*465f0*/  LDL.LU R248, [R1+0x2e0] ;  /* 0x0002e00001f87983 */ /* 0x000f280000300800 */
[----:B------:R-:W4:Y:S04]  /*46600*/  LDL.LU R249, [R1+0x2e4] ;  /* 0x0002e40001f97983 */ /* 0x000f280000300800 */
[----:B------:R-:W4:Y:S04]  /*46610*/  LDL.LU R250, [R1+0x2e8] ;  /* 0x0002e80001fa7983 */ /* 0x000f280000300800 */
[----:B------:R-:W4:Y:S01]  /*46620*/  LDL.LU R251, [R1+0x2ec] ;  /* 0x0002ec0001fb7983 */ /* 0x000f220000300800 */
[----:B-1----:R-:W-:Y:S01]  /*46630*/  IMAD.MOV.U32 R121, RZ, RZ, R15 ;  /* 0x000000ffff797224 */ /* 0x002fe200078e000f */
[----:B------:R-:W-:Y:S01]  /*46640*/  MOV R120, R14 ;  /* 0x0000000e00787202 */ /* 0x000fe20000000f00 */
[----:B------:R-:W-:-:S02]  /*46650*/  IMAD.MOV.U32 R108, RZ, RZ, R13 ;  /* 0x000000ffff6c7224 */ /* 0x000fc400078e000d */
[----:B------:R-:W-:Y:S01]  /*46660*/  IMAD.MOV.U32 R113, RZ, RZ, R12 ;  /* 0x000000ffff717224 */ /* 0x000fe200078e000c */
        /* <DEDUP_REMOVED lines=12> */
[----:B------:R-:W-:Y:S01]  /*46730*/  IMAD.MOV.U32 R129, RZ, RZ, R10 ;  /* 0x000000ffff817224 */ /* 0x000fe200078e000a */
[----:B--2---:R-:W-:Y:S01]  /*46740*/  HMMA.1688.F32.TF32 R4, R244, R44, R4 ;  /* 0x0000002cf404723c */ /* 0x004fe20000081004 */
[----:B------:R-:W-:Y:S01]  /*46750*/  IMAD.MOV.U32 R116, RZ, RZ, R8 ;  /* 0x000000ffff747224 */ /* 0x000fe200078e0008 */
[----:B------:R1:W-:Y:S04]  /*46760*/  STL [R1+0x2978], R128 ;  /* 0x0029788001007387 */ /* 0x0003e80000100800 */
[----:B------:R2:W-:Y:S04]  /*46770*/  STL [R1+0x2974], R129 ;  /* 0x0029748101007387 */ /* 0x0005e80000100800 */
[----:B------:R3:W-:Y:S04]  /*46780*/  STL [R1+0x2970], R109 ;  /* 0x0029706d01007387 */ /* 0x0007e80000100800 */
        /* <DEDUP_REMOVED lines=8> */
[----:B------:R-:W-:-:S03]  /*46810*/  MOV R97, R4 ;  /* 0x0000000400617202 */ /* 0x000fc60000000f00 */
[----:B------:R-:W3:Y:S01]  /*46820*/  LDL.LU R15, [R1+0x62c] ;  /* 0x00062c00010f7983 */ /* 0x000ee20000300800 */
[----:B------:R-:W-:-:S03]  /*46830*/  IMAD.MOV.U32 R96, RZ, RZ, R5 ;  /* 0x000000ffff607224 */ /* 0x000fc600078e0005 */
[----:B------:R-:W2:Y:S01]  /*46840*/  LDL.LU R8, [R1+0x630] ;  /* 0x0006300001087983 */ /* 0x000ea20000300800 */
[----:B------:R-:W-:-:S03]  /*46850*/  IMAD.MOV.U32 R4, RZ, RZ, R142 ;  /* 0x000000ffff047224 */ /* 0x000fc600078e008e */
[----:B------:R-:W2:Y:S01]  /*46860*/  LDL.LU R9, [R1+0x634] ;  /* 0x0006340001097983 */ /* 0x000ea20000300800 */
[----:B------:R-:W-:-:S03]  /*46870*/  IMAD.MOV.U32 R5, RZ, RZ, R143 ;  /* 0x000000ffff057224 */ /* 0x000fc600078e008f */
[----:B------:R-:W2:Y:S01]  /*46880*/  LDL.LU R10, [R1+0x638] ;  /* 0x00063800010a7983 */ /* 0x000ea20000300800 */
[----:B------:R-:W-:-:S03]  /*46890*/  IMAD.MOV.U32 R93, RZ, RZ, R6 ;  /* 0x000000ffff5d7224 */ /* 0x000fc600078e0006 */
[----:B------:R-:W2:Y:S01]  /*468a0*/  LDL.LU R11, [R1+0x63c] ;  /* 0x00063c00010b7983 */ /* 0x000ea20000300800 */
[----:B------:R-:W-:-:S03]  /*468b0*/  MOV R92, R7 ;  /* 0x00000007005c7202 */ /* 0x000fc60000000f00 */
[----:B------:R-:W3:Y:S01]  /*468c0*/  LDL.LU R142, [R1+0x2cec] ;  /* 0x002cec00018e7983 */ /* 0x000ee20000300800 */
[----:B------:R-:W-:Y:S01]  /*468d0*/  MOV R6, R146 ;  /* 0x0000009200067202 */ /* 0x000fe20000000f00 */
[----:B------:R-:W-:Y:S02]  /*468e0*/  IMAD.MOV.U32 R7, RZ, RZ, R147 ;  /* 0x000000ffff077224 */ /* 0x000fe400078e0093 */
[----:B------:R-:W3:Y:S01]  /*468f0*/  LDL.LU R143, [R1+0x2ce8] ;  /* 0x002ce800018f7983 */ /* 0x000ee20000300800 */
[----:B----4-:R-:W-:Y:S03]  /*46900*/  HMMA.1688.F32.TF32 R164, R244, R40, R248 ;  /* 0x00000028f4a4723c */ /* 0x010fe600000810f8 */
[----:B------:R-:W4:Y:S04]  /*46910*/  LDL.LU R146, [R1+0x2ce4] ;  /* 0x002ce40001927983 */ /* 0x000f280000300800 */
[----:B------:R-:W4:Y:S01]  /*46920*/  LDL.LU R147, [R1+0x2ce0] ;  /* 0x002ce00001937983 */ /* 0x000f220000300800 */
[----:B------:R-:W-:Y:S01]  /*46930*/  MOV R248, R150 ;  /* 0x0000009600f87202 */ /* 0x000fe20000000f00 */
[----:B------:R-:W-:-:S02]  /*46940*/  IMAD.MOV.U32 R249, RZ, RZ, R151 ;  /* 0x000000fffff97224 */ /* 0x000fc400078e0097 */
[----:B------:R-:W2:Y:S01]  /*46950*/  LDL.LU R150, [R1+0x2cdc] ;  /* 0x002cdc0001967983 */ /* 0x000ea20000300800 */
[----:B------:R-:W-:-:S03]  /*46960*/  IMAD.MOV.U32 R250, RZ, RZ, R154 ;  /* 0x000000fffffa7224 */ /* 0x000fc600078e009a */
[----:B------:R-:W2:Y:S01]  /*46970*/  LDL.LU R151, [R1+0x2cd8] ;  /* 0x002cd80001977983 */ /* 0x000ea20000300800 */
[----:B------:R-:W-:-:S03]  /*46980*/  MOV R251, R155 ;  /* 0x0000009b00fb7202 */ /* 0x000fc60000000f00 */
[----:B------:R-:W4:Y:S04]  /*46990*/  LDL.LU R154, [R1+0x2cd4] ;  /* 0x002cd400019a7983 */ /* 0x000f280000300800 */
[----:B------:R-:W4:Y:S01]  /*469a0*/  LDL.LU R155, [R1+0x2cd0] ;  /* 0x002cd000019b7983 */ /* 0x000f220000300800 */
[----:B------:R-:W-:Y:S06]  /*469b0*/  HMMA.1688.F32.TF32 R168, R244, R36, R168 ;  /* 0x00000024f4a8723c */ /* 0x000fec00000810a8 */
[C---:B---3--:R-:W-:Y:S06]  /*469c0*/  HMMA.1688.F32.TF32 R4, R240.reuse, R142, R4 ;  /* 0x0000008ef004723c */ /* 0x048fec0000081004 */
[C---:B--2---:R-:W-:Y:S06]  /*469d0*/  HMMA.1688.F32.TF32 R12, R240.reuse, R150, R12 ;  /* 0x00000096f00c723c */ /* 0x044fec000008100c */
[----:B----4-:R-:W-:-:S12]  /*469e0*/  HMMA.1688.F32.TF32 R16, R240, R154, R16 ;  /* 0x0000009af010723c */ /* 0x010fd80000081010 */
[----:B------:R-:W-:Y:S01]  /*469f0*/  IMAD.MOV.U32 R41, RZ, RZ, R4 ;  /* 0x000000ffff297224 */ /* 0x000fe200078e0004 */
[----:B------:R-:W-:Y:S01]  /*46a00*/  MOV R40, R5 ;  /* 0x0000000500287202 */ /* 0x000fe20000000f00 */
[----:B------:R-:W-:Y:S02]  /*46a10*/  IMAD.MOV.U32 R37, RZ, RZ, R6 ;  /* 0x000000ffff257224 */ /* 0x000fe400078e0006 */
[----:B------:R-:W-:Y:S02]  /*46a20*/  IMAD.MOV.U32 R36, RZ, RZ, R7 ;  /* 0x000000ffff247224 */ /* 0x000fe400078e0007 */
[----:B------:R-:W-:Y:S07]  /*46a30*/  HMMA.1688.F32.TF32 R4, R240, R138, R248 ;  /* 0x0000008af004723c */ /* 0x000fee00000810f8 */
[----:B------:R-:W-:Y:S01]  /*46a40*/  IMAD.MOV.U32 R248, RZ, RZ, R34 ;  /* 0x000000fffff87224 */ /* 0x000fe200078e0022 */
[----:B------:R-:W-:Y:S01]  /*46a50*/  MOV R250, R30 ;  /* 0x0000001e00fa7202 */ /* 0x000fe20000000f00 */
[----:B------:R-:W2:Y:S01]  /*46a60*/  LDL.LU R34, [R1+0x2ccc] ;  /* 0x002ccc0001227983 */ /* 0x000ea20000300800 */
[----:B------:R-:W-:Y:S01]  /*46a70*/  IMAD.MOV.U32 R249, RZ, RZ, R35 ;  /* 0x000000fffff97224 */ /* 0x000fe200078e0023 */
[----:B-1----:R-:W-:Y:S01]  /*46a80*/  MOV R128, R12 ;  /* 0x0000000c00807202 */ /* 0x002fe20000000f00 */
[----:B------:R-:W-:Y:S01]  /*46a90*/  IMAD.MOV.U32 R251, RZ, RZ, R31 ;  /* 0x000000fffffb7224 */ /* 0x000fe200078e001f */
[----:B------:R-:W3:Y:S01]  /*46aa0*/  LDL.LU R35, [R1+0x2cc8] ;  /* 0x002cc80001237983 */ /* 0x000ee20000300800 */
        /* <DEDUP_REMOVED lines=9> */
[----:B------:R-:W-:Y:S01]  /*46b40*/  IMAD.MOV.U32 R121, RZ, RZ, R16 ;  /* 0x000000ffff797224 */ /* 0x000fe200078e0010 */
[----:B------:R-:W-:Y:S01]  /*46b50*/  MOV R120, R17 ;  /* 0x0000001100787202 */ /* 0x000fe20000000f00 */
[----:B------:R-:W-:Y:S01]  /*46b60*/  IMAD.MOV.U32 R15, RZ, RZ, R106 ;  /* 0x000000ffff0f7224 */ /* 0x000fe200078e006a */
[----:B------:R-:W4:Y:S01]  /*46b70*/  LDL.LU R110, [R1+0x2cb8] ;  /* 0x002cb800016e7983 */ /* 0x000f220000300800 */
[----:B------:R-:W-:Y:S01]  /*46b80*/  MOV R16, R83 ;  /* 0x0000005300107202 */ /* 0x000fe20000000f00 */
[----:B------:R-:W-:Y:S02]  /*46b90*/  IMAD.MOV.U32 R108, RZ, RZ, R18 ;  /* 0x000000ffff6c7224 */ /* 0x000fe400078e0012 */
[----:B------:R-:W4:Y:S01]  /*46ba0*/  LDL.LU R107, [R1+0x2cb4] ;  /* 0x002cb400016b7983 */ /* 0x000f220000300800 */
[----:B------:R-:W-:-:S03]  /*46bb0*/  IMAD.MOV.U32 R17, RZ, RZ, R82 ;  /* 0x000000ffff117224 */ /* 0x000fc600078e0052 */
[----:B------:R-:W4:Y:S01]  /*46bc0*/  LDL.LU R106, [R1+0x2cb0] ;  /* 0x002cb000016a7983 */ /* 0x000f220000300800 */
[----:B------:R-:W-:Y:S01]  /*46bd0*/  IMAD.MOV.U32 R113, RZ, RZ, R19 ;  /* 0x000000ffff717224 */ /* 0x000fe200078e0013 */
[----:B------:R-:W-:Y:S01]  /*46be0*/  MOV R19, R87 ;  /* 0x0000005700137202 */ /* 0x000fe20000000f00 */
[----:B------:R-:W-:Y:S01]  /*46bf0*/  IMAD.MOV.U32 R18, RZ, RZ, R86 ;  /* 0x000000ffff127224 */ /* 0x000fe200078e0056 */
        /* <DEDUP_REMOVED lines=8> */
[----:B------:R-:W-:Y:S01]  /*46c80*/  MOV R170, R91 ;  /* 0x0000005b00aa7202 */ /* 0x000fe20000000f00 */
[----:B------:R-:W4:Y:S01]  /*46c90*/  LDL.LU R95, [R1+0x2c9c] ;  /* 0x002c9c00015f7983 */ /* 0x000f220000300800 */
[----:B------:R-:W-:Y:S02]  /*46ca0*/  IMAD.MOV.U32 R169, RZ, RZ, R94 ;  /* 0x000000ffffa97224 */ /* 0x000fe400078e005e */
[----:B------:R-:W-:Y:S01]  /*46cb0*/  IMAD.MOV.U32 R117, RZ, RZ, R171 ;  /* 0x000000ffff757224 */ /* 0x000fe200078e00ab */
[----:B------:R-:W4:Y:S01]  /*46cc0*/  LDL.LU R94, [R1+0x2c98] ;  /* 0x002c9800015e7983 */ /* 0x000f220000300800 */
[----:B------:R-:W-:Y:S01]  /*46cd0*/  IMAD.MOV.U32 R171, RZ, RZ, R90 ;  /* 0x000000ffffab7224 */ /* 0x000fe200078e005a */
[----:B------:R-:W-:Y:S01]  /*46ce0*/  MOV R173, R102 ;  /* 0x0000006600ad7202 */ /* 0x000fe20000000f00 */
[----:B------:R-:W-:Y:S01]  /*46cf0*/  IMAD.MOV.U32 R172, RZ, RZ, R103 ;  /* 0x000000ffffac7224 */ /* 0x000fe200078e0067 */
        /* <DEDUP_REMOVED lines=8> */
[----:B--2---:R-:W-:Y:S01]  /*46d80*/  MOV R179, R34 ;  /* 0x0000002200b37202 */ /* 0x004fe20000000f00 */
[----:B---3--:R-:W-:-:S02]  /*46d90*/  IMAD.MOV.U32 R178, RZ, RZ, R35 ;  /* 0x000000ffffb27224 */ /* 0x008fc400078e0023 */
[----:B----4-:R-:W-:Y:S01]  /*46da0*/  IMAD.MOV.U32 R177, RZ, RZ, R30 ;  /* 0x000000ffffb17224 */ /* 0x010fe200078e001e */
[----:B------:R-:W-:Y:S02]  /*46db0*/  MOV R176, R31 ;  /* 0x0000001f00b07202 */ /* 0x000fe40000000f00 */
[----:B------:R-:W2:Y:S04]  /*46dc0*/  LDL.LU R31, [R1+0x2c7c] ;  /* 0x002c7c00011f7983 */ /* 0x000ea80000300800 */
[----:B------:R-:W3:Y:S04]  /*46dd0*/  LDL.LU R30, [R1+0x2c78] ;  /* 0x002c7800011e7983 */ /* 0x000ee80000300800 */
[----:B------:R-:W4:Y:S04]  /*46de0*/  LDL.LU R35, [R1+0x2c74] ;  /* 0x002c740001237983 */ /* 0x000f280000300800 */
[----:B------:R-:W4:Y:S01]  /*46df0*/  LDL.LU R34, [R1+0x2c70] ;  /* 0x002c700001227983 */ /* 0x000f220000300800 */
[----:B------:R-:W-:Y:S01]  /*46e00*/  IMAD.MOV.U32 R187, RZ, RZ, R83 ;  /* 0x000000ffffbb7224 */ /* 0x000fe200078e0053 */
[----:B------:R-:W-:Y:S01]  /*46e10*/  MOV R186, R82 ;  /* 0x0000005200ba7202 */ /* 0x000fe20000000f00 */
[----:B------:R-:W-:-:S02]  /*46e20*/  IMAD.MOV.U32 R185, RZ, RZ, R86 ;  /* 0x000000ffffb97224 */ /* 0x000fc400078e0056 */
[----:B------:R-:W-:Y:S02]  /*46e30*/  IMAD.MOV.U32 R184, RZ, RZ, R87 ;  /* 0x000000ffffb87224 */ /* 0x000fe400078e0057 */
[----:B------:R-:W4:Y:S04]  /*46e40*/  LDL.LU R87, [R1+0x2c6c] ;  /* 0x002c6c0001577983 */ /* 0x000f280000300800 */
[----:B------:R-:W4:Y:S04]  /*46e50*/  LDL.LU R86, [R1+0x2c68] ;  /* 0x002c680001567983 */ /* 0x000f280000300800 */
[----:B------:R-:W4:Y:S04]  /*46e60*/  LDL.LU R82, [R1+0x2c64] ;  /* 0x002c640001527983 */ /* 0x000f280000300800 */
[----:B------:R-:W4:Y:S01]  /*46e70*/  LDL.LU R83, [R1+0x2c60] ;  /* 0x002c600001537983 */ /* 0x000f220000300800 */
[----:B------:R-:W-:Y:S03]  /*46e80*/  HMMA.1688.F32.TF32 R8, R240, R146, R8 ;  /* 0x00000092f008723c */ /* 0x000fe60000081008 */
[----:B------:R-:W4:Y:S04]  /*46e90*/  LDL.LU R204, [R1+0x5f0] ;  /* 0x0005f00001cc7983 */ /* 0x000f280000300800 */
[----:B------:R-:W4:Y:S04]  /*46ea0*/  LDL.LU R205, [R1+0x5f4] ;  /* 0x0005f40001cd7983 */ /* 0x000f280000300800 */
[----:B------:R-:W4:Y:S04]  /*46eb0*/  LDL.LU R206, [R1+0x5f8] ;  /* 0x0005f80001ce7983 */ /* 0x000f280000300800 */
[----:B------:R-:W4:Y:S01]  /*46ec0*/  LDL.LU R207, [R1+0x5fc] ;  /* 0x0005fc0001cf7983 */ /* 0x000f220000300800 */
        /* <DEDUP_REMOVED lines=11> */
[----:B------:R-:W-:Y:S01]  /*46f80*/  IMAD.MOV.U32 R181, RZ, RZ, R107 ;  /* 0x000000ffffb57224 */ /* 0x000fe200078e006b */
[----:B------:R-:W-:Y:S01]  /*46f90*/  MOV R183, R111 ;  /* 0x0000006f00b77202 */ /* 0x000fe20000000f00 */
[----:B------:R-:W-:Y:S01]  /*46fa0*/  IMAD.MOV.U32 R182, RZ, RZ, R110 ;  /* 0x000000ffffb67224 */ /* 0x000fe200078e006e */
[----:B------:R-:W-:Y:S01]  /*46fb0*/  MOV R101, R165 ;  /* 0x000000a500657202 */ /* 0x000fe20000000f00 */
[----:B------:R-:W-:Y:S01]  /*46fc0*/  IMAD.MOV.U32 R100, RZ, RZ, R164 ;  /* 0x000000ffff647224 */ /* 0x000fe200078e00a4 */
[----:B------:R-:W-:Y:S01]  /*46fd0*/  LDS R244, [R167+UR12+0x22800] ;  /* 0x0228000ca7f47984 */ /* 0x000fe20008000800 */
[----:B------:R-:W-:-:S02]  /*46fe0*/  IMAD.MOV.U32 R164, RZ, RZ, R114 ;  /* 0x000000ffffa47224 */ /* 0x000fc400078e0072 */
[----:B------:R-:W-:Y:S01]  /*46ff0*/  IMAD.MOV.U32 R104, RZ, RZ, R166 ;  /* 0x000000ffff687224 */ /* 0x000fe200078e00a6 */
[----:B------:R1:W-:Y:S01]  /*47000*/  LDS R246, [R167+UR12+0x22c00] ;  /* 0x022c000ca7f67984 */ /* 0x0003e20008000800 */
[----:B------:R-:W-:Y:S01]  /*47010*/  IMAD.MOV.U32 R165, RZ, RZ, R115 ;  /* 0x000000ffffa57224 */ /* 0x000fe200078e0073 */
[----:B------:R-:W-:Y:S01]  /*47020*/  MOV R166, R118 ;  /* 0x0000007600a67202 */ /* 0x000fe20000000f00 */
[----:B------:R-:W-:Y:S01]  /*47030*/  IMAD.MOV.U32 R33, RZ, RZ, R8 ;  /* 0x000000ffff217224 */ /* 0x000fe200078e0008 */
[----:B------:R-:W-:Y:S01]  /*47040*/  MOV R29, R10 ;  /* 0x0000000a001d7202 */ /* 0x000fe20000000f00 */
[----:B------:R-:W-:Y:S01]  /*47050*/  IMAD.MOV.U32 R32, RZ, RZ, R9 ;  /* 0x000000ffff207224 */ /* 0x000fe200078e0009 */
[----:B------:R-:W-:Y:S01]  /*47060*/  MOV R9, R134 ;  /* 0x0000008600097202 */ /* 0x000fe20000000f00 */
[----:B------:R-:W-:Y:S02]  /*47070*/  IMAD.MOV.U32 R8, RZ, RZ, R122 ;  /* 0x000000ffff087224 */ /* 0x000fe400078e007a */
[----:B-1----:R-:W-:Y:S01]  /*47080*/  IMAD.MOV.U32 R167, RZ, RZ, R119 ;  /* 0x000000ffffa77224 */ /* 0x002fe200078e0077 */
[----:B------:R-:W-:Y:S01]  /*47090*/  MOV R49, R4 ;  /* 0x0000000400317202 */ /* 0x000fe20000000f00 */
[----:B------:R-:W-:-:S02]  /*470a0*/  IMAD.MOV.U32 R28, RZ, RZ, R11 ;  /* 0x000000ffff1c7224 */ /* 0x000fc400078e000b */
[----:B------:R-:W-:Y:S01]  /*470b0*/  IMAD.MOV.U32 R10, RZ, RZ, R135 ;  /* 0x000000ffff0a7224 */ /* 0x000fe200078e0087 */
[----:B------:R-:W-:Y:S01]  /*470c0*/  MOV R4, R131 ;  /* 0x0000008300047202 */ /* 0x000fe20000000f00 */
[----:B------:R-:W-:Y:S02]  /*470d0*/  IMAD.MOV.U32 R11, RZ, RZ, R130 ;  /* 0x000000ffff0b7224 */ /* 0x000fe400078e0082 */
[----:B------:R-:W-:Y:S02]  /*470e0*/  IMAD.MOV.U32 R48, RZ, RZ, R5 ;  /* 0x000000ffff307224 */ /* 0x000fe400078e0005 */
[----:B------:R-:W-:Y:S02]  /*470f0*/  IMAD.MOV.U32 R5, RZ, RZ, R123 ;  /* 0x000000ffff057224 */ /* 0x000fe400078e007b */
[----:B--2---:R-:W-:Y:S01]  /*47100*/  IMAD.MOV.U32 R199, RZ, RZ, R31 ;  /* 0x000000ffffc77224 */ /* 0x004fe200078e001f */
[----:B---3--:R-:W-:Y:S01]  /*47110*/  MOV R198, R30 ;  /* 0x0000001e00c67202 */ /* 0x008fe20000000f00 */
[----:B----4-:R-:W-:-:S02]  /*47120*/  IMAD.MOV.U32 R197, RZ, RZ, R35 ;  /* 0x000000ffffc57224 */ /* 0x010fc400078e0023 */
[----:B------:R-:W-:Y:S02]  /*47130*/  IMAD.MOV.U32 R196, RZ, RZ, R34 ;  /* 0x000000ffffc47224 */ /* 0x000fe400078e0022 */
[----:B------:R-:W-:Y:S02]  /*47140*/  IMAD.MOV.U32 R203, RZ, RZ, R87 ;  /* 0x000000ffffcb7224 */ /* 0x000fe400078e0057 */
[----:B------:R-:W-:Y:S02]  /*47150*/  IMAD.MOV.U32 R202, RZ, RZ, R86 ;  /* 0x000000ffffca7224 */ /* 0x000fe400078e0056 */
[----:B------:R-:W-:Y:S02]  /*47160*/  IMAD.MOV.U32 R200, RZ, RZ, R82 ;  /* 0x000000ffffc87224 */ /* 0x000fe400078e0052 */
[----:B------:R-:W2:Y:S01]  /*47170*/  LDL.LU R82, [R1+0x2c5c] ;  /* 0x002c5c0001527983 */ /* 0x000ea20000300800 */
[----:B------:R-:W-:-:S03]  /*47180*/  MOV R201, R83 ;  /* 0x0000005300c97202 */ /* 0x000fc60000000f00 */
        /* <DEDUP_REMOVED lines=32> */
[----:B------:R-:W-:Y:S01]  /*47390*/  MOV R7, R127 ;  /* 0x0000007f00077202 */ /* 0x000fe20000000f00 */
[----:B------:R-:W4:Y:S04]  /*473a0*/  LDL.LU R126, [R1+0x2be4] ;  /* 0x002be400017e7983 */ /* 0x000f280000300800 */
[----:B------:R-:W4:Y:S01]  /*473b0*/  LDL.LU R127, [R1+0x2be0] ;  /* 0x002be000017f7983 */ /* 0x000f220000300800 */
[C---:B--2---:R-:W-:Y:S06]  /*473c0*/  HMMA.1688.F32.TF32 R12, R240.reuse, R94, R12 ;  /* 0x0000005ef00c723c */ /* 0x044fec000008100c */
[C---:B---3--:R-:W-:Y:S06]  /*473d0*/  HMMA.1688.F32.TF32 R16, R240.reuse, R34, R16 ;  /* 0x00000022f010723c */ /* 0x048fec0000081010 */
[C---:B----4-:R-:W-:Y:S06]  /*473e0*/  HMMA.1688.F32.TF32 R164, R240.reuse, R30, R164 ;  /* 0x0000001ef0a4723c */ /* 0x050fec00000810a4 */
[C---:B------:R-:W-:Y:S06]  /*473f0*/  HMMA.1688.F32.TF32 R168, R240.reuse, R98, R168 ;  /* 0x00000062f0a8723c */ /* 0x040fec00000810a8 */
[C---:B------:R-:W-:Y:S06]  /*47400*/  HMMA.1688.F32.TF32 R172, R240.reuse, R102, R172 ;  /* 0x00000066f0ac723c */ /* 0x040fec00000810ac */
[C---:B------:R-:W-:Y:S06]  /*47410*/  HMMA.1688.F32.TF32 R176, R240.reuse, R106, R176 ;  /* 0x0000006af0b0723c */ /* 0x040fec00000810b0 */
[C---:B------:R-:W-:Y:S06]  /*47420*/  HMMA.1688.F32.TF32 R180, R240.reuse, R110, R180 ;  /* 0x0000006ef0b4723c */ /* 0x040fec00000810b4 */
[C---:B------:R-:W-:Y:S06]  /*47430*/  HMMA.1688.F32.TF32 R184, R240.reuse, R114, R184 ;  /* 0x00000072f0b8723c */ /* 0x040fec00000810b8 */
[C---:B------:R-:W-:Y:S06]  /*47440*/  HMMA.1688.F32.TF32 R188, R240.reuse, R118, R188 ;  /* 0x00000076f0bc723c */ /* 0x040fec00000810bc */
[----:B------:R-:W-:Y:S01]  /*47450*/  HMMA.1688.F32.TF32 R192, R240, R122, R192 ;  /* 0x0000007af0c0723c */ /* 0x000fe200000810c0 */
[----:B------:R-:W-:-:S02]  /*47460*/  IMAD.MOV.U32 R140, RZ, RZ, R12 ;  /* 0x000000ffff8c7224 */ /* 0x000fc400078e000c */
[----:B------:R-:W-:-:S15]  /*47470*/  IMAD.MOV.U32 R141, RZ, RZ, R13 ;  /* 0x000000ffff8d7224 */ /* 0x000fde00078e000d */
[----:B------:R-:W-:-:S05]  /*47480*/  NOP ;  /* 0x0000000000007918 */ /* 0x000fca0000000000 */
        /* <DEDUP_REMOVED lines=20> */
[C---:B------:R-:W-:Y:S06]  /*475d0*/  HMMA.1688.F32.TF32 R8, R240.reuse, R86, R4 ;  /* 0x00000056f008723c */ /* 0x040fec0000081004 */
[----:B------:R-:W-:Y:S01]  /*475e0*/  HMMA.1688.F32.TF32 R4, R240, R82, R248 ;  /* 0x00000052f004723c */ /* 0x000fe200000810f8 */
[----:B------:R-:W-:Y:S04]  /*475f0*/  STL [R1+0x28bc], R141 ;  /* 0x0028bc8d01007387 */ /* 0x000fe80000100800 */
[----:B------:R-:W-:Y:S02]  /*47600*/  STL [R1+0x28b8], R140 ;  /* 0x0028b88c01007387 */ /* 0x000fe40000100800 */
[----:B------:R-:W-:-:S04]  /*47610*/  IMAD.MOV.U32 R248, RZ, RZ, R59 ;  /* 0x000000fffff87224 */ /* 0x000fc800078e003b */
[----:B------:R-:W-:Y:S04]  /*47620*/  STL.64 [R1+0x910], R12 ;  /* 0x0009100c01007387 */ /* 0x000fe80000100a00 */
[----:B------:R-:W-:Y:S01]  /*47630*/  STL.64 [R1+0x918], R14 ;  /* 0x0009180e01007387 */ /* 0x000fe20000100a00 */
[----:B------:R-:W-:-:S03]  /*47640*/  MOV R249, R58 ;  /* 0x0000003a00f97202 */ /* 0x000fc60000000f00 */
[----:B------:R1:W-:Y:S01]  /*47650*/  STL.64 [R1+0x900], R8 ;  /* 0x0009000801007387 */ /* 0x0003e20000100a00 */
[----:B------:R-:W-:-:S03]  /*47660*/  IMAD.MOV.U32 R250, RZ, RZ, R55 ;  /* 0x000000fffffa7224 */ /* 0x000fc600078e0037 */
[----:B------:R2:W-:Y:S01]  /*47670*/  STL.64 [R1+0x908], R10 ;  /* 0x0009080a01007387 */ /* 0x0005e20000100a00 */
[----:B------:R-:W-:-:S03]  /*47680*/  IMAD.MOV.U32 R251, RZ, RZ, R54 ;  /* 0x000000fffffb7224 */ /* 0x000fc600078e0036 */
[----:B------:R3:W-:Y:S04]  /*47690*/  STL.64 [R1+0x8f8], R6 ;  /* 0x0008f80601007387 */ /* 0x0007e80000100a00 */
[----:B------:R-:W4:Y:S01]  /*476a0*/  LDL.LU R59, [R1+0x2bdc] ;  /* 0x002bdc00013b7983 */ /* 0x000f220000300800 */
[----:B-1----:R-:W-:-:S03]  /*476b0*/  MOV R8, R51 ;  /* 0x0000003300087202 */ /* 0x002fc60000000f00 */
[----:B------:R-:W3:Y:S01]  /*476c0*/  LDL.LU R58, [R1+0x2bd8] ;  /* 0x002bd800013a7983 */ /* 0x000ee20000300800 */
[----:B------:R-:W-:-:S03]  /*476d0*/  IMAD.MOV.U32 R9, RZ, RZ, R50 ;  /* 0x000000ffff097224 */ /* 0x000fc600078e0032 */
[----:B------:R-:W3:Y:S01]  /*476e0*/  LDL.LU R55, [R1+0x2bd4] ;  /* 0x002bd40001377983 */ /* 0x000ee20000300800 */
[----:B--2---:R-:W-:-:S03]  /*476f0*/  IMAD.MOV.U32 R10, RZ, RZ, R47 ;  /* 0x000000ffff0a7224 */ /* 0x004fc600078e002f */
        /* <DEDUP_REMOVED lines=34> */
[----:B------:R-:W-:Y:S01]  /*47920*/  IMAD.MOV.U32 R145, RZ, RZ, R5 ;  /* 0x000000ffff917224 */ /* 0x000fe200078e0005 */
[----:B------:R-:W-:Y:S01]  /*47930*/  MOV R144, R4 ;  /* 0x0000000400907202 */ /* 0x000fe20000000f00 */
[----:B------:R-:W-:Y:S02]  /*47940*/  IMAD.MOV.U32 R4, RZ, RZ, R70 ;  /* 0x000000ffff047224 */ /* 0x000fe400078e0046 */
[----:B------:R-:W-:Y:S02]  /*47950*/  IMAD.MOV.U32 R5, RZ, RZ, R71 ;  /* 0x000000ffff057224 */ /* 0x000fe400078e0047 */
[----:B----4-:R-:W-:Y:S01]  /*47960*/  IMAD.MOV.U32 R171, RZ, RZ, R59 ;  /* 0x000000ffffab7224 */ /* 0x010fe200078e003b */
[----:B---3--:R-:W-:Y:S01]  /*47970*/  MOV R170, R58 ;  /* 0x0000003a00aa7202 */ /* 0x008fe20000000f00 */
[----:B------:R-:W-:-:S02]  /*47980*/  IMAD.MOV.U32 R169, RZ, RZ, R55 ;  /* 0x000000ffffa97224 */ /* 0x000fc400078e0037 */
[----:B--2---:R-:W-:Y:S01]  /*47990*/  IMAD.MOV.U32 R168, RZ, RZ, R54 ;  /* 0x000000ffffa87224 */ /* 0x004fe200078e0036 */
[----:B------:R-:W-:Y:S01]  /*479a0*/  MOV R175, R51 ;  /* 0x0000003300af7202 */ /* 0x000fe20000000f00 */
[----:B------:R-:W-:Y:S02]  /*479b0*/  IMAD.MOV.U32 R174, RZ, RZ, R50 ;  /* 0x000000ffffae7224 */ /* 0x000fe400078e0032 */
[----:B------:R-:W-:Y:S01]  /*479c0*/  IMAD.MOV.U32 R173, RZ, RZ, R47 ;  /* 0x000000ffffad7224 */ /* 0x000fe200078e002f */
[----:B------:R-:W-:Y:S01]  /*479d0*/  MOV R172, R46 ;  /* 0x0000002e00ac7202 */ /* 0x000fe20000000f00 */
[----:B------:R-:W-:Y:S02]  /*479e0*/  IMAD.MOV.U32 R179, RZ, RZ, R43 ;  /* 0x000000ffffb37224 */ /* 0x000fe400078e002b */
[----:B------:R-:W-:Y:S01]  /*479f0*/  IMAD.MOV.U32 R178, RZ, RZ, R42 ;  /* 0x000000ffffb27224 */ /* 0x000fe200078e002a */
[----:B------:R-:W-:Y:S01]  /*47a00*/  MOV R177, R39 ;  /* 0x0000002700b17202 */ /* 0x000fe20000000f00 */
[----:B------:R-:W-:-:S02]  /*47a10*/  IMAD.MOV.U32 R176, RZ, RZ, R38 ;  /* 0x000000ffffb07224 */ /* 0x000fc400078e0026 */
        /* <DEDUP_REMOVED lines=15> */
[----:B------:R-:W2:Y:S04]  /*47b10*/  LDL.LU R74, [R1+0x2b70] ;  /* 0x002b7000014a7983 */ /* 0x000ea80000300800 */
[----:B------:R-:W2:Y:S04]  /*47b20*/  LDL.LU R75, [R1+0x2b6c] ;  /* 0x002b6c00014b7983 */ /* 0x000ea80000300800 */
[----:B------:R-:W3:Y:S04]  /*47b30*/  LDL.LU R78, [R1+0x2b68] ;  /* 0x002b6800014e7983 */ /* 0x000ee80000300800 */
[----:B------:R-:W3:Y:S04]  /*47b40*/  LDL.LU R79, [R1+0x2b64] ;  /* 0x002b6400014f7983 */ /* 0x000ee80000300800 */
[----:B------:R-:W3:Y:S04]  /*47b50*/  LDL.LU R67, [R1+0x2b60] ;  /* 0x002b600001437983 */ /* 0x000ee80000300800 */
[----:B------:R-:W3:Y:S04]  /*47b60*/  LDL.LU R70, [R1+0x2b5c] ;  /* 0x002b5c0001467983 */ /* 0x000ee80000300800 */
[----:B------:R-:W3:Y:S04]  /*47b70*/  LDL.LU R71, [R1+0x2b58] ;  /* 0x002b580001477983 */ /* 0x000ee80000300800 */
[----:B------:R1:W-:Y:S04]  /*47b80*/  STL [R1+0x28c0], R145 ;  /* 0x0028c09101007387 */ /* 0x0003e80000100800 */
[----:B------:R-:W-:Y:S01]  /*47b90*/  STL [R1+0x28b4], R144 ;  /* 0x0028b49001007387 */ /* 0x000fe20000100800 */
[----:B------:R-:W-:Y:S01]  /*47ba0*/  MOV R6, R252 ;  /* 0x000000fc00067202 */ /* 0x000fe20000000f00 */
[----:B------:R-:W-:Y:S01]  /*47bb0*/  IMAD.MOV.U32 R7, RZ, RZ, R0 ;  /* 0x000000ffff077224 */ /* 0x000fe200078e0000 */
[----:B------:R-:W-:-:S05]  /*47bc0*/  LOP3.LUT R105, R3, 0x60, RZ, 0x3c, !PT ;  /* 0x0000006003697812 */ /* 0x000fca00078e3cff */
[----:B------:R-:W-:Y:S04]  /*47bd0*/  LDS R245, [R105+UR12+0x22800] ;  /* 0x0228000c69f57984 */ /* 0x000fe80008000800 */
[----:B------:R-:W1:Y:S01]  /*47be0*/  LDS R247, [R105+UR12+0x22c00] ;  /* 0x022c000c69f77984 */ /* 0x000e620008000800 */
[C---:B------:R-:W-:Y:S06]  /*47bf0*/  HMMA.1688.F32.TF32 R196, R240.reuse, R126, R196 ;  /* 0x0000007ef0c4723c */ /* 0x040fec00000810c4 */
[----:B------:R-:W-:-:S15]  /*47c00*/  HMMA.1688.F32.TF32 R204, R240, R134, R204 ;  /* 0x00000086f0cc723c */ /* 0x000fde00000810cc */
[----:B------:R-:W-:-:S03]  /*47c10*/  NOP ;  /* 0x0000000000007918 */ /* 0x000fc60000000000 */
[----:B------:R-:W-:Y:S01]  /*47c20*/  MOV R73, R196 ;  /* 0x000000c400497202 */ /* 0x000fe20000000f00 */
[----:B------:R-:W-:Y:S01]  /*47c30*/  IMAD.MOV.U32 R72, RZ, RZ, R197 ;  /* 0x000000ffff487224 */ /* 0x000fe200078e00c5 */
[----:B------:R-:W-:Y:S01]  /*47c40*/  MOV R68, R199 ;  /* 0x000000c700447202 */ /* 0x000fe20000000f00 */
[----:B------:R-:W-:-:S03]  /*47c50*/  IMAD.MOV.U32 R69, RZ, RZ, R198 ;  /* 0x000000ffff457224 */ /* 0x000fc600078e00c6 */
[----:B------:R-:W-:Y:S01]  /*47c60*/  IMAD.MOV.U32 R57, RZ, RZ, R204 ;  /* 0x000000ffff397224 */ /* 0x000fe200078e00cc */
[----:B------:R-:W-:Y:S01]  /*47c70*/  MOV R53, R206 ;  /* 0x000000ce00357202 */ /* 0x000fe20000000f00 */
[----:B------:R-:W-:Y:S02]  /*47c80*/  IMAD.MOV.U32 R56, RZ, RZ, R205 ;  /* 0x000000ffff387224 */ /* 0x000fe400078e00cd */
[----:B------:R-:W-:Y:S01]  /*47c90*/  IMAD.MOV.U32 R52, RZ, RZ, R207 ;  /* 0x000000ffff347224 */ /* 0x000fe200078e00cf */
[C---:B------:R-:W-:Y:S06]  /*47ca0*/  HMMA.1688.F32.TF32 R200, R240.reuse, R130, R200 ;  /* 0x00000082f0c8723c */ /* 0x040fec00000810c8 */
[C---:B----4-:R-:W-:Y:S06]  /*47cb0*/  HMMA.1688.F32.TF32 R168, R240.reuse, R58, R168 ;  /* 0x0000003af0a8723c */ /* 0x050fec00000810a8 */
[C---:B--2---:R-:W-:Y:S06]  /*47cc0*/  HMMA.1688.F32.TF32 R184, R240.reuse, R74, R184 ;  /* 0x0000004af0b8723c */ /* 0x044fec00000810b8 */
[----:B---3--:R-:W-:-:S12]  /*47cd0*/  HMMA.1688.F32.TF32 R188, R240, R78, R188 ;  /* 0x0000004ef0bc723c */ /* 0x008fd800000810bc */
[----:B-1----:R-:W-:Y:S02]  /*47ce0*/  IMAD.MOV.U32 R145, RZ, RZ, R170 ;  /* 0x000000ffff917224 */ /* 0x002fe400078e00aa */
[----:B------:R-:W-:Y:S01]  /*47cf0*/  IMAD.MOV.U32 R141, RZ, RZ, R171 ;  /* 0x000000ffff8d7224 */ /* 0x000fe200078e00ab */
[----:B------:R-:W-:Y:S03]  /*47d00*/  HMMA.1688.F32.TF32 R176, R240, R66, R176 ;  /* 0x00000042f0b0723c */ /* 0x000fe600000810b0 */
[----:B------:R-:W-:Y:S01]  /*47d10*/  MOV R149, R185 ;  /* 0x000000b900957202 */ /* 0x000fe20000000f00 */
[----:B------:R-:W-:-:S04]  /*47d20*/  IMAD.MOV.U32 R148, RZ, RZ, R184 ;  /* 0x000000ffff947224 */ /* 0x000fc800078e00b8 */
[----:B------:R-:W-:Y:S04]  /*47d30*/  STL.64 [R1+0x8e0], R188 ;  /* 0x0008e0bc01007387 */ /* 0x000fe80000100a00 */
[----:B------:R-:W-:Y:S04]  /*47d40*/  STL.64 [R1+0x8e8], R190 ;  /* 0x0008e8be01007387 */ /* 0x000fe80000100a00 */
[----:B------:R-:W-:Y:S04]  /*47d50*/  STL.64 [R1+0x8d8], R186 ;  /* 0x0008d8ba01007387 */ /* 0x000fe80000100a00 */
[----:B------:R1:W-:Y:S04]  /*47d60*/  STL [R1+0x28c8], R149 ;  /* 0x0028c89501007387 */ /* 0x0003e80000100800 */
[----:B------:R2:W-:Y:S01]  /*47d70*/  STL [R1+0x28c4], R148 ;  /* 0x0028c49401007387 */ /* 0x0005e20000100800 */
[----:B-1----:R-:W-:Y:S01]  /*47d80*/  IMAD.MOV.U32 R149, RZ, RZ, R168 ;  /* 0x000000ffff957224 */ /* 0x002fe200078e00a8 */
[----:B--2---:R-:W-:-:S02]  /*47d90*/  MOV R148, R169 ;  /* 0x000000a900947202 */ /* 0x004fc40000000f00 */
[C---:B------:R-:W-:Y:S06]  /*47da0*/  HMMA.1688.F32.TF32 R168, R240.reuse, R54, R164 ;  /* 0x00000036f0a8723c */ /* 0x040fec00000810a4 */
[C---:B------:R-:W-:Y:S06]  /*47db0*/  HMMA.1688.F32.TF32 R164, R240.reuse, R50, R16 ;  /* 0x00000032f0a4723c */ /* 0x040fec0000081010 */
[C---:B------:R-:W-:Y:S06]  /*47dc0*/  HMMA.1688.F32.TF32 R16, R240.reuse, R46, R12 ;  /* 0x0000002ef010723c */ /* 0x040fec000008100c */
[C---:B------:R-:W-:Y:S06]  /*47dd0*/  HMMA.1688.F32.TF32 R12, R240.reuse, R42, R8 ;  /* 0x0000002af00c723c */ /* 0x040fec0000081008 */
[C---:B------:R-:W-:Y:S06]  /*47de0*/  HMMA.1688.F32.TF32 R8, R240.reuse, R38, R4 ;  /* 0x00000026f008723c */ /* 0x040fec0000081004 */
[C---:B------:R-:W-:Y:S01]  /*47df0*/  HMMA.1688.F32.TF32 R172, R240.reuse, R62, R172 ;  /* 0x0000003ef0ac723c */ /* 0x040fe200000810ac */
[----:B------:R-:W-:Y:S05]  /*47e00*/  STL.64 [R1+0x8b0], R176 ;  /* 0x0008b0b001007387 */ /* 0x000fea0000100a00 */
[----:B------:R-:W-:Y:S01]  /*47e10*/  HMMA.1688.F32.TF32 R180, R240, R70, R180 ;  /* 0x00000046f0b4723c */ /* 0x000fe200000810b4 */
[----:B------:R-:W-:Y:S04]  /*47e20*/  STL.64 [R1+0x880], R168 ;  /* 0x000880a801007387 */ /* 0x000fe80000100a00 */
[----:B------:R-:W-:Y:S04]  /*47e30*/  STL.64 [R1+0x888], R170 ;  /* 0x000888aa01007387 */ /* 0x000fe80000100a00 */
[----:B------:R1:W-:Y:S04]  /*47e40*/  STL.64 [R1+0x870], R164 ;  /* 0x000870a401007387 */ /* 0x0003e80000100a00 */
[----:B------:R2:W-:Y:S04]  /*47e50*/  STL.64 [R1+0x878], R166 ;  /* 0x000878a601007387 */ /* 0x0005e80000100a00 */
[----:B------:R3:W-:Y:S04]  /*47e60*/  STL.64 [R1+0x860], R16 ;  /* 0x0008601001007387 */ /* 0x0007e80000100a00 */
[----:B------:R4:W-:Y:S04]  /*47e70*/  STL.64 [R1+0x868], R18 ;  /* 0x0008681201007387 */ /* 0x0009e80000100a00 */
[----:B------:R4:W-:Y:S04]  /*47e80*/  STL.64 [R1+0x850], R12 ;  /* 0x0008500c01007387 */ /* 0x0009e80000100a00 */
[----:B------:R4:W-:Y:S04]  /*47e90*/  STL.64 [R1+0x858], R14 ;  /* 0x0008580e01007387 */ /* 0x0009e80000100a00 */
[----:B------:R4:W-:Y:S04]  /*47ea0*/  STL.64 [R1+0x840], R8 ;  /* 0x0008400801007387 */ /* 0x0009e80000100a00 */
[----:B------:R4:W-:Y:S01]  /*47eb0*/  STL.64 [R1+0x848], R10 ;  /* 0x0008480a01007387 */ /* 0x0009e20000100a00 */
[----:B------:R-:W-:-:S03]  /*47ec0*/  IMAD.MOV.U32 R136, RZ, RZ, R172 ;  /* 0x000000ffff887224 */ /* 0x000fc600078e00ac */
[----:B-1----:R-:W4:Y:S01]  /*47ed0*/  LDL.LU R164, [R1] ;  /* 0x0000000001a47983 */ /* 0x002f220000300800 */
[----:B------:R-:W-:-:S03]  /*47ee0*/  IMAD.MOV.U32 R133, RZ, RZ, R173 ;  /* 0x000000ffff857224 */ /* 0x000fc600078e00ad */
[----:B------:R-:W4:Y:S01]  /*47ef0*/  LDL.LU R165, [R1+0x4] ;  /* 0x0000040001a57983 */ /* 0x000f220000300800 */
[----:B------:R-:W-:-:S03]  /*47f00*/  MOV R132, R174 ;  /* 0x000000ae00847202 */ /* 0x000fc60000000f00 */
[----:B--2---:R-:W2:Y:S01]  /*47f10*/  LDL.LU R166, [R1+0x8] ;  /* 0x0000080001a67983 */ /* 0x004ea20000300800 */
[----:B------:R-:W-:-:S03]  /*47f20*/  IMAD.MOV.U32 R0, RZ, RZ, R175 ;  /* 0x000000ffff007224 */ /* 0x000fc600078e00af */
[----:B------:R-:W2:Y:S04]  /*47f30*/  LDL.LU R167, [R1+0xc] ;  /* 0x00000c0001a77983 */ /* 0x000ea80000300800 */
[----:B------:R-:W2:Y:S04]  /*47f40*/  LDL.LU R172, [R1+0x2a0] ;  /* 0x0002a00001ac7983 */ /* 0x000ea80000300800 */
        /* <DEDUP_REMOVED lines=66> */
[----:B---3--:R-:W3:Y:S04]  /*48370*/  LDL.LU R16, [R1+0x360] ;  /* 0x0003600001107983 */ /* 0x008ee80000300800 */
[----:B------:R-:W3:Y:S04]  /*48380*/  LDL.LU R17, [R1+0x364] ;  /* 0x0003640001117983 */ /* 0x000ee80000300800 */
[----:B----4-:R-:W3:Y:S04]  /*48390*/  LDL.LU R18, [R1+0x368] ;  /* 0x0003680001127983 */ /* 0x010ee80000300800 */
        /* <DEDUP_REMOVED lines=38> */
[C---:B------:R-:W-:Y:S06]  /*48600*/  HMMA.1688.F32.TF32 R4, R244.reuse, R138, R4 ;  /* 0x0000008af404723c */ /* 0x040fec0000081004 */
[C---:B---3--:R-:W-:Y:S06]  /*48610*/  HMMA.1688.F32.TF32 R16, R244.reuse, R150, R16 ;  /* 0x00000096f410723c */ /* 0x048fec0000081010 */
[C---:B----4-:R-:W-:Y:S06]  /*48620*/  HMMA.1688.F32.TF32 R12, R244.reuse, R146, R12 ;  /* 0x00000092f40c723c */ /* 0x050fec000008100c */
[----:B------:R-:W-:-:S12]  /*48630*/  HMMA.1688.F32.TF32 R8, R244, R142, R8 ;  /* 0x0000008ef408723c */ /* 0x000fd80000081008 */
[----:B------:R-:W-:Y:S01]  /*48640*/  MOV R77, R18 ;  /* 0x00000012004d7202 */ /* 0x000fe20000000f00 */
[----:B------:R-:W-:Y:S02]  /*48650*/  IMAD.MOV.U32 R76, RZ, RZ, R19 ;  /* 0x000000ffff4c7224 */ /* 0x000fe400078e0013 */
[----:B------:R-:W-:Y:S01]  /*48660*/  IMAD.MOV.U32 R81, RZ, RZ, R16 ;  /* 0x000000ffff517224 */ /* 0x000fe200078e0010 */
[----:B------:R-:W2:Y:S01]  /*48670*/  LDL.LU.64 R18, [R1+0x2b50] ;  /* 0x002b500001127983 */ /* 0x000ea20000300a00 */
[----:B------:R-:W-:-:S03]  /*48680*/  IMAD.MOV.U32 R80, RZ, RZ, R17 ;  /* 0x000000ffff507224 */ /* 0x000fc600078e0011 */
        /* <DEDUP_REMOVED lines=16> */
[----:B------:R-:W3:Y:S01]  /*48790*/  LDL.LU.64 R248, [R1+0x2b08] ;  /* 0x002b080001f87983 */ /* 0x000ee20000300a00 */
[C---:B------:R-:W-:Y:S06]  /*487a0*/  HMMA.1688.F32.TF32 R240, R244.reuse, R130, R240 ;  /* 0x00000082f4f0723c */ /* 0x040fec00000810f0 */
[C---:B------:R-:W-:Y:S06]  /*487b0*/  HMMA.1688.F32.TF32 R236, R244.reuse, R126, R236 ;  /* 0x0000007ef4ec723c */ /* 0x040fec00000810ec */
[C---:B------:R-:W-:Y:S06]  /*487c0*/  HMMA.1688.F32.TF32 R232, R244.reuse, R122, R232 ;  /* 0x0000007af4e8723c */ /* 0x040fec00000810e8 */
[C---:B------:R-:W-:Y:S05]  /*487d0*/  HMMA.1688.F32.TF32 R228, R244.reuse, R118, R228 ;  /* 0x00000076f4e4723c */ /* 0x040fea00000810e4 */
        /* <DEDUP_REMOVED lines=9> */
[----:B------:R1:W-:Y:S02]  /*48870*/  LDS R243, [R227+UR12+0x22c80] ;  /* 0x022c800ce3f37984 */ /* 0x0003e40008000800 */
[C---:B-1----:R-:W-:Y:S02]  /*48880*/  HMMA.1688.F32.TF32 R228, R244.reuse, R114, R220 ;  /* 0x00000072f4e4723c */ /* 0x042fe400000810dc */
[----:B------:R-:W-:Y:S04]  /*48890*/  LDS R240, [R3+UR12+0x22880] ;  /* 0x0228800c03f07984 */ /* 0x000fe80008000800 */
[----:B------:R-:W1:Y:S01]  /*488a0*/  LDS R242, [R3+UR12+0x22c80] ;  /* 0x022c800c03f27984 */ /* 0x000e620008000800 */
[C---:B------:R-:W-:Y:S06]  /*488b0*/  HMMA.1688.F32.TF32 R224, R244.reuse, R110, R216 ;  /* 0x0000006ef4e0723c */ /* 0x040fec00000810d8 */
        /* <DEDUP_REMOVED lines=17> */
[----:B------:R-:W-:Y:S04]  /*489d0*/  STL.64 [R1+0x798], R222 ;  /* 0x000798de01007387 */ /* 0x000fe80000100a00 */
[----:B------:R-:W-:Y:S01]  /*489e0*/  STL.64 [R1+0x780], R216 ;  /* 0x000780d801007387 */ /* 0x000fe20000100a00 */
[C---:B------:R-:W-:Y:S03]  /*489f0*/  HMMA.1688.F32.TF32 R172, R244.reuse, R66, R164 ;  /* 0x00000042f4ac723c */ /* 0x040fe600000810a4 */
        /* <DEDUP_REMOVED lines=21> */
[----:B------:R-:W-:Y:S01]  /*48b50*/  STL.64 [R1+0x460], R172 ;  /* 0x000460ac01007387 */ /* 0x000fe20000100a00 */
[C---:B----4-:R-:W-:Y:S03]  /*48b60*/  HMMA.1688.F32.TF32 R8, R244.reuse, R54, R8 ;  /* 0x00000036f408723c */ /* 0x050fe60000081008 */
[----:B------:R-:W-:Y:S03]  /*48b70*/  STL.64 [R1+0x468], R174 ;  /* 0x000468ae01007387 */ /* 0x000fe60000100a00 */
[C---:B--2---:R-:W-:Y:S06]  /*48b80*/  HMMA.1688.F32.TF32 R164, R244.reuse, R58, R4 ;  /* 0x0000003af4a4723c */ /* 0x044fec0000081004 */
[C---:B---3--:R-:W-:Y:S06]  /*48b90*/  HMMA.1688.F32.TF32 R4, R244.reuse, R50, R12 ;  /* 0x00000032f404723c */ /* 0x048fec000008100c */
[C---:B------:R-:W-:Y:S06]  /*48ba0*/  HMMA.1688.F32.TF32 R168, R244.reuse, R62, R248 ;  /* 0x0000003ef4a8723c */ /* 0x040fec00000810f8 */
[----:B------:R-:W-:-:S15]  /*48bb0*/  HMMA.1688.F32.TF32 R12, R244, R42, R20 ;  /* 0x0000002af40c723c */ /* 0x000fde0000081014 */
[----:B------:R-:W-:-:S02]  /*48bc0*/  NOP ;  /* 0x0000000000007918 */ /* 0x000fc40000000000 */
        /* <DEDUP_REMOVED lines=8> */
[C---:B--2---:R-:W-:Y:S06]  /*48c50*/  HMMA.1688.F32.TF32 R8, R244.reuse, R46, R16 ;  /* 0x0000002ef408723c */ /* 0x044fec0000081010 */
[----:B---3--:R-:W-:Y:S01]  /*48c60*/  HMMA.1688.F32.TF32 R4, R244, R38, R24 ;  /* 0x00000026f404723c */ /* 0x008fe20000081018 */
[----:B------:R-:W-:Y:S01]  /*48c70*/  LOP3.LUT R251, R3, 0x40, RZ, 0x3c, !PT ;  /* 0x0000004003fb7812 */ /* 0x000fe200078e3cff */
[----:B------:R-:W-:Y:S04]  /*48c80*/  LDS R245, [R105+UR12+0x22880] ;  /* 0x0228800c69f57984 */ /* 0x000fe80008000800 */
[----:B------:R-:W-:Y:S04]  /*48c90*/  LDS R244, [R251+UR12+0x22880] ;  /* 0x0228800cfbf47984 */ /* 0x000fe80008000800 */
[----:B------:R-:W-:Y:S04]  /*48ca0*/  LDS R246, [R251+UR12+0x22c80] ;  /* 0x022c800cfbf67984 */ /* 0x000fe80008000800 */
[----:B------:R-:W2:Y:S04]  /*48cb0*/  LDS R247, [R105+UR12+0x22c80] ;  /* 0x022c800c69f77984 */ /* 0x000ea80008000800 */
[----:B------:R3:W-:Y:S04]  /*48cc0*/  STL.64 [R1+0x570], R8 ;  /* 0x0005700801007387 */ /* 0x0007e80000100a00 */
[----:B------:R4:W-:Y:S04]  /*48cd0*/  STL.64 [R1+0x578], R10 ;  /* 0x0005780a01007387 */ /* 0x0009e80000100a00 */
[----:B---3--:R-:W3:Y:S01]  /*48ce0*/  LDL.LU R8, [R1+0x30] ;  /* 0x0000300001087983 */ /* 0x008ee20000300800 */
[----:B------:R-:W-:-:S03]  /*48cf0*/  IMAD.MOV.U32 R9, RZ, RZ, R162 ;  /* 0x000000ffff097224 */ /* 0x000fc600078e00a2 */
[----:B------:R1:W-:Y:S01]  /*48d00*/  STL.64 [R1+0x5b0], R12 ;  /* 0x0005b00c01007387 */ /* 0x0003e20000100a00 */
[----:B----4-:R-:W-:-:S03]  /*48d10*/  MOV R10, R161 ;  /* 0x000000a1000a7202 */ /* 0x010fc60000000f00 */
[----:B------:R4:W-:Y:S01]  /*48d20*/  STL.64 [R1+0x5b8], R14 ;  /* 0x0005b80e01007387 */ /* 0x0009e20000100a00 */
[----:B------:R-:W-:-:S03]  /*48d30*/  IMAD.MOV.U32 R11, RZ, RZ, R160 ;  /* 0x000000ffff0b7224 */ /* 0x000fc600078e00a0 */
[----:B------:R2:W-:Y:S04]  /*48d40*/  STL.64 [R1+0x5a0], R4 ;  /* 0x0005a00401007387 */ /* 0x0005e80000100a00 */
[----:B------:R2:W-:Y:S04]  /*48d50*/  STL.64 [R1+0x5a8], R6 ;  /* 0x0005a80601007387 */ /* 0x0005e80000100a00 */
[----:B------:R-:W2:Y:S04]  /*48d60*/  LDL.LU R162, [R1+0x2b00] ;  /* 0x002b000001a27983 */ /* 0x000ea80000300800 */
[----:B------:R-:W3:Y:S04]  /*48d70*/  LDL.LU R161, [R1+0x2afc] ;  /* 0x002afc0001a17983 */ /* 0x000ee80000300800 */
[----:B------:R-:W3:Y:S01]  /*48d80*/  LDL.LU R160, [R1+0x2af8] ;  /* 0x002af80001a07983 */ /* 0x000ee20000300800 */
[----:B-1----:R-:W-:Y:S01]  /*48d90*/  IMAD.MOV.U32 R12, RZ, RZ, R158 ;  /* 0x000000ffff0c7224 */ /* 0x002fe200078e009e */
[----:B------:R-:W-:Y:S01]  /*48da0*/  MOV R13, R157 ;  /* 0x0000009d000d7202 */ /* 0x000fe20000000f00 */
[----:B----4-:R-:W-:Y:S01]  /*48db0*/  IMAD.MOV.U32 R14, RZ, RZ, R156 ;  /* 0x000000ffff0e7224 */ /* 0x010fe200078e009c */
        /* <DEDUP_REMOVED lines=8> */
[----:B------:R-:W-:Y:S02]  /*48e40*/  MOV R17, R160 ;  /* 0x000000a000117202 */ /* 0x000fe40000000f00 */
[----:B------:R-:W2:Y:S04]  /*48e50*/  LDL.LU R160, [R1+0x2ae4] ;  /* 0x002ae40001a07983 */ /* 0x000ea80000300800 */
[----:B------:R-:W3:Y:S04]  /*48e60*/  LDL.LU R161, [R1+0x2ae0] ;  /* 0x002ae00001a17983 */ /* 0x000ee80000300800 */
[----:B------:R-:W4:Y:S04]  /*48e70*/  LDL.LU R162, [R1+0x2adc] ;  /* 0x002adc0001a27983 */ /* 0x000f280000300800 */
[----:B------:R-:W4:Y:S04]  /*48e80*/  LDL.LU R24, [R1+0x70] ;  /* 0x0000700001187983 */ /* 0x000f280000300800 */
        /* <DEDUP_REMOVED lines=79> */
[----:B------:R-:W-:Y:S01]  /*49380*/  MOV R20, R163 ;  /* 0x000000a300147202 */ /* 0x000fe20000000f00 */
[----:B------:R-:W-:Y:S01]  /*49390*/  IMAD.MOV.U32 R21, RZ, RZ, R156 ;  /* 0x000000ffff157224 */ /* 0x000fe200078e009c */
[----:B------:R-:W-:Y:S01]  /*493a0*/  MOV R23, R158 ;  /* 0x0000009e00177202 */ /* 0x000fe20000000f00 */
[----:B------:R-:W-:-:S02]  /*493b0*/  IMAD.MOV.U32 R22, RZ, RZ, R157 ;  /* 0x000000ffff167224 */ /* 0x000fc400078e009d */
[----:B------:R-:W-:Y:S02]  /*493c0*/  IMAD.MOV.U32 R4, RZ, RZ, R159 ;  /* 0x000000ffff047224 */ /* 0x000fe400078e009f */
[----:B--2---:R-:W-:Y:S02]  /*493d0*/  IMAD.MOV.U32 R175, RZ, RZ, R162 ;  /* 0x000000ffffaf7224 */ /* 0x004fe400078e00a2 */
[----:B---3--:R-:W-:Y:S01]  /*493e0*/  IMAD.MOV.U32 R174, RZ, RZ, R161 ;  /* 0x000000ffffae7224 */ /* 0x008fe200078e00a1 */
[----:B----4-:R-:W-:Y:S02]  /*493f0*/  MOV R173, R160 ;  /* 0x000000a000ad7202 */ /* 0x010fe40000000f00 */
        /* <DEDUP_REMOVED lines=10> */
[----:B------:R-:W4:Y:S01]  /*494a0*/  LDL.LU R7, [R1+0x2c] ;  /* 0x00002c0001077983 */ /* 0x000f220000300800 */
        /* <DEDUP_REMOVED lines=13> */
[----:B------:R-:W-:-:S15]  /*49580*/  HMMA.1688.F32.TF32 R220, R240, R130, R220 ;  /* 0x00000082f0dc723c */ /* 0x000fde00000810dc */
[----:B------:R-:W-:-:S02]  /*49590*/  NOP ;  /* 0x0000000000007918 */ /* 0x000fc40000000000 */
[----:B------:R-:W-:Y:S04]  /*495a0*/  STL.64 [R1+0x760], R236 ;  /* 0x000760ec01007387 */ /* 0x000fe80000100a00 */
[----:B------:R1:W-:Y:S01]  /*495b0*/  STL.64 [R1+0x768], R238 ;  /* 0x000768ee01007387 */ /* 0x0003e20000100a00 */
[C---:B------:R-:W-:Y:S03]  /*495c0*/  HMMA.1688.F32.TF32 R204, R240.reuse, R114, R204 ;  /* 0x00000072f0cc723c */ /* 0x040fe600000810cc */
[----:B-1----:R-:W2:Y:S04]  /*495d0*/  LDL.LU.64 R238, [R1+0x2aa8] ;  /* 0x002aa80001ee7983 */ /* 0x002ea80000300a00 */
[----:B------:R-:W2:Y:S04]  /*495e0*/  LDL.LU.64 R236, [R1+0x2aa0] ;  /* 0x002aa00001ec7983 */ /* 0x000ea80000300a00 */
[----:B------:R-:W-:Y:S04]  /*495f0*/  STL.64 [R1+0x750], R232 ;  /* 0x000750e801007387 */ /* 0x000fe80000100a00 */
[----:B------:R1:W-:Y:S04]  /*49600*/  STL.64 [R1+0x758], R234 ;  /* 0x000758ea01007387 */ /* 0x0003e80000100a00 */
[----:B-1----:R-:W2:Y:S04]  /*49610*/  LDL.LU.64 R234, [R1+0x2a98] ;  /* 0x002a980001ea7983 */ /* 0x002ea80000300a00 */
[----:B------:R-:W2:Y:S04]  /*49620*/  LDL.LU.64 R232, [R1+0x2a90] ;  /* 0x002a900001e87983 */ /* 0x000ea80000300a00 */
[----:B------:R-:W-:Y:S04]  /*49630*/  STL.64 [R1+0x740], R228 ;  /* 0x000740e401007387 */ /* 0x000fe80000100a00 */
[----:B------:R1:W-:Y:S04]  /*49640*/  STL.64 [R1+0x748], R230 ;  /* 0x000748e601007387 */ /* 0x0003e80000100a00 */
[----:B-1----:R-:W2:Y:S04]  /*49650*/  LDL.LU.64 R230, [R1+0x2a88] ;  /* 0x002a880001e67983 */ /* 0x002ea80000300a00 */
[----:B------:R-:W2:Y:S04]  /*49660*/  LDL.LU.64 R228, [R1+0x2a80] ;  /* 0x002a800001e47983 */ /* 0x000ea80000300a00 */
        /* <DEDUP_REMOVED lines=67> */
[----:B------:R-:W2:Y:S01]  /*49aa0*/  LDL.LU.64 R164, [R1+0x2980] ;  /* 0x0029800001a47983 */ /* 0x000ea20000300a00 */
[C---:B------:R-:W-:Y:S06]  /*49ab0*/  HMMA.1688.F32.TF32 R24, R240.reuse, R78, R24 ;  /* 0x0000004ef018723c */ /* 0x040fec0000081018 */
[----:B------:R-:W-:-:S15]  /*49ac0*/  HMMA.1688.F32.TF32 R20, R240, R74, R20 ;  /* 0x0000004af014723c */ /* 0x000fde0000081014 */
[----:B------:R-:W-:-:S02]  /*49ad0*/  NOP ;  /* 0x0000000000007918 */ /* 0x000fc40000000000 */
[----:B------:R-:W-:Y:S04]  /*49ae0*/  STL.64 [R1+0x140], R24 ;  /* 0x0001401801007387 */ /* 0x000fe80000100a00 */
[----:B------:R1:W-:Y:S04]  /*49af0*/  STL.64 [R1+0x148], R26 ;  /* 0x0001481a01007387 */ /* 0x0003e80000100a00 */
[----:B------:R-:W-:Y:S04]  /*49b00*/  STL.64 [R1+0x130], R20 ;  /* 0x0001301401007387 */ /* 0x000fe80000100a00 */
[----:B------:R3:W-:Y:S01]  /*49b10*/  STL.64 [R1+0x138], R22 ;  /* 0x0001381601007387 */ /* 0x0007e20000100a00 */
[C---:B-1----:R-:W-:Y:S06]  /*49b20*/  HMMA.1688.F32.TF32 R24, R240.reuse, R70, R16 ;  /* 0x00000046f018723c */ /* 0x042fec0000081010 */
[C---:B------:R-:W-:Y:S06]  /*49b30*/  HMMA.1688.F32.TF32 R16, R240.reuse, R62, R8 ;  /* 0x0000003ef010723c */ /* 0x040fec0000081008 */
[C---:B---3--:R-:W-:Y:S06]  /*49b40*/  HMMA.1688.F32.TF32 R20, R240.reuse, R66, R12 ;  /* 0x00000042f014723c */ /* 0x048fec000008100c */
[C---:B----4-:R-:W-:Y:S05]  /*49b50*/  HMMA.1688.F32.TF32 R12, R240.reuse, R58, R4 ;  /* 0x0000003af00c723c */ /* 0x050fea0000081004 */
[----:B------:R-:W-:Y:S04]  /*49b60*/  STL.64 [R1+0x120], R24 ;  /* 0x0001201801007387 */ /* 0x000fe80000100a00 */
[----:B------:R-:W-:Y:S01]  /*49b70*/  STL.64 [R1+0x128], R26 ;  /* 0x0001281a01007387 */ /* 0x000fe20000100a00 */
[----:B------:R-:W-:Y:S01]  /*49b80*/  HMMA.1688.F32.TF32 R156, R240, R154, R156 ;  /* 0x0000009af09c723c */ /* 0x000fe2000008109c */
[----:B------:R-:W-:-:S02]  /*49b90*/  LOP3.LUT R250, R3, 0x20, RZ, 0x3c, !PT ;  /* 0x0000002003fa7812 */ /* 0x000fc400078e3cff */
[----:B------:R-:W-:Y:S04]  /*49ba0*/  LDS R24, [R3+UR12+0x23000] ;  /* 0x0230000c03187984 */ /* 0x000fe80008000800 */
[----:B------:R-:W-:Y:S04]  /*49bb0*/  STL.64 [R1+0x110], R20 ;  /* 0x0001101401007387 */ /* 0x000fe80000100a00 */
[----:B------:R-:W-:Y:S04]  /*49bc0*/  STL.64 [R1+0x118], R22 ;  /* 0x0001181601007387 */ /* 0x000fe80000100a00 */
[----:B------:R-:W-:Y:S04]  /*49bd0*/  STL.64 [R1+0x100], R16 ;  /* 0x0001001001007387 */ /* 0x000fe80000100a00 */
[----:B------:R-:W-:Y:S04]  /*49be0*/  STL.64 [R1+0x108], R18 ;  /* 0x0001081201007387 */ /* 0x000fe80000100a00 */
[----:B------:R-:W-:Y:S04]  /*49bf0*/  STL.64 [R1+0x690], R12 ;  /* 0x0006900c01007387 */ /* 0x000fe80000100a00 */
[----:B------:R1:W-:Y:S01]  /*49c00*/  STL.64 [R1+0x698], R14 ;  /* 0x0006980e01007387 */ /* 0x0003e20000100a00 */
[----:B--2---:R-:W-:Y:S03]  /*49c10*/  HMMA.1688.F32.TF32 R160, R240, R150, R160 ;  /* 0x00000096f0a0723c */ /* 0x004fe600000810a0 */
[----:B------:R-:W-:Y:S04]  /*49c20*/  LDS R21, [R105+UR12+0x23000] ;  /* 0x0230000c69157984 */ /* 0x000fe80008000800 */
[----:B------:R-:W-:Y:S04]  /*49c30*/  LDS R23, [R105+UR12+0x23400] ;  /* 0x0234000c69177984 */ /* 0x000fe80008000800 */
[----:B------:R-:W-:Y:S04]  /*49c40*/  LDS R26, [R3+UR12+0x23400] ;  /* 0x0234000c031a7984 */ /* 0x000fe80008000800 */
[----:B------:R-:W-:Y:S04]  /*49c50*/  LDS R16, [R3+UR12+0x23080] ;  /* 0x0230800c03107984 */ /* 0x000fe80008000800 */
[----:B------:R-:W-:Y:S01]  /*49c60*/  LDS R18, [R3+UR12+0x23480] ;  /* 0x0234800c03127984 */ /* 0x000fe20008000800 */
[----:B------:R-:W-:-:S02]  /*49c70*/  IMAD.MOV.U32 R248, RZ, RZ, R81 ;  /* 0x000000fffff87224 */ /* 0x000fc400078e0051 */
[----:B------:R-:W-:Y:S01]  /*49c80*/  IMAD.MOV.U32 R249, RZ, RZ, R80 ;  /* 0x000000fffff97224 */ /* 0x000fe200078e0050 */
[----:B------:R-:W-:Y:S04]  /*49c90*/  LDS R25, [R250+UR12+0x23000] ;  /* 0x0230000cfa197984 */ /* 0x000fe80008000800 */
[----:B------:R-:W-:Y:S04]  /*49ca0*/  LDS R27, [R250+UR12+0x23400] ;  /* 0x0234000cfa1b7984 */ /* 0x000fe80008000800 */
[----:B------:R-:W-:Y:S04]  /*49cb0*/  LDS R20, [R251+UR12+0x23000] ;  /* 0x0230000cfb147984 */ /* 0x000fe80008000800 */
[----:B------:R-:W-:Y:S04]  /*49cc0*/  LDS R22, [R251+UR12+0x23400] ;  /* 0x0234000cfb167984 */ /* 0x000fe80008000800 */
[----:B------:R-:W-:Y:S04]  /*49cd0*/  LDS R17, [R250+UR12+0x23080] ;  /* 0x0230800cfa117984 */ /* 0x000fe80008000800 */
[----:B------:R-:W-:Y:S01]  /*49ce0*/  LDS R19, [R250+UR12+0x23480] ;  /* 0x0234800cfa137984 */ /* 0x000fe20008000800 */
[C---:B-1----:R-:W-:Y:S06]  /*49cf0*/  HMMA.1688.F32.TF32 R12, R240.reuse, R46, R172 ;  /* 0x0000002ef00c723c */ /* 0x042fec00000810ac */
[C---:B------:R-:W-:Y:S06]  /*49d00*/  HMMA.1688.F32.TF32 R4, R240.reuse, R50, R168 ;  /* 0x00000032f004723c */ /* 0x040fec00000810a8 */
[----:B------:R-:W-:-:S15]  /*49d10*/  HMMA.1688.F32.TF32 R8, R240, R54, R164 ;  /* 0x00000036f008723c */ /* 0x000fde00000810a4 */
[----:B------:R-:W-:-:S08]  /*49d20*/  NOP ;  /* 0x0000000000007918 */ /* 0x000fd00000000000 */
[----:B------:R-:W-:Y:S04]  /*49d30*/  STL.64 [R1+0x680], R8 ;  /* 0x0006800801007387 */ /* 0x000fe80000100a00 */
[----:B------:R1:W-:Y:S04]  /*49d40*/  STL.64 [R1+0x688], R10 ;  /* 0x0006880a01007387 */ /* 0x0003e80000100a00 */
[----:B------:R-:W-:Y:S04]  /*49d50*/  STL.64 [R1+0x670], R4 ;  /* 0x0006700401007387 */ /* 0x000fe80000100a00 */
[----:B------:R2:W-:Y:S01]  /*49d60*/  STL.64 [R1+0x678], R6 ;  /* 0x0006780601007387 */ /* 0x0005e20000100a00 */
[C---:B-1----:R-:W-:Y:S06]  /*49d70*/  HMMA.1688.F32.TF32 R8, R240.reuse, R42, R176 ;  /* 0x0000002af008723c */ /* 0x042fec00000810b0 */
[----:B--2---:R-:W-:Y:S01]  /*49d80*/  HMMA.1688.F32.TF32 R4, R240, R38, R180 ;  /* 0x00000026f004723c */ /* 0x004fe200000810b4 */
[----:B------:R-:W-:Y:S04]  /*49d90*/  STL.64 [R1+0x660], R12 ;  /* 0x0006600c01007387 */ /* 0x000fe80000100a00 */
[----:B------:R-:W-:-:S12]  /*49da0*/  STL.64 [R1+0x668], R14 ;  /* 0x0006680e01007387 */ /* 0x000fd80000100a00 */
[----:B------:R-:W-:Y:S04]  /*49db0*/  STL.64 [R1+0x650], R8 ;  /* 0x0006500801007387 */ /* 0x000fe80000100a00 */
[----:B------:R-:W-:Y:S04]  /*49dc0*/  STL.64 [R1+0x658], R10 ;  /* 0x0006580a01007387 */ /* 0x000fe80000100a00 */
[----:B------:R-:W-:Y:S04]  /*49dd0*/  STL.64 [R1+0x640], R4 ;  /* 0x0006400401007387 */ /* 0x000fe80000100a00 */
[----:B------:R1:W-:Y:S02]  /*49de0*/  STL.64 [R1+0x648], R6 ;  /* 0x0006480601007387 */ /* 0x0003e40000100a00 */
[C---:B-1----:R-:W-:Y:S06]  /*49df0*/  HMMA.1688.F32.TF32 R4, R244.reuse, R146, R192 ;  /* 0x00000092f404723c */ /* 0x042fec00000810c0 */
[C---:B------:R-:W-:Y:S06]  /*49e00*/  HMMA.1688.F32.TF32 R8, R244.reuse, R142, R196 ;  /* 0x0000008ef408723c */ /* 0x040fec00000810c4 */
[----:B------:R-:W-:-:S12]  /*49e10*/  HMMA.1688.F32.TF32 R12, R244, R138, R200 ;  /* 0x0000008af40c723c */ /* 0x000fd800000810c8 */
[----:B------:R-:W-:Y:S01]  /*49e20*/  IMAD.MOV.U32 R243, RZ, RZ, R4 ;  /* 0x000000fffff37224 */ /* 0x000fe200078e0004 */
[----:B------:R-:W-:Y:S01]  /*49e30*/  MOV R242, R5 ;  /* 0x0000000500f27202 */ /* 0x000fe20000000f00 */
[----:B------:R-:W-:Y:S02]  /*49e40*/  IMAD.MOV.U32 R241, RZ, RZ, R6 ;  /* 0x000000fffff17224 */ /* 0x000fe400078e0006 */
[----:B------:R-:W-:Y:S02]  /*49e50*/  IMAD.MOV.U32 R240, RZ, RZ, R7 ;  /* 0x000000fffff07224 */ /* 0x000fe400078e0007 */
[C---:B------:R-:W-:Y:S01]  /*49e60*/  HMMA.1688.F32.TF32 R4, R244.reuse, R134, R204 ;  /* 0x00000086f404723c */ /* 0x040fe200000810cc */
[----:B------:R-:W-:Y:S04]  /*49e70*/  STL.64 [R1+0x600], R8 ;  /* 0x0006000801007387 */ /* 0x000fe80000100a00 */
[----:B------:R1:W-:Y:S04]  /*49e80*/  STL.64 [R1+0x608], R10 ;  /* 0x0006080a01007387 */ /* 0x0003e80000100a00 */
[----:B------:R-:W-:Y:S04]  /*49e90*/  STL.64 [R1+0x5f0], R12 ;  /* 0x0005f00c01007387 */ /* 0x000fe80000100a00 */
[----:B------:R2:W-:Y:S01]  /*49ea0*/  STL.64 [R1+0x5f8], R14 ;  /* 0x0005f80e01007387 */ /* 0x0005e20000100a00 */
[C---:B-1----:R-:W-:Y:S09]  /*49eb0*/  HMMA.1688.F32.TF32 R8, R244.reuse, R130, R208 ;  /* 0x00000082f408723c */ /* 0x042ff200000810d0 */
[----:B------:R-:W-:Y:S01]  /*49ec0*/  STL.64 [R1+0x5e0], R4 ;  /* 0x0005e00401007387 */ /* 0x000fe20000100a00 */
[C---:B--2---:R-:W-:Y:S03]  /*49ed0*/  HMMA.1688.F32.TF32 R12, R244.reuse, R126, R212 ;  /* 0x0000007ef40c723c */ /* 0x044fe600000810d4 */
[----:B------:R1:W-:Y:S03]  /*49ee0*/  STL.64 [R1+0x5e8], R6 ;  /* 0x0005e80601007387 */ /* 0x0003e60000100a00 */
[C---:B-1----:R-:W-:Y:S07]  /*49ef0*/  HMMA.1688.F32.TF32 R4, R244.reuse, R122, R216 ;  /* 0x0000007af404723c */ /* 0x042fee00000810d8 */
[----:B------:R-:W-:Y:S04]  /*49f00*/  STL.64 [R1+0x5d0], R8 ;  /* 0x0005d00801007387 */ /* 0x000fe80000100a00 */
[----:B------:R1:W-:Y:S06]  /*49f10*/  STL.64 [R1+0x5d8], R10 ;  /* 0x0005d80a01007387 */ /* 0x0003ec0000100a00 */
        /* <DEDUP_REMOVED lines=10> */
[----:B------:R-:W-:Y:S01]  /*49fc0*/  STL.64 [R1+0x568], R14 ;  /* 0x0005680e01007387 */ /* 0x000fe20000100a00 */
[----:B-1----:R-:W-:Y:S01]  /*49fd0*/  HMMA.1688.F32.TF32 R8, R244, R106, R232 ;  /* 0x0000006af408723c */ /* 0x002fe200000810e8 */
        /* <DEDUP_REMOVED lines=16> */
[----:B-1----:R-:W-:Y:S01]  /*4a0e0*/  HMMA.1688.F32.TF32 R4, R244, R102, R236 ;  /* 0x00000066f404723c */ /* 0x002fe200000810ec */
[----:B------:R-:W-:Y:S04]  /*4a0f0*/  STL.64 [R1+0x540], R8 ;  /* 0x0005400801007387 */ /* 0x000fe80000100a00 */
[----:B------:R-:W-:Y:S01]  /*4a100*/  STL.64 [R1+0x548], R10 ;  /* 0x0005480a01007387 */ /* 0x000fe20000100a00 */
[----:B------:R-:W-:Y:S01]  /*4a110*/  IMAD.MOV.U32 R182, RZ, RZ, R104 ;  /* 0x000000ffffb67224 */ /* 0x000fe200078e0068 */
[----:B------:R-:W-:-:S02]  /*4a120*/  MOV R183, R2 ;  /* 0x0000000200b77202 */ /* 0x000fc40000000f00 */
[----:B------:R-:W-:Y:S01]  /*4a130*/  LDS R13, [R105+UR12+0x23080] ;  /* 0x0230800c690d7984 */ /* 0x000fe20008000800 */
[----:B------:R-:W-:Y:S01]  /*4a140*/  IMAD.MOV.U32 R192, RZ, RZ, R97 ;  /* 0x000000ffffc07224 */ /* 0x000fe200078e0061 */
[----:B------:R-:W-:Y:S02]  /*4a150*/  MOV R193, R96 ;  /* 0x0000006000c17202 */ /* 0x000fe40000000f00 */
[----:B------:R-:W-:Y:S01]  /*4a160*/  LDS R15, [R105+UR12+0x23480] ;  /* 0x0234800c690f7984 */ /* 0x000fe20008000800 */
[----:B------:R-:W-:Y:S02]  /*4a170*/  IMAD.MOV.U32 R194, RZ, RZ, R93 ;  /* 0x000000ffffc27224 */ /* 0x000fe400078e005d */
[----:B------:R-:W-:Y:S01]  /*4a180*/  IMAD.MOV.U32 R195, RZ, RZ, R92 ;  /* 0x000000ffffc37224 */ /* 0x000fe200078e005c */
[----:B------:R-:W-:Y:S01]  /*4a190*/  MOV R168, R89 ;  /* 0x0000005900a87202 */ /* 0x000fe20000000f00 */
[----:B------:R-:W-:Y:S01]  /*4a1a0*/  IMAD.MOV.U32 R169, RZ, RZ, R88 ;  /* 0x000000ffffa97224 */ /* 0x000fe200078e0058 */
[----:B------:R-:W-:Y:S01]  /*4a1b0*/  MOV R171, R84 ;  /* 0x0000005400ab7202 */ /* 0x000fe20000000f00 */
[----:B------:R-:W-:Y:S01]  /*4a1c0*/  IMAD.MOV.U32 R170, RZ, RZ, R85 ;  /* 0x000000ffffaa7224 */ /* 0x000fe200078e0055 */
[----:B------:R-:W-:Y:S04]  /*4a1d0*/  LDS R12, [R251+UR12+0x23080] ;  /* 0x0230800cfb0c7984 */ /* 0x000fe80008000800 */
[----:B------:R-:W-:Y:S04]  /*4a1e0*/  STL.64 [R1+0x530], R4 ;  /* 0x0005300401007387 */ /* 0x000fe80000100a00 */
[----:B------:R-:W-:Y:S04]  /*4a1f0*/  STL.64 [R1+0x538], R6 ;  /* 0x0005380601007387 */ /* 0x000fe80000100a00 */
[----:B------:R-:W-:Y:S04]  /*4a200*/  STL [R1+0x28b0], R3 ;  /* 0x0028b00301007387 */ /* 0x000fe80000100800 */
        /* <DEDUP_REMOVED lines=17> */
[----:B------:R1:W-:Y:S01]  /*4a320*/  LDS R14, [R251+UR12+0x23480] ;  /* 0x0234800cfb0e7984 */ /* 0x0003e20008000800 */
[----:B--2---:R-:W-:Y:S01]  /*4a330*/  IMAD.MOV.U32 R199, RZ, RZ, R128 ;  /* 0x000000ffffc77224 */ /* 0x004fe200078e0080 */
[----:B---3--:R-:W-:Y:S01]  /*4a340*/  MOV R198, R129 ;  /* 0x0000008100c67202 */ /* 0x008fe20000000f00 */
[----:B----4-:R-:W-:Y:S02]  /*4a350*/  IMAD.MOV.U32 R197, RZ, RZ, R109 ;  /* 0x000000ffffc57224 */ /* 0x010fe400078e006d */
[----:B------:R-:W-:Y:S02]  /*4a360*/  IMAD.MOV.U32 R196, RZ, RZ, R116 ;  /* 0x000000ffffc47224 */ /* 0x000fe400078e0074 */
[----:B------:R-:W2:Y:S04]  /*4a370*/  LDL.LU R116, [R1+0x2938] ;  /* 0x0029380001747983 */ /* 0x000ea80000300800 */
[----:B------:R-:W3:Y:S04]  /*4a380*/  LDL.LU R109, [R1+0x2934] ;  /* 0x00293400016d7983 */ /* 0x000ee80000300800 */
        /* <DEDUP_REMOVED lines=10> */
[----:B------:R-:W-:Y:S01]  /*4a430*/  IMAD.MOV.U32 R205, RZ, RZ, R112 ;  /* 0x000000ffffcd7224 */ /* 0x000fe200078e0070 */
[----:B------:R-:W-:-:S02]  /*4a440*/  MOV R204, R117 ;  /* 0x0000007500cc7202 */ /* 0x000fc40000000f00 */
[----:B------:R-:W4:Y:S04]  /*4a450*/  LDL.LU R117, [R1+0x2918] ;  /* 0x0029180001757983 */ /* 0x000f280000300800 */
[----:B------:R-:W4:Y:S01]  /*4a460*/  LDL.LU R112, [R1+0x2914] ;  /* 0x0029140001707983 */ /* 0x000f220000300800 */
[----:B------:R-:W-:Y:S01]  /*4a470*/  IMAD.MOV.U32 R206, RZ, RZ, R125 ;  /* 0x000000ffffce7224 */ /* 0x000fe200078e007d */
[----:B------:R-:W-:Y:S02]  /*4a480*/  MOV R207, R124 ;  /* 0x0000007c00cf7202 */ /* 0x000fe40000000f00 */
[----:B------:R-:W4:Y:S04]  /*4a490*/  LDL.LU R125, [R1+0x2910] ;  /* 0x00291000017d7983 */ /* 0x000f280000300800 */
[----:B------:R-:W4:Y:S01]  /*4a4a0*/  LDL.LU R124, [R1+0x290c] ;  /* 0x00290c00017c7983 */ /* 0x000f220000300800 */
[----:B--2---:R-:W-:-:S02]  /*4a4b0*/  IMAD.MOV.U32 R131, RZ, RZ, R116 ;  /* 0x000000ffff837224 */ /* 0x004fc400078e0074 */
[----:B---3--:R-:W-:Y:S02]  /*4a4c0*/  IMAD.MOV.U32 R130, RZ, RZ, R109 ;  /* 0x000000ffff827224 */ /* 0x008fe400078e006d */
[----:B------:R-:W2:Y:S04]  /*4a4d0*/  LDL.LU R109, [R1+0x2908] ;  /* 0x00290800016d7983 */ /* 0x000ea80000300800 */
[----:B------:R-:W3:Y:S01]  /*4a4e0*/  LDL.LU R116, [R1+0x2904] ;  /* 0x0029040001747983 */ /* 0x000ee20000300800 */
[----:B----4-:R-:W-:Y:S01]  /*4a4f0*/  MOV R215, R113 ;  /* 0x0000007100d77202 */ /* 0x010fe20000000f00 */
[----:B------:R-:W-:Y:S02]  /*4a500*/  IMAD.MOV.U32 R214, RZ, RZ, R108 ;  /* 0x000000ffffd67224 */ /* 0x000fe400078e006c */
[----:B------:R-:W-:Y:S01]  /*4a510*/  IMAD.MOV.U32 R213, RZ, RZ, R120 ;  /* 0x000000ffffd57224 */ /* 0x000fe200078e0078 */
[----:B------:R-:W-:-:S02]  /*4a520*/  MOV R212, R121 ;  /* 0x0000007900d47202 */ /* 0x000fc40000000f00 */
        /* <DEDUP_REMOVED lines=8> */
[----:B--2---:R-:W-:Y:S01]  /*4a5b0*/  IMAD.MOV.U32 R123, RZ, RZ, R109 ;  /* 0x000000ffff7b7224 */ /* 0x004fe200078e006d */
[----:B---3--:R-:W-:Y:S02]  /*4a5c0*/  MOV R122, R116 ;  /* 0x00000074007a7202 */ /* 0x008fe40000000f00 */
[----:B------:R-:W2:Y:S04]  /*4a5d0*/  LDL.LU R116, [R1+0x28e8] ;  /* 0x0028e80001747983 */ /* 0x000ea80000300800 */
[----:B------:R-:W3:Y:S01]  /*4a5e0*/  LDL.LU R109, [R1+0x28e4] ;  /* 0x0028e400016d7983 */ /* 0x000ee20000300800 */
[----:B----4-:R-:W-:Y:S02]  /*4a5f0*/  IMAD.MOV.U32 R222, RZ, RZ, R108 ;  /* 0x000000ffffde7224 */ /* 0x010fe400078e006c */
[----:B------:R-:W-:-:S02]  /*4a600*/  IMAD.MOV.U32 R220, RZ, RZ, R113 ;  /* 0x000000ffffdc7224 */ /* 0x000fc400078e0071 */
[----:B------:R-:W4:Y:S01]  /*4a610*/  LDL.LU R113, [R1+0x28e0] ;  /* 0x0028e00001717983 */ /* 0x000f220000300800 */
[----:B------:R-:W-:-:S03]  /*4a620*/  MOV R221, R112 ;  /* 0x0000007000dd7202 */ /* 0x000fc60000000f00 */
[----:B------:R-:W4:Y:S04]  /*4a630*/  LDL.LU R112, [R1+0x28dc] ;  /* 0x0028dc0001707983 */ /* 0x000f280000300800 */
[----:B------:R-:W2:Y:S04]  /*4a640*/  LDL.LU R108, [R1+0x28d8] ;  /* 0x0028d800016c7983 */ /* 0x000ea80000300800 */
[----:B------:R-:W4:Y:S04]  /*4a650*/  LDL.LU R223, [R1+0x24c] ;  /* 0x00024c0001df7983 */ /* 0x000f280000300800 */
[----:B------:R-:W4:Y:S01]  /*4a660*/  LDL.LU R118, [R1+0x258] ;  /* 0x0002580001767983 */ /* 0x000f220000300800 */
[----:B------:R-:W-:-:S02]  /*4a670*/  IMAD.MOV.U32 R208, RZ, RZ, R2 ;  /* 0x000000ffffd07224 */ /* 0x000fc400078e0002 */
[----:B---3--:R-:W-:Y:S02]  /*4a680*/  IMAD.MOV.U32 R119, RZ, RZ, R109 ;  /* 0x000000ffff777224 */ /* 0x008fe400078e006d */
[----:B------:R-:W3:Y:S01]  /*4a690*/  LDL.LU R109, [R1+0x28d4] ;  /* 0x0028d400016d7983 */ /* 0x000ee20000300800 */
[----:B--2---:R-:W-:-:S03]  /*4a6a0*/  MOV R114, R108 ;  /* 0x0000006c00727202 */ /* 0x004fc60000000f00 */
[----:B------:R-:W3:Y:S04]  /*4a6b0*/  LDL.LU R108, [R1+0x28d0] ;  /* 0x0028d000016c7983 */ /* 0x000ee80000300800 */
[----:B------:R-:W4:Y:S04]  /*4a6c0*/  LDL.LU R115, [R1+0x27c] ;  /* 0x00027c0001737983 */ /* 0x000f280000300800 */
[----:B------:R-:W2:Y:S04]  /*4a6d0*/  LDL.LU R228, [R1+0x280] ;  /* 0x0002800001e47983 */ /* 0x000ea80000300800 */
[----:B------:R-:W2:Y:S04]  /*4a6e0*/  LDL.LU R229, [R1+0x284] ;  /* 0x0002840001e57983 */ /* 0x000ea80000300800 */
        /* <DEDUP_REMOVED lines=15> */
[----:B------:R-:W-:-:S02]  /*4a7e0*/  IMAD.MOV.U32 R211, RZ, RZ, R100 ;  /* 0x000000ffffd37224 */ /* 0x000fc400078e0064 */
[----:B-1----:R-:W-:Y:S01]  /*4a7f0*/  IMAD.MOV.U32 R251, RZ, RZ, R76 ;  /* 0x000000fffffb7224 */ /* 0x002fe200078e004c */
[C---:B------:R-:W-:Y:S06]  /*4a800*/  HMMA.1688.F32.TF32 R184, R244.reuse, R154, R184 ;  /* 0x0000009af4b8723c */ /* 0x040fec00000810b8 */
[C---:B------:R-:W-:Y:S06]  /*4a810*/  HMMA.1688.F32.TF32 R188, R244.reuse, R150, R188 ;  /* 0x00000096f4bc723c */ /* 0x040fec00000810bc */
[C---:B--2---:R-:W-:Y:S06]  /*4a820*/  HMMA.1688.F32.TF32 R100, R244.reuse, R30, R228 ;  /* 0x0000001ef464723c */ /* 0x044fec00000810e4 */
[C---:B---3--:R-:W-:Y:S06]  /*4a830*/  HMMA.1688.F32.TF32 R104, R244.reuse, R98, R108 ;  /* 0x00000062f468723c */ /* 0x048fec000008106c */
[----:B----4-:R-:W-:Y:S01]  /*4a840*/  HMMA.1688.F32.TF32 R96, R244, R34, R112 ;  /* 0x00000022f460723c */ /* 0x010fe20000081070 */
[----:B------:R-:W1:-:S15]  /*4a850*/  LDSM.16.M88.4 R4, [R2+UR13+0x880] ;  /* 0x0008800d0204783b */ /* 0x000e5e0008000200 */
[----:B------:R-:W-:-:S08]  /*4a860*/  NOP ;  /* 0x0000000000007918 */ /* 0x000fd00000000000 */
[----:B------:R-:W-:Y:S01]  /*4a870*/  IMAD.MOV.U32 R3, RZ, RZ, R99 ;  /* 0x000000ffff037224 */ /* 0x000fe200078e0063 */
[----:B------:R-:W2:Y:S04]  /*4a880*/  LDSM.16.M88.4 R8, [R2+UR13+0x80] ;  /* 0x0000800d0208783b */ /* 0x000ea80008000200 */
[----:B------:R-:W-:Y:S04]  /*4a890*/  LDSM.16.M88.4 R112, [R2+UR13+0x5080] ;  /* 0x0050800d0270783b */ /* 0x000fe80008000200 */
[----:B------:R-:W-:Y:S04]  /*4a8a0*/  LDSM.16.M88.4 R108, [R2+UR13+0x5880] ;  /* 0x0058800d026c783b */ /* 0x000fe80008000200 */
[----:B-1----:R-:W-:Y:S04]  /*4a8b0*/  STL [R1+0x27cc], R6 ;  /* 0x0027cc0601007387 */ /* 0x002fe80000100800 */
[----:B------:R-:W-:Y:S04]  /*4a8c0*/  STL [R1+0x27c8], R7 ;  /* 0x0027c80701007387 */ /* 0x000fe80000100800 */
[----:B------:R-:W-:Y:S04]  /*4a8d0*/  STL.64 [R1+0x520], R104 ;  /* 0x0005206801007387 */ /* 0x000fe80000100a00 */
[----:B------:R-:W-:Y:S04]  /*4a8e0*/  STL.64 [R1+0x528], R106 ;  /* 0x0005286a01007387 */ /* 0x000fe80000100a00 */
[----:B------:R-:W-:Y:S04]  /*4a8f0*/  STL.64 [R1+0x500], R96 ;  /* 0x0005006001007387 */ /* 0x000fe80000100a00 */
[----:B------:R-:W-:Y:S04]  /*4a900*/  STL.64 [R1+0x510], R100 ;  /* 0x0005106401007387 */ /* 0x000fe80000100a00 */
[----:B------:R1:W-:Y:S04]  /*4a910*/  STL.64 [R1+0x518], R102 ;  /* 0x0005186601007387 */ /* 0x0003e80000100a00 */
[----:B------:R3:W-:Y:S04]  /*4a920*/  STL [R1+0x508], R98 ;  /* 0x0005086201007387 */ /* 0x0007e80000100800 */
[----:B------:R-:W-:Y:S01]  /*4a930*/  LDSM.16.M88.4 R104, [R2+UR13+0x6080] ;  /* 0x0060800d0268783b */ /* 0x000fe20008000200 */
[C---:B-1----:R-:W-:Y:S06]  /*4a940*/  HMMA.1688.F32.TF32 R100, R244.reuse, R94, R224 ;  /* 0x0000005ef464723c */ /* 0x042fec00000810e0 */
[C---:B---3--:R-:W-:Y:S01]  /*4a950*/  HMMA.1688.F32.TF32 R96, R244.reuse, R90, R116 ;  /* 0x0000005af460723c */ /* 0x048fe20000081074 */
[----:B------:R-:W-:Y:S05]  /*4a960*/  LDSM.16.M88.4 R116, [R2+UR13+0x4880] ;  /* 0x0048800d0274783b */ /* 0x000fea0008000200 */
[C---:B------:R-:W-:Y:S06]  /*4a970*/  HMMA.1688.F32.TF32 R92, R244.reuse, R86, R220 ;  /* 0x00000056f45c723c */ /* 0x040fec00000810dc */
[C---:B------:R-:W-:Y:S01]  /*4a980*/  HMMA.1688.F32.TF32 R88, R244.reuse, R82, R120 ;  /* 0x00000052f458723c */ /* 0x040fe20000081078 */
[----:B------:R-:W-:Y:S05]  /*4a990*/  LDSM.16.M88.4 R120, [R2+UR13+0x4080] ;  /* 0x0040800d0278783b */ /* 0x000fea0008000200 */
        /* <DEDUP_REMOVED lines=34> */
[C---:B-1----:R-:W-:Y:S07]  /*4abc0*/  HMMA.1688.F32.TF32 R76, R244.reuse, R46, R192 ;  /* 0x0000002ef44c723c */ /* 0x042fee00000810c0 */
[----:B------:R-:W-:Y:S04]  /*4abd0*/  STL.64 [R1+0x340], R84 ;  /* 0x0003405401007387 */ /* 0x000fe80000100a00 */
[----:B------:R1:W-:Y:S04]  /*4abe0*/  STL.64 [R1+0x348], R86 ;  /* 0x0003485601007387 */ /* 0x0003e80000100a00 */
[----:B------:R-:W-:Y:S04]  /*4abf0*/  STL.64 [R1+0x2b0], R80 ;  /* 0x0002b05001007387 */ /* 0x000fe80000100a00 */
[----:B------:R3:W-:Y:S01]  /*4ac00*/  STL.64 [R1+0x2b8], R82 ;  /* 0x0002b85201007387 */ /* 0x0007e20000100a00 */
[C---:B-1----:R-:W-:Y:S03]  /*4ac10*/  HMMA.1688.F32.TF32 R84, R244.reuse, R42, R180 ;  /* 0x0000002af454723c */ /* 0x042fe600000810b4 */
[----:B------:R-:W-:Y:S04]  /*4ac20*/  STL.64 [R1+0x280], R76 ;  /* 0x0002804c01007387 */ /* 0x000fe80000100a00 */
[----:B------:R2:W-:Y:S01]  /*4ac30*/  STL.64 [R1+0x288], R78 ;  /* 0x0002884e01007387 */ /* 0x0005e20000100a00 */
[----:B---3--:R-:W-:Y:S06]  /*4ac40*/  HMMA.1688.F32.TF32 R80, R244, R38, R176 ;  /* 0x00000026f450723c */ /* 0x008fec00000810b0 */
[-C--:B--2---:R-:W-:Y:S09]  /*4ac50*/  HMMA.1688.F32.TF32 R76, R24, R8.reuse, R172 ;  /* 0x00000008184c723c */ /* 0x084ff200000810ac */
[----:B------:R-:W-:Y:S04]  /*4ac60*/  STL.64 [R1+0x260], R84 ;  /* 0x0002605401007387 */ /* 0x000fe80000100a00 */
[----:B------:R1:W-:Y:S04]  /*4ac70*/  STL.64 [R1+0x268], R86 ;  /* 0x0002685601007387 */ /* 0x0003e80000100a00 */
[----:B------:R-:W-:Y:S04]  /*4ac80*/  STL.64 [R1+0x230], R80 ;  /* 0x0002305001007387 */ /* 0x000fe80000100a00 */
[----:B------:R2:W-:Y:S01]  /*4ac90*/  STL.64 [R1+0x238], R82 ;  /* 0x0002385201007387 */ /* 0x0005e20000100a00 */
[-C--:B-1----:R-:W-:Y:S03]  /*4aca0*/  HMMA.1688.F32.TF32 R84, R20, R8.reuse, R168 ;  /* 0x000000081454723c */ /* 0x082fe600000810a8 */
[----:B------:R-:W-:Y:S04]  /*4acb0*/  STL.64 [R1+0x240], R76 ;  /* 0x0002404c01007387 */ /* 0x000fe80000100a00 */
[----:B------:R1:W-:Y:S01]  /*4acc0*/  STL.64 [R1+0x248], R78 ;  /* 0x0002484e01007387 */ /* 0x0003e20000100a00 */
[-C--:B--2---:R-:W-:Y:S03]  /*4acd0*/  HMMA.1688.F32.TF32 R80, R16, R8.reuse, R156 ;  /* 0x000000081050723c */ /* 0x084fe6000008109c */
[----:B------:R-:W2:Y:S04]  /*4ace0*/  LDSM.16.M88.4 R168, [R2+UR13+0x1080] ;  /* 0x0010800d02a8783b */ /* 0x000ea80008000200 */
[----:B------:R-:W-:Y:S01]  /*4acf0*/  LDSM.16.M88.4 R156, [R2+UR13+0x2880] ;  /* 0x0028800d029c783b */ /* 0x000fe20008000200 */
[----:B-1----:R-:W-:Y:S07]  /*4ad00*/  HMMA.1688.F32.TF32 R76, R12, R8, R184 ;  /* 0x000000080c4c723c */ /* 0x002fee00000810b8 */
[----:B------:R-:W-:Y:S04]  /*4ad10*/  STL.64 [R1+0x2d0], R84 ;  /* 0x0002d05401007387 */ /* 0x000fe80000100a00 */
[----:B------:R1:W-:Y:S04]  /*4ad20*/  STL.64 [R1+0x2d8], R86 ;  /* 0x0002d85601007387 */ /* 0x0003e80000100a00 */
[----:B------:R-:W-:Y:S04]  /*4ad30*/  STL.64 [R1+0x210], R80 ;  /* 0x0002105001007387 */ /* 0x000fe80000100a00 */
[----:B------:R-:W-:Y:S01]  /*4ad40*/  STL.64 [R1+0x218], R82 ;  /* 0x0002185201007387 */ /* 0x000fe20000100a00 */
[-C--:B-1----:R-:W-:Y:S03]  /*4ad50*/  HMMA.1688.F32.TF32 R84, R24, R4.reuse, R164 ;  /* 0x000000041854723c */ /* 0x082fe600000810a4 */
[----:B------:R-:W-:Y:S04]  /*4ad60*/  STL.64 [R1+0x630], R76 ;  /* 0x0006304c01007387 */ /* 0x000fe80000100a00 */
[----:B------:R1:W-:Y:S04]  /*4ad70*/  STL.64 [R1+0x638], R78 ;  /* 0x0006384e01007387 */ /* 0x0003e80000100a00 */
[----:B------:R-:W3:Y:S01]  /*4ad80*/  LDSM.16.M88.4 R164, [R2+UR13+0x1880] ;  /* 0x0018800d02a4783b */ /* 0x000ee20008000200 */
[-C--:B-1----:R-:W-:Y:S03]  /*4ad90*/  HMMA.1688.F32.TF32 R76, R16, R4.reuse, R160 ;  /* 0x00000004104c723c */ /* 0x082fe600000810a0 */
[----:B------:R-:W1:Y:S03]  /*4ada0*/  LDSM.16.M88.4 R160, [R2+UR13+0x2080] ;  /* 0x0020800d02a0783b */ /* 0x000e660008000200 */
[-C--:B------:R-:W-:Y:S06]  /*4adb0*/  HMMA.1688.F32.TF32 R80, R20, R4.reuse, R248 ;  /* 0x000000041450723c */ /* 0x080fec00000810f8 */
[----:B------:R-:W-:Y:S01]  /*4adc0*/  HMMA.1688.F32.TF32 R4, R12, R4, R188 ;  /* 0x000000040c04723c */ /* 0x000fe200000810bc */
[----:B------:R-:W-:Y:S01]  /*4add0*/  IMAD.MOV.U32 R196, RZ, RZ, R33 ;  /* 0x000000ffffc47224 */ /* 0x000fe200078e0021 */
[----:B------:R-:W-:Y:S01]  /*4ade0*/  MOV R197, R32 ;  /* 0x0000002000c57202 */ /* 0x000fe20000000f00 */
[----:B------:R-:W-:Y:S01]  /*4adf0*/  IMAD.MOV.U32 R198, RZ, RZ, R29 ;  /* 0x000000ffffc67224 */ /* 0x000fe200078e001d */
[----:B------:R-:W4:Y:S01]  /*4ae00*/  LDSM.16.M88.4 R32, [R2+UR13+0x7880] ;  /* 0x0078800d0220783b */ /* 0x000f220008000200 */
[----:B------:R-:W-:-:S03]  /*4ae10*/  IMAD.MOV.U32 R199, RZ, RZ, R28 ;  /* 0x000000ffffc77224 */ /* 0x000fc600078e001c */
[----:B------:R-:W4:Y:S04]  /*4ae20*/  LDSM.16.M88.4 R28, [R2+UR13+0x8080] ;  /* 0x0080800d021c783b */ /* 0x000f280008000200 */
[----:B------:R-:W-:Y:S04]  /*4ae30*/  STL.64 [R1+0x220], R84 ;  /* 0x0002205401007387 */ /* 0x000fe80000100a00 */
[----:B------:R-:W-:Y:S04]  /*4ae40*/  STL.64 [R1+0x228], R86 ;  /* 0x0002285601007387 */ /* 0x000fe80000100a00 */
[----:B------:R-:W-:Y:S04]  /*4ae50*/  STL.64 [R1+0x2a0], R80 ;  /* 0x0002a05001007387 */ /* 0x000fe80000100a00 */
[----:B------:R-:W4:Y:S04]  /*4ae60*/  LDSM.16.M88.4 R84, [R2+UR13+0x9880] ;  /* 0x0098800d0254783b */ /* 0x000f280008000200 */
[----:B------:R-:W-:Y:S01]  /*4ae70*/  STL.64 [R1+0x2a8], R82 ;  /* 0x0002a85201007387 */ /* 0x000fe20000100a00 */
[----:B------:R-:W-:-:S03]  /*4ae80*/  MOV R172, R73 ;  /* 0x0000004900ac7202 */ /* 0x000fc60000000f00 */
[----:B------:R-:W-:Y:S01]  /*4ae90*/  STL.64 [R1+0x200], R76 ;  /* 0x0002004c01007387 */ /* 0x000fe20000100a00 */
[----:B------:R-:W-:-:S03]  /*4aea0*/  IMAD.MOV.U32 R173, RZ, RZ, R72 ;  /* 0x000000ffffad7224 */ /* 0x000fc600078e0048 */
[----:B------:R-:W4:Y:S01]  /*4aeb0*/  LDSM.16.M88.4 R80, [R2+UR13+0xa080] ;  /* 0x00a0800d0250783b */ /* 0x000f220008000200 */
[----:B------:R-:W-:-:S03]  /*4aec0*/  IMAD.MOV.U32 R192, RZ, RZ, R41 ;  /* 0x000000ffffc07224 */ /* 0x000fc600078e0029 */
[----:B------:R-:W-:Y:S01]  /*4aed0*/  STL.64 [R1+0x208], R78 ;  /* 0x0002084e01007387 */ /* 0x000fe20000100a00 */
[----:B------:R-:W-:Y:S01]  /*4aee0*/  IMAD.MOV.U32 R193, RZ, RZ, R40 ;  /* 0x000000ffffc17224 */ /* 0x000fe200078e0028 */
[----:B------:R-:W-:Y:S02]  /*4aef0*/  MOV R194, R37 ;  /* 0x0000002500c27202 */ /* 0x000fe40000000f00 */
[----:B------:R-:W-:Y:S01]  /*4af00*/  STL.64 [R1+0x620], R4 ;  /* 0x0006200401007387 */ /* 0x000fe20000100a00 */
[----:B------:R-:W-:-:S03]  /*4af10*/  IMAD.MOV.U32 R195, RZ, RZ, R36 ;  /* 0x000000ffffc37224 */ /* 0x000fc600078e0024 */
[----:B------:R-:W4:Y:S01]  /*4af20*/  LDSM.16.M88.4 R76, [R2+UR13+0xa880] ;  /* 0x00a8800d024c783b */ /* 0x000f220008000200 */
[----:B------:R-:W-:Y:S01]  /*4af30*/  IMAD.MOV.U32 R174, RZ, RZ, R69 ;  /* 0x000000ffffae7224 */ /* 0x000fe200078e0045 */
[----:B------:R-:W-:Y:S02]  /*4af40*/  MOV R175, R68 ;  /* 0x0000004400af7202 */ /* 0x000fe40000000f00 */
[----:B------:R1:W-:Y:S01]  /*4af50*/  STL.64 [R1+0x628], R6 ;  /* 0x0006280601007387 */ /* 0x0003e20000100a00 */
[----:B------:R-:W-:-:S03]  /*4af60*/  IMAD.MOV.U32 R176, RZ, RZ, R65 ;  /* 0x000000ffffb07224 */ /* 0x000fc600078e0041 */
[----:B--2---:R-:W-:Y:S01]  /*4af70*/  STL [R1+0x27d4], R170 ;  /* 0x0027d4aa01007387 */ /* 0x004fe20000100800 */
[----:B------:R-:W-:-:S03]  /*4af80*/  IMAD.MOV.U32 R177, RZ, RZ, R64 ;  /* 0x000000ffffb17224 */ /* 0x000fc600078e0040 */
[----:B------:R-:W2:Y:S04]  /*4af90*/  LDSM.16.M88.4 R72, [R2+UR13+0xb080] ;  /* 0x00b0800d0248783b */ /* 0x000ea80008000200 */
[----:B------:R-:W-:Y:S01]  /*4afa0*/  STL [R1+0x27d0], R171 ;  /* 0x0027d0ab01007387 */ /* 0x000fe20000100800 */
[----:B------:R-:W-:-:S03]  /*4afb0*/  MOV R178, R61 ;  /* 0x0000003d00b27202 */ /* 0x000fc60000000f00 */
[----:B---3--:R-:W-:Y:S01]  /*4afc0*/  STL [R1+0x27dc], R166 ;  /* 0x0027dca601007387 */ /* 0x008fe20000100800 */
[----:B------:R-:W-:-:S03]  /*4afd0*/  IMAD.MOV.U32 R179, RZ, RZ, R60 ;  /* 0x000000ffffb37224 */ /* 0x000fc600078e003c */
[----:B------:R-:W3:Y:S04]  /*4afe0*/  LDSM.16.M88.4 R68, [R2+UR13+0xb880] ;  /* 0x00b8800d0244783b */ /* 0x000ee80008000200 */
[----:B------:R-:W-:Y:S01]  /*4aff0*/  STL [R1+0x27d8], R167 ;  /* 0x0027d8a701007387 */ /* 0x000fe20000100800 */
[----:B------:R-:W-:-:S03]  /*4b000*/  IMAD.MOV.U32 R250, RZ, RZ, R53 ;  /* 0x000000fffffa7224 */ /* 0x000fc600078e0035 */
[----:B-1----:R-:W-:Y:S01]  /*4b010*/  STL [R1+0x27e4], R162 ;  /* 0x0027e4a201007387 */ /* 0x002fe20000100800 */
[----:B------:R-:W-:-:S03]  /*4b020*/  IMAD.MOV.U32 R251, RZ, RZ, R52 ;  /* 0x000000fffffb7224 */ /* 0x000fc600078e0034 */
[----:B------:R-:W1:Y:S01]  /*4b030*/  LDSM.16.M88.4 R64, [R2+UR13+0xc080] ;  /* 0x00c0800d0240783b */ /* 0x000e620008000200 */
[----:B------:R-:W-:Y:S03]  /*4b040*/  HMMA.1688.F32.TF32 R4, R24, R164, R192 ;  /* 0x000000a41804723c */ /* 0x000fe600000810c0 */
[----:B------:R-:W-:Y:S01]  /*4b050*/  STL [R1+0x27e0], R163 ;  /* 0x0027e0a301007387 */ /* 0x000fe20000100800 */
[----:B------:R-:W-:-:S03]  /*4b060*/  MOV R180, R49 ;  /* 0x0000003100b47202 */ /* 0x000fc60000000f00 */
[----:B------:R-:W-:Y:S01]  /*4b070*/  STL [R1+0x27ec], R158 ;  /* 0x0027ec9e01007387 */ /* 0x000fe20000100800 */
[----:B------:R-:W-:-:S03]  /*4b080*/  IMAD.MOV.U32 R181, RZ, RZ, R48 ;  /* 0x000000ffffb57224 */ /* 0x000fc600078e0030 */
[----:B------:R-:W1:Y:S04]  /*4b090*/  LDSM.16.M88.4 R60, [R2+UR13+0xc880] ;  /* 0x00c8800d023c783b */ /* 0x000e680008000200 */
[----:B------:R-:W-:Y:S01]  /*4b0a0*/  STL [R1+0x27e8], R159 ;  /* 0x0027e89f01007387 */ /* 0x000fe20000100800 */
[----:B------:R-:W-:-:S03]  /*4b0b0*/  IMAD.MOV.U32 R182, RZ, RZ, R45 ;  /* 0x000000ffffb67224 */ /* 0x000fc600078e002d */
[----:B------:R-:W-:Y:S01]  /*4b0c0*/  STL [R1+0x27f4], R130 ;  /* 0x0027f48201007387 */ /* 0x000fe20000100800 */
[----:B------:R-:W-:-:S03]  /*4b0d0*/  MOV R183, R44 ;  /* 0x0000002c00b77202 */ /* 0x000fc60000000f00 */
        /* <DEDUP_REMOVED lines=8> */
[----:B------:R2:W-:Y:S04]  /*4b160*/  STL [R1+0x280c], R118 ;  /* 0x00280c7601007387 */ /* 0x0005e80000100800 */
[----:B------:R-:W1:Y:S04]  /*4b170*/  LDSM.16.M88.4 R40, [R2+UR13+0xf080] ;  /* 0x00f0800d0228783b */ /* 0x000e680008000200 */
[----:B------:R3:W-:Y:S04]  /*4b180*/  STL [R1+0x2808], R119 ;  /* 0x0028087701007387 */ /* 0x0007e80000100800 */
[----:B------:R-:W-:Y:S04]  /*4b190*/  STL [R1+0x2814], R114 ;  /* 0x0028147201007387 */ /* 0x000fe80000100800 */
[----:B------:R-:W-:Y:S04]  /*4b1a0*/  STL [R1+0x2810], R115 ;  /* 0x0028107301007387 */ /* 0x000fe80000100800 */
[----:B------:R1:W-:Y:S04]  /*4b1b0*/  STL [R1+0x281c], R110 ;  /* 0x00281c6e01007387 */ /* 0x0003e80000100800 */
[----:B------:R1:W-:Y:S04]  /*4b1c0*/  STL [R1+0x2818], R111 ;  /* 0x0028186f01007387 */ /* 0x0003e80000100800 */
[----:B------:R-:W-:Y:S04]  /*4b1d0*/  STL [R1+0x2824], R106 ;  /* 0x0028246a01007387 */ /* 0x000fe80000100800 */
[----:B------:R-:W-:Y:S04]  /*4b1e0*/  STL [R1+0x2820], R107 ;  /* 0x0028206b01007387 */ /* 0x000fe80000100800 */
[----:B------:R1:W-:Y:S04]  /*4b1f0*/  STL [R1+0x282c], R102 ;  /* 0x00282c6601007387 */ /* 0x0003e80000100800 */
[----:B------:R1:W-:Y:S04]  /*4b200*/  STL [R1+0x2828], R103 ;  /* 0x0028286701007387 */ /* 0x0003e80000100800 */
[----:B------:R-:W-:Y:S04]  /*4b210*/  STL [R1+0x2834], R98 ;  /* 0x0028346201007387 */ /* 0x000fe80000100800 */
[----:B------:R-:W-:Y:S04]  /*4b220*/  STL [R1+0x2830], R99 ;  /* 0x0028306301007387 */ /* 0x000fe80000100800 */
[----:B----4-:R4:W-:Y:S04]  /*4b230*/  STL [R1+0x283c], R34 ;  /* 0x00283c2201007387 */ /* 0x0109e80000100800 */
[----:B------:R4:W-:Y:S01]  /*4b240*/  STL [R1+0x2838], R35 ;  /* 0x0028382301007387 */ /* 0x0009e20000100800 */
[----:B--2---:R-:W-:-:S03]  /*4b250*/  MOV R118, R4 ;  /* 0x0000000400767202 */ /* 0x004fc60000000f00 */
[----:B------:R-:W-:Y:S01]  /*4b260*/  STL [R1+0x2844], R30 ;  /* 0x0028441e01007387 */ /* 0x000fe20000100800 */
[----:B---3--:R-:W-:Y:S01]  /*4b270*/  IMAD.MOV.U32 R119, RZ, RZ, R5 ;  /* 0x000000ffff777224 */ /* 0x008fe200078e0005 */
[----:B------:R-:W-:Y:S02]  /*4b280*/  MOV R123, R7 ;  /* 0x00000007007b7202 */ /* 0x000fe40000000f00 */
[----:B------:R-:W-:Y:S01]  /*4b290*/  STL [R1+0x2840], R31 ;  /* 0x0028401f01007387 */ /* 0x000fe20000100800 */
[----:B------:R-:W-:-:S03]  /*4b2a0*/  IMAD.MOV.U32 R122, RZ, RZ, R6 ;  /* 0x000000ffff7a7224 */ /* 0x000fc600078e0006 */
[----:B------:R2:W-:Y:S01]  /*4b2b0*/  STL [R1+0x284c], R94 ;  /* 0x00284c5e01007387 */ /* 0x0005e20000100800 */
[C---:B------:R-:W-:Y:S03]  /*4b2c0*/  HMMA.1688.F32.TF32 R4, R24.reuse, R160, R180 ;  /* 0x000000a01804723c */ /* 0x040fe600000810b4 */
[----:B------:R3:W-:Y:S03]  /*4b2d0*/  STL [R1+0x2848], R95 ;  /* 0x0028485f01007387 */ /* 0x0007e60000100800 */
[----:B------:R-:W-:Y:S01]  /*4b2e0*/  HMMA.1688.F32.TF32 R184, R24, R168, R196 ;  /* 0x000000a818b8723c */ /* 0x000fe200000810c4 */
        /* <DEDUP_REMOVED lines=12> */
[----:B-1----:R-:W-:Y:S04]  /*4b3b0*/  STL [R1+0x2884], R66 ;  /* 0x0028844201007387 */ /* 0x002fe80000100800 */
[----:B------:R-:W-:Y:S04]  /*4b3c0*/  STL [R1+0x2880], R67 ;  /* 0x0028804301007387 */ /* 0x000fe80000100800 */
[----:B------:R1:W-:Y:S01]  /*4b3d0*/  STL [R1+0x288c], R62 ;  /* 0x00288c3e01007387 */ /* 0x0003e20000100800 */
[----:B------:R-:W-:-:S03]  /*4b3e0*/  IMAD.MOV.U32 R248, RZ, RZ, R57 ;  /* 0x000000fffff87224 */ /* 0x000fc600078e0039 */
[----:B------:R1:W-:Y:S01]  /*4b3f0*/  STL [R1+0x2888], R63 ;  /* 0x0028883f01007387 */ /* 0x0003e20000100800 */
[----:B------:R-:W-:-:S03]  /*4b400*/  MOV R249, R56 ;  /* 0x0000003800f97202 */ /* 0x000fc60000000f00 */
[----:B------:R-:W-:Y:S04]  /*4b410*/  STL [R1+0x2894], R54 ;  /* 0x0028943601007387 */ /* 0x000fe80000100800 */
[----:B------:R1:W-:Y:S04]  /*4b420*/  STL [R1+0x2890], R55 ;  /* 0x0028903701007387 */ /* 0x0003e80000100800 */
        /* <DEDUP_REMOVED lines=9> */
[----:B------:R1:W-:Y:S01]  /*4b4c0*/  STL [R1+0x28a8], R43 ;  /* 0x0028a82b01007387 */ /* 0x0003e20000100800 */
[C---:B------:R-:W-:Y:S03]  /*4b4d0*/  HMMA.1688.F32.TF32 R4, R24.reuse, R156, R248 ;  /* 0x0000009c1804723c */ /* 0x040fe600000810f8 */
[----:B------:R-:W-:Y:S04]  /*4b4e0*/  STL.64 [R1+0xf0], R184 ;  /* 0x0000f0b801007387 */ /* 0x000fe80000100a00 */
[----:B------:R-:W-:Y:S04]  /*4b4f0*/  STL.64 [R1+0xf8], R186 ;  /* 0x0000f8ba01007387 */ /* 0x000fe80000100a00 */
        /* <DEDUP_REMOVED lines=22> */
[----:B------:R-:W-:Y:S01]  /*4b660*/  IMAD.MOV.U32 R114, RZ, RZ, R6 ;  /* 0x000000ffff727224 */ /* 0x000fe200078e0006 */
[----:B------:R-:W-:Y:S01]  /*4b670*/  MOV R155, R144 ;  /* 0x00000090009b7202 */ /* 0x000fe20000000f00 */
[----:B------:R-:W-:Y:S01]  /*4b680*/  IMAD.MOV.U32 R115, RZ, RZ, R7 ;  /* 0x000000ffff737224 */ /* 0x000fe200078e0007 */
[----:B------:R-:W1:Y:S01]  /*4b690*/  LDSM.16.M88.4 R56, [R2+UR13+0xd080] ;  /* 0x00d0800d0238783b */ /* 0x000e620008000200 */
[----:B------:R-:W-:Y:S03]  /*4b6a0*/  HMMA.1688.F32.TF32 R4, R24, R128, R176 ;  /* 0x000000801804723c */ /* 0x000fe600000810b0 */
[----:B------:R-:W3:Y:S04]  /*4b6b0*/  LDL.LU R176, [R1+0x960] ;  /* 0x0009600001b07983 */ /* 0x000ee80000300800 */
[----:B------:R-:W3:Y:S04]  /*4b6c0*/  LDL.LU R177, [R1+0x964] ;  /* 0x0009640001b17983 */ /* 0x000ee80000300800 */
[----:B------:R-:W3:Y:S04]  /*4b6d0*/  LDL.LU R178, [R1+0x968] ;  /* 0x0009680001b27983 */ /* 0x000ee80000300800 */
[----:B------:R-:W3:Y:S01]  /*4b6e0*/  LDL.LU R179, [R1+0x96c] ;  /* 0x00096c0001b37983 */ /* 0x000ee20000300800 */
[----:B------:R-:W-:-:S03]  /*4b6f0*/  IMAD.MOV.U32 R154, RZ, RZ, R140 ;  /* 0x000000ffff9a7224 */ /* 0x000fc600078e008c */
[----:B------:R-:W1:Y:S05]  /*4b700*/  LDSM.16.M88.4 R36, [R2+UR13+0xf880] ;  /* 0x00f8800d0224783b */ /* 0x000e6a0008000200 */
[----:B------:R-:W-:Y:S01]  /*4b710*/  MOV R102, R4 ;  /* 0x0000000400667202 */ /* 0x000fe20000000f00 */
[----:B------:R-:W-:Y:S01]  /*4b720*/  IMAD.MOV.U32 R103, RZ, RZ, R5 ;  /* 0x000000ffff677224 */ /* 0x000fe200078e0005 */
[----:B------:R-:W-:Y:S01]  /*4b730*/  MOV R107, R7 ;  /* 0x00000007006b7202 */ /* 0x000fe20000000f00 */
[----:B------:R-:W-:Y:S02]  /*4b740*/  IMAD.MOV.U32 R106, RZ, RZ, R6 ;  /* 0x000000ffff6a7224 */ /* 0x000fe400078e0006 */
[----:B------:R-:W-:Y:S01]  /*4b750*/  HMMA.1688.F32.TF32 R4, R24, R124, R172 ;  /* 0x0000007c1804723c */ /* 0x000fe200000810ac */
[----:B------:R-:W3:Y:S04]  /*4b760*/  LDL.LU R172, [R1+0x950] ;  /* 0x0009500001ac7983 */ /* 0x000ee80000300800 */
[----:B------:R-:W3:Y:S04]  /*4b770*/  LDL.LU R173, [R1+0x954] ;  /* 0x0009540001ad7983 */ /* 0x000ee80000300800 */
[----:B------:R-:W3:Y:S04]  /*4b780*/  LDL.LU R174, [R1+0x958] ;  /* 0x0009580001ae7983 */ /* 0x000ee80000300800 */
[----:B------:R-:W3:Y:S11]  /*4b790*/  LDL.LU R175, [R1+0x95c] ;  /* 0x00095c0001af7983 */ /* 0x000ef60000300800 */
[----:B----4-:R-:W-:Y:S01]  /*4b7a0*/  IMAD.MOV.U32 R34, RZ, RZ, R4 ;  /* 0x000000ffff227224 */ /* 0x010fe200078e0004 */
        /* <DEDUP_REMOVED lines=8> */
[----:B------:R-:W-:Y:S01]  /*4b830*/  IMAD.MOV.U32 R158, RZ, RZ, R4 ;  /* 0x000000ffff9e7224 */ /* 0x000fe200078e0004 */
        /* <DEDUP_REMOVED lines=27> */
[----:B------:R-:W-:Y:S07]  /*4b9f0*/  HMMA.1688.F32.TF32 R4, R24, R100, R176 ;  /* 0x000000641804723c */ /* 0x000fee00000810b0 */
[----:B------:R-:W-:Y:S01]  /*4ba00*/  IMAD.MOV.U32 R176, RZ, RZ, R149 ;  /* 0x000000ffffb07224 */ /* 0x000fe200078e0095 */
[----:B------:R-:W-:Y:S01]  /*4ba10*/  MOV R178, R145 ;  /* 0x0000009100b27202 */ /* 0x000fe20000000f00 */
[----:B------:R-:W3:Y:S01]  /*4ba20*/  LDL.LU R149, [R1+0x28c8] ;  /* 0x0028c80001957983 */ /* 0x000ee20000300800 */
[----:B------:R-:W-:-:S02]  /*4ba30*/  IMAD.MOV.U32 R177, RZ, RZ, R148 ;  /* 0x000000ffffb17224 */ /* 0x000fc400078e0094 */
[----:B------:R-:W-:Y:S01]  /*4ba40*/  IMAD.MOV.U32 R179, RZ, RZ, R141 ;  /* 0x000000ffffb37224 */ /* 0x000fe200078e008d */
[----:B------:R-:W3:Y:S04]  /*4ba50*/  LDL.LU R148, [R1+0x28c4] ;  /* 0x0028c40001947983 */ /* 0x000ee80000300800 */
[----:B------:R-:W4:Y:S04]  /*4ba60*/  LDL.LU R145, [R1+0x28c0] ;  /* 0x0028c00001917983 */ /* 0x000f280000300800 */
[----:B------:R-:W3:Y:S04]  /*4ba70*/  LDL.LU R141, [R1+0x28bc] ;  /* 0x0028bc00018d7983 */ /* 0x000ee80000300800 */
[----:B------:R-:W3:Y:S04]  /*4ba80*/  LDL.LU R140, [R1+0x28b8] ;  /* 0x0028b800018c7983 */ /* 0x000ee80000300800 */
[----:B------:R-:W4:Y:S04]  /*4ba90*/  LDL.LU R144, [R1+0x28b4] ;  /* 0x0028b40001907983 */ /* 0x000f280000300800 */
[----:B------:R-:W3:Y:S04]  /*4baa0*/  LDL.LU R200, [R1+0x930] ;  /* 0x0009300001c87983 */ /* 0x000ee80000300800 */
[----:B------:R-:W3:Y:S04]  /*4bab0*/  LDL.LU R201, [R1+0x934] ;  /* 0x0009340001c97983 */ /* 0x000ee80000300800 */
[----:B------:R-:W3:Y:S04]  /*4bac0*/  LDL.LU R202, [R1+0x938] ;  /* 0x0009380001ca7983 */ /* 0x000ee80000300800 */
[----:B------:R-:W3:Y:S01]  /*4bad0*/  LDL.LU R203, [R1+0x93c] ;  /* 0x00093c0001cb7983 */ /* 0x000ee20000300800 */
        /* <DEDUP_REMOVED lines=10> */
[----:B------:R-:W4:Y:S07]  /*4bb80*/  LDL.LU R199, [R1+0x90c] ;  /* 0x00090c0001c77983 */ /* 0x000f2e0000300800 */
[----:B-1----:R-:W-:Y:S01]  /*4bb90*/  IMAD.MOV.U32 R62, RZ, RZ, R4 ;  /* 0x000000ffff3e7224 */ /* 0x002fe200078e0004 */
[----:B------:R-:W-:Y:S01]  /*4bba0*/  MOV R63, R5 ;  /* 0x00000005003f7202 */ /* 0x000fe20000000f00 */
[----:B------:R-:W-:-:S02]  /*4bbb0*/  IMAD.MOV.U32 R66, RZ, RZ, R6 ;  /* 0x000000ffff427224 */ /* 0x000fc400078e0006 */
[----:B------:R-:W-:Y:S02]  /*4bbc0*/  IMAD.MOV.U32 R67, RZ, RZ, R7 ;  /* 0x000000ffff437224 */ /* 0x000fe400078e0007 */
[----:B--2---:R-:W-:Y:S01]  /*4bbd0*/  HMMA.1688.F32.TF32 R4, R24, R32, R248 ;  /* 0x000000201804723c */ /* 0x004fe200000810f8 */
        /* <DEDUP_REMOVED lines=18> */
[----:B------:R-:W-:Y:S01]  /*4bd00*/  MOV R175, R0 ;  /* 0x0000000000af7202 */ /* 0x000fe20000000f00 */
[----:B------:R-:W-:Y:S01]  /*4bd10*/  IMAD.MOV.U32 R182, RZ, RZ, R252 ;  /* 0x000000ffffb67224 */ /* 0x000fe200078e00fc */
[----:B------:R-:W-:Y:S01]  /*4bd20*/  MOV R172, R136 ;  /* 0x0000008800ac7202 */ /* 0x000fe20000000f00 */
[----:B------:R-:W-:-:S06]  /*4bd30*/  IMAD.MOV.U32 R183, RZ, RZ, R137 ;  /* 0x000000ffffb77224 */ /* 0x000fcc00078e0089 */
[C---:B------:R-:W-:Y:S06]  /*4bd40*/  HMMA.1688.F32.TF32 R172, R24.reuse, R60, R172 ;  /* 0x0000003c18ac723c */ /* 0x040fec00000810ac */
[----:B---3--:R-:W-:-:S15]  /*4bd50*/  HMMA.1688.F32.TF32 R132, R24, R28, R200 ;  /* 0x0000001c1884723c */ /* 0x008fde00000810c8 */
[----:B------:R-:W-:-:S09]  /*4bd60*/  NOP ;  /* 0x0000000000007918 */ /* 0x000fd20000000000 */
[----:B------:R-:W-:Y:S01]  /*4bd70*/  IMAD.MOV.U32 R6, RZ, RZ, R132 ;  /* 0x000000ffff067224 */ /* 0x000fe200078e0084 */
[----:B------:R-:W-:Y:S01]  /*4bd80*/  MOV R252, R134 ;  /* 0x0000008600fc7202 */ /* 0x000fe20000000f00 */
[----:B------:R-:W-:Y:S02]  /*4bd90*/  IMAD.MOV.U32 R7, RZ, RZ, R133 ;  /* 0x000000ffff077224 */ /* 0x000fe400078e0085 */
[----:B------:R-:W-:Y:S02]  /*4bda0*/  IMAD.MOV.U32 R0, RZ, RZ, R135 ;  /* 0x000000ffff007224 */ /* 0x000fe400078e0087 */
[----:B----4-:R-:W-:-:S15]  /*4bdb0*/  HMMA.1688.F32.TF32 R132, R24, R92, R140 ;  /* 0x0000005c1884723c */ /* 0x010fde000008108c */
[----:B------:R-:W-:-:S09]  /*4bdc0*/  NOP ;  /* 0x0000000000007918 */ /* 0x000fd20000000000 */
[----:B------:R-:W-:Y:S01]  /*4bdd0*/  IMAD.MOV.U32 R42, RZ, RZ, R132 ;  /* 0x000000ffff2a7224 */ /* 0x000fe200078e0084 */
[----:B------:R-:W-:Y:S01]  /*4bde0*/  MOV R43, R133 ;  /* 0x00000085002b7202 */ /* 0x000fe20000000f00 */
[----:B------:R-:W-:Y:S02]  /*4bdf0*/  IMAD.MOV.U32 R46, RZ, RZ, R134 ;  /* 0x000000ffff2e7224 */ /* 0x000fe400078e0086 */
[----:B------:R-:W-:Y:S02]  /*4be00*/  IMAD.MOV.U32 R47, RZ, RZ, R135 ;  /* 0x000000ffff2f7224 */ /* 0x000fe400078e0087 */
[C---:B------:R-:W-:Y:S06]  /*4be10*/  HMMA.1688.F32.TF32 R132, R24.reuse, R84, R196 ;  /* 0x000000541884723c */ /* 0x040fec00000810c4 */
[C---:B--2---:R-:W-:Y:S06]  /*4be20*/  HMMA.1688.F32.TF32 R248, R24.reuse, R88, R248 ;  /* 0x0000005818f8723c */ /* 0x044fec00000810f8 */
[C---:B------:R-:W-:Y:S06]  /*4be30*/  HMMA.1688.F32.TF32 R136, R24.reuse, R80, R144 ;  /* 0x000000501888723c */ /* 0x040fec0000081090 */
[C---:B------:R-:W-:Y:S06]  /*4be40*/  HMMA.1688.F32.TF32 R140, R24.reuse, R76, R192 ;  /* 0x0000004c188c723c */ /* 0x040fec00000810c0 */
[C---:B------:R-:W-:Y:S06]  /*4be50*/  HMMA.1688.F32.TF32 R144, R24.reuse, R72, R148 ;  /* 0x000000481890723c */ /* 0x040fec0000081094 */
[C---:B------:R-:W-:Y:S06]  /*4be60*/  HMMA.1688.F32.TF32 R148, R24.reuse, R68, R152 ;  /* 0x000000441894723c */ /* 0x040fec0000081098 */
[C---:B------:R-:W-:Y:S01]  /*4be70*/  HMMA.1688.F32.TF32 R152, R24.reuse, R64, R180 ;  /* 0x000000401898723c */ /* 0x040fe200000810b4 */
[----:B------:R-:W-:Y:S04]  /*4be80*/  STL.64 [R1+0x2640], R250 ;  /* 0x002640fa01007387 */ /* 0x000fe80000100a00 */
[----:B------:R1:W-:Y:S04]  /*4be90*/  STL.64 [R1+0x2638], R248 ;  /* 0x002638f801007387 */ /* 0x0003e80000100a00 */
[----:B------:R-:W-:Y:S04]  /*4bea0*/  STL.64 [R1+0x2650], R134 ;  /* 0x0026508601007387 */ /* 0x000fe80000100a00 */
[----:B------:R-:W-:Y:S04]  /*4beb0*/  STL.64 [R1+0x2648], R132 ;  /* 0x0026488401007387 */ /* 0x000fe80000100a00 */
[----:B------:R-:W-:Y:S04]  /*4bec0*/  STL.64 [R1+0x2660], R138 ;  /* 0x0026608a01007387 */ /* 0x000fe80000100a00 */
[----:B------:R2:W-:Y:S04]  /*4bed0*/  STL.64 [R1+0x2658], R136 ;  /* 0x0026588801007387 */ /* 0x0005e80000100a00 */
        /* <DEDUP_REMOVED lines=70> */
[----:B---3--:R-:W3:Y:S04]  /*4c340*/  LDL.LU R140, [R1+0x840] ;  /* 0x00084000018c7983 */ /* 0x008ee80000300800 */
        /* <DEDUP_REMOVED lines=22> */
[----:B------:R-:W-:Y:S01]  /*4c4b0*/  STL.64 [R1+0x26b8], R176 ;  /* 0x0026b8b001007387 */ /* 0x000fe20000100a00 */
[C---:B----4-:R-:W-:Y:S06]  /*4c4c0*/  HMMA.1688.F32.TF32 R184, R24.reuse, R48, R184 ;  /* 0x0000003018b8723c */ /* 0x050fec00000810b8 */
[C---:B--2---:R-:W-:Y:S06]  /*4c4d0*/  HMMA.1688.F32.TF32 R180, R24.reuse, R52, R180 ;  /* 0x0000003418b4723c */ /* 0x044fec00000810b4 */
[C---:B------:R-:W-:Y:S06]  /*4c4e0*/  HMMA.1688.F32.TF32 R188, R24.reuse, R44, R188 ;  /* 0x0000002c18bc723c */ /* 0x040fec00000810bc */
[C---:B------:R-:W-:Y:S11]  /*4c4f0*/  HMMA.1688.F32.TF32 R192, R24.reuse, R40, R192 ;  /* 0x0000002818c0723c */ /* 0x040ff600000810c0 */
[----:B------:R-:W-:Y:S01]  /*4c500*/  STL.64 [R1+0x26d0], R182 ;  /* 0x0026d0b601007387 */ /* 0x000fe20000100a00 */
[----:B---3--:R-:W-:Y:S03]  /*4c510*/  HMMA.1688.F32.TF32 R24, R24, R36, R140 ;  /* 0x000000241818723c */ /* 0x008fe6000008108c */
[----:B------:R-:W-:Y:S04]  /*4c520*/  STL.64 [R1+0x26c8], R180 ;  /* 0x0026c8b401007387 */ /* 0x000fe80000100a00 */
[----:B------:R-:W-:Y:S01]  /*4c530*/  STL.64 [R1+0x26e0], R186 ;  /* 0x0026e0ba01007387 */ /* 0x000fe20000100a00 */
[C---:B------:R-:W-:Y:S03]  /*4c540*/  HMMA.1688.F32.TF32 R136, R20.reuse, R168, R136 ;  /* 0x000000a81488723c */ /* 0x040fe60000081088 */
[----:B------:R-:W-:Y:S04]  /*4c550*/  STL.64 [R1+0x26d8], R184 ;  /* 0x0026d8b801007387 */ /* 0x000fe80000100a00 */
[----:B------:R-:W-:Y:S04]  /*4c560*/  STL.64 [R1+0x26f0], R190 ;  /* 0x0026f0be01007387 */ /* 0x000fe80000100a00 */
[----:B------:R-:W-:Y:S01]  /*4c570*/  STL.64 [R1+0x26e8], R188 ;  /* 0x0026e8bc01007387 */ /* 0x000fe20000100a00 */
[C---:B------:R-:W-:Y:S03]  /*4c580*/  HMMA.1688.F32.TF32 R132, R20.reuse, R164, R132 ;  /* 0x000000a41484723c */ /* 0x040fe60000081084 */
[----:B------:R-:W-:Y:S04]  /*4c590*/  STL.64 [R1+0x2700], R194 ;  /* 0x002700c201007387 */ /* 0x000fe80000100a00 */
        /* <DEDUP_REMOVED lines=41> */
[----:B------:R-:W-:Y:S04]  /*4c830*/  STL.64 [R1+0x378], R138 ;  /* 0x0003788a01007387 */ /* 0x000fe80000100a00 */
[----:B------:R-:W2:Y:S04]  /*4c840*/  LDL.LU R216, [R1+0x5b0] ;  /* 0x0005b00001d87983 */ /* 0x000ea80000300800 */
[----:B------:R1:W-:Y:S04]  /*4c850*/  STL.64 [R1+0x390], R132 ;  /* 0x0003908401007387 */ /* 0x0003e80000100a00 */
[----:B------:R3:W-:Y:S04]  /*4c860*/  STL.64 [R1+0x398], R134 ;  /* 0x0003988601007387 */ /* 0x0007e80000100a00 */
[----:B------:R-:W-:Y:S04]  /*4c870*/  STL.64 [R1+0x3a0], R24 ;  /* 0x0003a01801007387 */ /* 0x000fe80000100a00 */
[----:B------:R4:W-:Y:S04]  /*4c880*/  STL.64 [R1+0x3a8], R26 ;  /* 0x0003a81a01007387 */ /* 0x0009e80000100a00 */
        /* <DEDUP_REMOVED lines=23> */
[----:B-1----:R-:W2:Y:S04]  /*4ca00*/  LDL.LU R132, [R1+0x400] ;  /* 0x0004000001847983 */ /* 0x002ea80000300800 */
[----:B------:R-:W2:Y:S04]  /*4ca10*/  LDL.LU R133, [R1+0x404] ;  /* 0x0004040001857983 */ /* 0x000ea80000300800 */
[----:B---3--:R-:W2:Y:S04]  /*4ca20*/  LDL.LU R134, [R1+0x408] ;  /* 0x0004080001867983 */ /* 0x008ea80000300800 */
[----:B------:R-:W2:Y:S04]  /*4ca30*/  LDL.LU R135, [R1+0x40c] ;  /* 0x00040c0001877983 */ /* 0x000ea80000300800 */
        /* <DEDUP_REMOVED lines=41> */
[C---:B---3--:R-:W-:Y:S06]  /*4ccd0*/  HMMA.1688.F32.TF32 R144, R20.reuse, R92, R144 ;  /* 0x0000005c1490723c */ /* 0x048fec0000081090 */
[C---:B--2---:R-:W-:Y:S06]  /*4cce0*/  HMMA.1688.F32.TF32 R132, R20.reuse, R80, R132 ;  /* 0x000000501484723c */ /* 0x044fec0000081084 */
[C---:B------:R-:W-:Y:S11]  /*4ccf0*/  HMMA.1688.F32.TF32 R136, R20.reuse, R84, R136 ;  /* 0x000000541488723c */ /* 0x040ff60000081088 */
[----:B------:R-:W-:Y:S04]  /*4cd00*/  STL.64 [R1+0x3c0], R144 ;  /* 0x0003c09001007387 */ /* 0x000fe80000100a00 */
[----:B------:R-:W-:Y:S04]  /*4cd10*/  STL.64 [R1+0x3c8], R146 ;  /* 0x0003c89201007387 */ /* 0x000fe80000100a00 */
[----:B------:R-:W-:Y:S04]  /*4cd20*/  STL.64 [R1+0x3d0], R24 ;  /* 0x0003d01801007387 */ /* 0x000fe80000100a00 */
[----:B------:R1:W-:Y:S02]  /*4cd30*/  STL.64 [R1+0x3d8], R26 ;  /* 0x0003d81a01007387 */ /* 0x0003e40000100a00 */
[C---:B-1----:R-:W-:Y:S02]  /*4cd40*/  HMMA.1688.F32.TF32 R24, R20.reuse, R76, R200 ;  /* 0x0000004c1418723c */ /* 0x042fe400000810c8 */
[----:B------:R-:W-:Y:S04]  /*4cd50*/  STL.64 [R1+0x3f0], R136 ;  /* 0x0003f08801007387 */ /* 0x000fe80000100a00 */
[----:B------:R-:W-:Y:S04]  /*4cd60*/  STL.64 [R1+0x3f8], R138 ;  /* 0x0003f88a01007387 */ /* 0x000fe80000100a00 */
[----:B------:R-:W2:Y:S04]  /*4cd70*/  LDL.LU R200, [R1+0x740] ;  /* 0x0007400001c87983 */ /* 0x000ea80000300800 */
[----:B------:R-:W-:Y:S04]  /*4cd80*/  STL.64 [R1+0x400], R132 ;  /* 0x0004008401007387 */ /* 0x000fe80000100a00 */
[----:B------:R1:W-:Y:S05]  /*4cd90*/  STL.64 [R1+0x408], R134 ;  /* 0x0004088601007387 */ /* 0x0003ea0000100a00 */
[----:B------:R-:W-:Y:S04]  /*4cda0*/  STL.64 [R1+0x420], R24 ;  /* 0x0004201801007387 */ /* 0x000fe80000100a00 */
[----:B------:R3:W-:Y:S04]  /*4cdb0*/  STL.64 [R1+0x428], R26 ;  /* 0x0004281a01007387 */ /* 0x0007e80000100a00 */
[----:B------:R-:W2:Y:S04]  /*4cdc0*/  LDL.LU R201, [R1+0x744] ;  /* 0x0007440001c97983 */ /* 0x000ea80000300800 */
[----:B------:R-:W2:Y:S04]  /*4cdd0*/  LDL.LU R202, [R1+0x748] ;  /* 0x0007480001ca7983 */ /* 0x000ea80000300800 */
[----:B------:R-:W2:Y:S01]  /*4cde0*/  LDL.LU R203, [R1+0x74c] ;  /* 0x00074c0001cb7983 */ /* 0x000ea20000300800 */
[C---:B-1----:R-:W-:Y:S06]  /*4cdf0*/  HMMA.1688.F32.TF32 R132, R20.reuse, R72, R248 ;  /* 0x000000481484723c */ /* 0x042fec00000810f8 */
[C---:B---3--:R-:W-:Y:S06]  /*4ce00*/  HMMA.1688.F32.TF32 R24, R20.reuse, R68, R244 ;  /* 0x000000441418723c */ /* 0x048fec00000810f4 */
[C---:B------:R-:W-:Y:S11]  /*4ce10*/  HMMA.1688.F32.TF32 R136, R20.reuse, R64, R236 ;  /* 0x000000401488723c */ /* 0x040ff600000810ec */
[----:B------:R-:W-:Y:S04]  /*4ce20*/  STL.64 [R1+0x430], R132 ;  /* 0x0004308401007387 */ /* 0x000fe80000100a00 */
[----:B------:R1:W-:Y:S04]  /*4ce30*/  STL.64 [R1+0x438], R134 ;  /* 0x0004388601007387 */ /* 0x0003e80000100a00 */
[----:B------:R-:W-:Y:S04]  /*4ce40*/  STL.64 [R1+0x450], R24 ;  /* 0x0004501801007387 */ /* 0x000fe80000100a00 */
[----:B------:R3:W-:Y:S01]  /*4ce50*/  STL.64 [R1+0x458], R26 ;  /* 0x0004581a01007387 */ /* 0x0007e20000100a00 */
[C---:B-1----:R-:W-:Y:S06]  /*4ce60*/  HMMA.1688.F32.TF32 R132, R20.reuse, R60, R232 ;  /* 0x0000003c1484723c */ /* 0x042fec00000810e8 */
[C---:B---3--:R-:W-:Y:S01]  /*4ce70*/  HMMA.1688.F32.TF32 R24, R20.reuse, R56, R204 ;  /* 0x000000381418723c */ /* 0x048fe200000810cc */
[----:B------:R-:W-:Y:S04]  /*4ce80*/  STL.64 [R1+0x460], R136 ;  /* 0x0004608801007387 */ /* 0x000fe80000100a00 */
[----:B------:R-:W-:Y:S04]  /*4ce90*/  STL.64 [R1+0x468], R138 ;  /* 0x0004688a01007387 */ /* 0x000fe80000100a00 */
[----:B------:R-:W3:Y:S08]  /*4cea0*/  LDL.LU R204, [R1+0x730] ;  /* 0x0007300001cc7983 */ /* 0x000ef00000300800 */
[----:B------:R-:W-:Y:S04]  /*4ceb0*/  STL.64 [R1+0x480], R132 ;  /* 0x0004808401007387 */ /* 0x000fe80000100a00 */
[----:B------:R1:W-:Y:S04]  /*4cec0*/  STL.64 [R1+0x488], R134 ;  /* 0x0004888601007387 */ /* 0x0003e80000100a00 */
[----:B------:R-:W-:Y:S04]  /*4ced0*/  STL.64 [R1+0x490], R24 ;  /* 0x0004901801007387 */ /* 0x000fe80000100a00 */
[----:B------:R4:W-:Y:S01]  /*4cee0*/  STL.64 [R1+0x498], R26 ;  /* 0x0004981a01007387 */ /* 0x0009e20000100a00 */
[C---:B-1----:R-:W-:Y:S03]  /*4cef0*/  HMMA.1688.F32.TF32 R132, R20.reuse, R52, R228 ;  /* 0x000000341484723c */ /* 0x042fe600000810e4 */
[----:B------:R-:W3:Y:S04]  /*4cf00*/  LDL.LU R205, [R1+0x734] ;  /* 0x0007340001cd7983 */ /* 0x000ee80000300800 */
[----:B------:R-:W3:Y:S01]  /*4cf10*/  LDL.LU R206, [R1+0x738] ;  /* 0x0007380001ce7983 */ /* 0x000ee20000300800 */
[C---:B----4-:R-:W-:Y:S03]  /*4cf20*/  HMMA.1688.F32.TF32 R24, R20.reuse, R48, R224 ;  /* 0x000000301418723c */ /* 0x050fe600000810e0 */
[----:B------:R-:W3:Y:S03]  /*4cf30*/  LDL.LU R207, [R1+0x73c] ;  /* 0x00073c0001cf7983 */ /* 0x000ee60000300800 */
[C---:B------:R-:W-:Y:S09]  /*4cf40*/  HMMA.1688.F32.TF32 R136, R20.reuse, R44, R220 ;  /* 0x0000002c1488723c */ /* 0x040ff200000810dc */
[----:B------:R-:W-:Y:S04]  /*4cf50*/  STL.64 [R1+0x4c0], R132 ;  /* 0x0004c08401007387 */ /* 0x000fe80000100a00 */
[----:B------:R1:W-:Y:S04]  /*4cf60*/  STL.64 [R1+0x4c8], R134 ;  /* 0x0004c88601007387 */ /* 0x0003e80000100a00 */
[----:B------:R-:W-:Y:S04]  /*4cf70*/  STL.64 [R1+0x4e0], R24 ;  /* 0x0004e01801007387 */ /* 0x000fe80000100a00 */
[----:B------:R4:W-:Y:S01]  /*4cf80*/  STL.64 [R1+0x4e8], R26 ;  /* 0x0004e81a01007387 */ /* 0x0009e20000100a00 */
[C---:B-1----:R-:W-:Y:S06]  /*4cf90*/  HMMA.1688.F32.TF32 R132, R20.reuse, R40, R216 ;  /* 0x000000281484723c */ /* 0x042fec00000810d8 */
[----:B----4-:R-:W-:Y:S06]  /*4cfa0*/  HMMA.1688.F32.TF32 R24, R20, R36, R212 ;  /* 0x000000241418723c */ /* 0x010fec00000810d4 */
[C---:B------:R-:W-:Y:S01]  /*4cfb0*/  HMMA.1688.F32.TF32 R20, R16.reuse, R168, R208 ;  /* 0x000000a81014723c */ /* 0x040fe200000810d0 */
[----:B------:R-:W-:Y:S04]  /*4cfc0*/  STL.64 [R1+0x570], R136 ;  /* 0x0005708801007387 */ /* 0x000fe80000100a00 */
[----:B------:R-:W-:Y:S06]  /*4cfd0*/  STL.64 [R1+0x578], R138 ;  /* 0x0005788a01007387 */ /* 0x000fec0000100a00 */
[----:B------:R-:W-:Y:S04]  /*4cfe0*/  STL.64 [R1+0x5b0], R132 ;  /* 0x0005b08401007387 */ /* 0x000fe80000100a00 */
[----:B------:R-:W-:Y:S03]  /*4cff0*/  STL.64 [R1+0x5b8], R134 ;  /* 0x0005b88601007387 */ /* 0x000fe60000100a00 */
[----:B------:R-:W-:Y:S01]  /*4d000*/  IMAD.MOV.U32 R8, RZ, RZ, R27 ;  /* 0x000000ffff087224 */ /* 0x000fe200078e001b */
[----:B------:R-:W-:Y:S01]  /*4d010*/  MOV R9, R26 ;  /* 0x0000001a00097202 */ /* 0x000fe20000000f00 */
[----:B------:R1:W-:Y:S04]  /*4d020*/  STL.64 [R1+0x5a0], R24 ;  /* 0x0005a01801007387 */ /* 0x0003e80000100a00 */
[----:B------:R-:W-:Y:S04]  /*4d030*/  STL [R1+0x2548], R8 ;  /* 0x0025480801007387 */ /* 0x000fe80000100800 */
[----:B------:R-:W-:Y:S04]  /*4d040*/  STL [R1+0x2544], R9 ;  /* 0x0025440901007387 */ /* 0x000fe80000100800 */
[----:B------:R-:W-:Y:S04]  /*4d050*/  STL.64 [R1+0x2720], R22 ;  /* 0x0027201601007387 */ /* 0x000fe80000100a00 */
[----:B------:R4:W-:Y:S04]  /*4d060*/  STL.64 [R1+0x2718], R20 ;  /* 0x0027181401007387 */ /* 0x0009e80000100a00 */
[----:B------:R-:W4:Y:S04]  /*4d070*/  LDL.LU R208, [R1+0x720] ;  /* 0x0007200001d07983 */ /* 0x000f280000300800 */
[----:B------:R-:W4:Y:S04]  /*4d080*/  LDL.LU R209, [R1+0x724] ;  /* 0x0007240001d17983 */ /* 0x000f280000300800 */
[----:B------:R-:W4:Y:S04]  /*4d090*/  LDL.LU R210, [R1+0x728] ;  /* 0x0007280001d27983 */ /* 0x000f280000300800 */
[----:B------:R-:W4:Y:S01]  /*4d0a0*/  LDL.LU R211, [R1+0x72c] ;  /* 0x00072c0001d37983 */ /* 0x000f220000300800 */
[----:B------:R-:W-:-:S15]  /*4d0b0*/  HMMA.1688.F32.TF32 R196, R16, R164, R196 ;  /* 0x000000a410c4723c */ /* 0x000fde00000810c4 */
[----:B------:R-:W-:-:S08]  /*4d0c0*/  NOP ;  /* 0x0000000000007918 */ /* 0x000fd00000000000 */
        /* <DEDUP_REMOVED lines=8> */
[----:B--2---:R-:W-:-:S15]  /*4d150*/  HMMA.1688.F32.TF32 R200, R16, R160, R200 ;  /* 0x000000a010c8723c */ /* 0x004fde00000810c8 */
[----:B------:R-:W-:-:S08]  /*4d160*/  NOP ;  /* 0x0000000000007918 */ /* 0x000fd00000000000 */
        /* <DEDUP_REMOVED lines=16> */
[----:B------:R-:W1:Y:S04]  /*4d270*/  LDL.LU R236, [R1+0x6e0] ;  /* 0x0006e00001ec7983 */ /* 0x000e680000300800 */
[----:B------:R-:W1:Y:S04]  /*4d280*/  LDL.LU R237, [R1+0x6e4] ;  /* 0x0006e40001ed7983 */ /* 0x000e680000300800 */
[----:B------:R-:W1:Y:S04]  /*4d290*/  LDL.LU R238, [R1+0x6e8] ;  /* 0x0006e80001ee7983 */ /* 0x000e680000300800 */
[----:B------:R-:W1:Y:S01]  /*4d2a0*/  LDL.LU R239, [R1+0x6ec] ;  /* 0x0006ec0001ef7983 */ /* 0x000e620000300800 */
[----:B---3--:R-:W-:-:S15]  /*4d2b0*/  HMMA.1688.F32.TF32 R204, R16, R156, R204 ;  /* 0x0000009c10cc723c */ /* 0x008fde00000810cc */
[----:B------:R-:W-:-:S08]  /*4d2c0*/  NOP ;  /* 0x0000000000007918 */ /* 0x000fd00000000000 */
[----:B------:R-:W-:Y:S04]  /*4d2d0*/  STL [R1+0x2578], R204 ;  /* 0x002578cc01007387 */ /* 0x000fe80000100800 */
[----:B------:R-:W-:Y:S04]  /*4d2e0*/  STL [R1+0x2574], R205 ;  /* 0x002574cd01007387 */ /* 0x000fe80000100800 */
[----:B------:R-:W-:Y:S04]  /*4d2f0*/  STL [R1+0x2570], R206 ;  /* 0x002570ce01007387 */ /* 0x000fe80000100800 */
[----:B------:R-:W-:Y:S01]  /*4d300*/  STL [R1+0x256c], R207 ;  /* 0x00256ccf01007387 */ /* 0x000fe20000100800 */
[----:B----4-:R-:W-:-:S15]  /*4d310*/  HMMA.1688.F32.TF32 R208, R16, R128, R208 ;  /* 0x0000008010d0723c */ /* 0x010fde00000810d0 */
[----:B------:R-:W-:-:S08]  /*4d320*/  NOP ;  /* 0x0000000000007918 */ /* 0x000fd00000000000 */
[----:B------:R-:W-:Y:S04]  /*4d330*/  STL [R1+0x2588], R208 ;  /* 0x002588d001007387 */ /* 0x000fe80000100800 */
[----:B------:R-:W-:Y:S04]  /*4d340*/  STL [R1+0x2584], R209 ;  /* 0x002584d101007387 */ /* 0x000fe80000100800 */
[----:B------:R-:W-:Y:S04]  /*4d350*/  STL [R1+0x2580], R210 ;  /* 0x002580d201007387 */ /* 0x000fe80000100800 */
[----:B------:R-:W-:Y:S04]  /*4d360*/  STL [R1+0x257c], R211 ;  /* 0x00257cd301007387 */ /* 0x000fe80000100800 */
[----:B------:R-:W3:Y:S04]  /*4d370*/  LDL.LU R224, [R1+0x6c0] ;  /* 0x0006c00001e07983 */ /* 0x000ee80000300800 */
[----:B------:R-:W3:Y:S04]  /*4d380*/  LDL.LU R225, [R1+0x6c4] ;  /* 0x0006c40001e17983 */ /* 0x000ee80000300800 */
[----:B------:R-:W3:Y:S04]  /*4d390*/  LDL.LU R226, [R1+0x6c8] ;  /* 0x0006c80001e27983 */ /* 0x000ee80000300800 */
[----:B------:R-:W3:Y:S01]  /*4d3a0*/  LDL.LU R227, [R1+0x6cc] ;  /* 0x0006cc0001e37983 */ /* 0x000ee20000300800 */
[----:B------:R-:W-:-:S15]  /*4d3b0*/  HMMA.1688.F32.TF32 R212, R16, R124, R212 ;  /* 0x0000007c10d4723c */ /* 0x000fde00000810d4 */
[----:B------:R-:W-:-:S08]  /*4d3c0*/  NOP ;  /* 0x0000000000007918 */ /* 0x000fd00000000000 */
[----:B------:R-:W-:Y:S04]  /*4d3d0*/  STL [R1+0x2598], R212 ;  /* 0x002598d401007387 */ /* 0x000fe80000100800 */
[----:B------:R4:W-:Y:S04]  /*4d3e0*/  STL [R1+0x2594], R213 ;  /* 0x002594d501007387 */ /* 0x0009e80000100800 */
[----:B------:R-:W-:Y:S04]  /*4d3f0*/  STL [R1+0x2590], R214 ;  /* 0x002590d601007387 */ /* 0x000fe80000100800 */
[----:B------:R-:W-:Y:S01]  /*4d400*/  STL [R1+0x258c], R215 ;  /* 0x00258cd701007387 */ /* 0x000fe20000100800 */
[----:B--2---:R-:W-:-:S15]  /*4d410*/  HMMA.1688.F32.TF32 R216, R16, R120, R216 ;  /* 0x0000007810d8723c */ /* 0x004fde00000810d8 */
[----:B------:R-:W-:-:S08]  /*4d420*/  NOP ;  /* 0x0000000000007918 */ /* 0x000fd00000000000 */
[----:B------:R-:W-:Y:S04]  /*4d430*/  STL [R1+0x25a8], R216 ;  /* 0x0025a8d801007387 */ /* 0x000fe80000100800 */
[----:B------:R-:W-:Y:S04]  /*4d440*/  STL [R1+0x25a4], R217 ;  /* 0x0025a4d901007387 */ /* 0x000fe80000100800 */
[----:B------:R-:W-:Y:S04]  /*4d450*/  STL [R1+0x25a0], R218 ;  /* 0x0025a0da01007387 */ /* 0x000fe80000100800 */
[----:B------:R2:W-:Y:S04]  /*4d460*/  STL [R1+0x259c], R219 ;  /* 0x00259cdb01007387 */ /* 0x0005e80000100800 */
[----:B------:R-:W3:Y:S04]  /*4d470*/  LDL.LU R228, [R1+0x6b0] ;  /* 0x0006b00001e47983 */ /* 0x000ee80000300800 */
[----:B------:R-:W3:Y:S04]  /*4d480*/  LDL.LU R229, [R1+0x6b4] ;  /* 0x0006b40001e57983 */ /* 0x000ee80000300800 */
[----:B------:R-:W3:Y:S04]  /*4d490*/  LDL.LU R230, [R1+0x6b8] ;  /* 0x0006b80001e67983 */ /* 0x000ee80000300800 */
[----:B------:R-:W3:Y:S01]  /*4d4a0*/  LDL.LU R231, [R1+0x6bc] ;  /* 0x0006bc0001e77983 */ /* 0x000ee20000300800 */
[C---:B------:R-:W-:Y:S06]  /*4d4b0*/  HMMA.1688.F32.TF32 R220, R16.reuse, R116, R220 ;  /* 0x0000007410dc723c */ /* 0x040fec00000810dc */
[C---:B-1----:R-:W-:Y:S06]  /*4d4c0*/  HMMA.1688.F32.TF32 R24, R16.reuse, R112, R236 ;  /* 0x000000701018723c */ /* 0x042fec00000810ec */
[----:B------:R-:W-:Y:S11]  /*4d4d0*/  HMMA.1688.F32.TF32 R20, R16, R108, R232 ;  /* 0x0000006c1014723c */ /* 0x000ff600000810e8 */
[----:B------:R-:W-:Y:S04]  /*4d4e0*/  STL [R1+0x25b8], R220 ;  /* 0x0025b8dc01007387 */ /* 0x000fe80000100800 */
[----:B------:R-:W-:Y:S04]  /*4d4f0*/  STL [R1+0x25b4], R221 ;  /* 0x0025b4dd01007387 */ /* 0x000fe80000100800 */
[----:B------:R1:W-:Y:S04]  /*4d500*/  STL [R1+0x25b0], R222 ;  /* 0x0025b0de01007387 */ /* 0x0003e80000100800 */
[----:B------:R1:W-:Y:S04]  /*4d510*/  STL [R1+0x25ac], R223 ;  /* 0x0025acdf01007387 */ /* 0x0003e80000100800 */
[----:B------:R-:W-:Y:S04]  /*4d520*/  STL.64 [R1+0x1f0], R24 ;  /* 0x0001f01801007387 */ /* 0x000fe80000100a00 */
[----:B------:R-:W-:Y:S04]  /*4d530*/  STL.64 [R1+0x1f8], R26 ;  /* 0x0001f81a01007387 */ /* 0x000fe80000100a00 */
[----:B------:R-:W3:Y:S04]  /*4d540*/  LDL.LU R236, [R1+0x6a0] ;  /* 0x0006a00001ec7983 */ /* 0x000ee80000300800 */
[----:B------:R-:W3:Y:S04]  /*4d550*/  LDL.LU R237, [R1+0x6a4] ;  /* 0x0006a40001ed7983 */ /* 0x000ee80000300800 */
[----:B------:R-:W3:Y:S04]  /*4d560*/  LDL.LU R238, [R1+0x6a8] ;  /* 0x0006a80001ee7983 */ /* 0x000ee80000300800 */
[----:B------:R-:W3:Y:S01]  /*4d570*/  LDL.LU R239, [R1+0x6ac] ;  /* 0x0006ac0001ef7983 */ /* 0x000ee20000300800 */
[----:B----4-:R-:W-:Y:S01]  /*4d580*/  IMAD.MOV.U32 R213, RZ, RZ, R23 ;  /* 0x000000ffffd57224 */ /* 0x010fe200078e0017 */
[----:B--2---:R-:W-:Y:S01]  /*4d590*/  MOV R219, R21 ;  /* 0x0000001500db7202 */ /* 0x004fe20000000f00 */
[----:B------:R-:W-:-:S02]  /*4d5a0*/  IMAD.MOV.U32 R212, RZ, RZ, R22 ;  /* 0x000000ffffd47224 */ /* 0x000fc400078e0016 */
[----:B------:R-:W-:Y:S01]  /*4d5b0*/  IMAD.MOV.U32 R218, RZ, RZ, R20 ;  /* 0x000000ffffda7224 */ /* 0x000fe200078e0014 */
[----:B------:R-:W-:Y:S04]  /*4d5c0*/  STL [R1+0x25c8], R213 ;  /* 0x0025c8d501007387 */ /* 0x000fe80000100800 */
[----:B------:R-:W-:Y:S04]  /*4d5d0*/  STL [R1+0x25c4], R212 ;  /* 0x0025c4d401007387 */ /* 0x000fe80000100800 */
[----:B------:R2:W-:Y:S04]  /*4d5e0*/  STL [R1+0x25c0], R219 ;  /* 0x0025c0db01007387 */ /* 0x0005e80000100800 */
[----:B------:R4:W-:Y:S01]  /*4d5f0*/  STL [R1+0x25bc], R218 ;  /* 0x0025bcda01007387 */ /* 0x0009e20000100800 */
[----:B---3--:R-:W-:Y:S03]  /*4d600*/  HMMA.1688.F32.TF32 R20, R16, R104, R224 ;  /* 0x000000681014723c */ /* 0x008fe600000810e0 */
[----:B------:R-:W3:Y:S04]  /*4d610*/  LDL.LU R224, [R1+0x1a0] ;  /* 0x0001a00001e07983 */ /* 0x000ee80000300800 */
[----:B------:R-:W3:Y:S04]  /*4d620*/  LDL.LU R225, [R1+0x1a4] ;  /* 0x0001a40001e17983 */ /* 0x000ee80000300800 */
[----:B------:R-:W3:Y:S04]  /*4d630*/  LDL.LU R226, [R1+0x1a8] ;  /* 0x0001a80001e27983 */ /* 0x000ee80000300800 */
[----:B------:R-:W3:Y:S09]  /*4d640*/  LDL.LU R227, [R1+0x1ac] ;  /* 0x0001ac0001e37983 */ /* 0x000ef20000300800 */
[----:B------:R-:W-:Y:S01]  /*4d650*/  MOV R217, R23 ;  /* 0x0000001700d97202 */ /* 0x000fe20000000f00 */
[----:B------:R-:W-:Y:S01]  /*4d660*/  IMAD.MOV.U32 R216, RZ, RZ, R22 ;  /* 0x000000ffffd87224 */ /* 0x000fe200078e0016 */
[----:B-1----:R-:W-:Y:S01]  /*4d670*/  MOV R222, R20 ;  /* 0x0000001400de7202 */ /* 0x002fe20000000f00 */
[----:B------:R-:W-:-:S02]  /*4d680*/  IMAD.MOV.U32 R223, RZ, RZ, R21 ;  /* 0x000000ffffdf7224 */ /* 0x000fc400078e0015 */
[----:B------:R-:W-:Y:S04]  /*4d690*/  STL [R1+0x25d8], R217 ;  /* 0x0025d8d901007387 */ /* 0x000fe80000100800 */
[----:B------:R-:W-:Y:S04]  /*4d6a0*/  STL [R1+0x25d4], R216 ;  /* 0x0025d4d801007387 */ /* 0x000fe80000100800 */
[----:B------:R-:W-:Y:S04]  /*4d6b0*/  STL [R1+0x25d0], R223 ;  /* 0x0025d0df01007387 */ /* 0x000fe80000100800 */
[----:B------:R1:W-:Y:S04]  /*4d6c0*/  STL [R1+0x25cc], R222 ;  /* 0x0025ccde01007387 */ /* 0x0003e80000100800 */
        /* <DEDUP_REMOVED lines=8> */
[----:B------:R-:W4:Y:S09]  /*4d750*/  LDL.LU R231, [R1+0x18c] ;  /* 0x00018c0001e77983 */ /* 0x000f320000300800 */
[----:B------:R-:W-:Y:S01]  /*4d760*/  IMAD.MOV.U32 R214, RZ, RZ, R20 ;  /* 0x000000ffffd67224 */ /* 0x000fe200078e0014 */
[----:B------:R-:W-:Y:S01]  /*4d770*/  MOV R208, R22 ;  /* 0x0000001600d07202 */ /* 0x000fe20000000f00 */
[----:B------:R-:W-:-:S02]  /*4d780*/  IMAD.MOV.U32 R215, RZ, RZ, R21 ;  /* 0x000000ffffd77224 */ /* 0x000fc400078e0015 */
[----:B------:R-:W-:-:S05]  /*4d790*/  IMAD.MOV.U32 R209, RZ, RZ, R23 ;  /* 0x000000ffffd17224 */ /* 0x000fca00078e0017 */
[----:B------:R-:W-:Y:S01]  /*4d7a0*/  STL [R1+0x25e8], R209 ;  /* 0x0025e8d101007387 */ /* 0x000fe20000100800 */
[----:B------:R-:W-:Y:S03]  /*4d7b0*/  HMMA.1688.F32.TF32 R20, R16, R96, R236 ;  /* 0x000000601014723c */ /* 0x000fe600000810ec */
[----:B------:R-:W-:Y:S04]  /*4d7c0*/  STL [R1+0x25e4], R208 ;  /* 0x0025e4d001007387 */ /* 0x000fe80000100800 */
[----:B------:R1:W-:Y:S04]  /*4d7d0*/  STL [R1+0x25e0], R215 ;  /* 0x0025e0d701007387 */ /* 0x0003e80000100800 */
[----:B------:R1:W-:-:S13]  /*4d7e0*/  STL [R1+0x25dc], R214 ;  /* 0x0025dcd601007387 */ /* 0x0003da0000100800 */
[----:B------:R-:W-:Y:S01]  /*4d7f0*/  IMAD.MOV.U32 R205, RZ, RZ, R23 ;  /* 0x000000ffffcd7224 */ /* 0x000fe200078e0017 */
[----:B------:R-:W-:Y:S01]  /*4d800*/  MOV R211, R21 ;  /* 0x0000001500d37202 */ /* 0x000fe20000000f00 */
[----:B------:R-:W-:Y:S02]  /*4d810*/  IMAD.MOV.U32 R204, RZ, RZ, R22 ;  /* 0x000000ffffcc7224 */ /* 0x000fe400078e0016 */
        /* <DEDUP_REMOVED lines=10> */
[----:B--2---:R-:W-:Y:S01]  /*4d8c0*/  MOV R219, R20 ;  /* 0x0000001400db7202 */ /* 0x004fe20000000f00 */
[----:B----4-:R-:W-:Y:S01]  /*4d8d0*/  IMAD.MOV.U32 R218, RZ, RZ, R21 ;  /* 0x000000ffffda7224 */ /* 0x010fe200078e0015 */
[----:B------:R-:W-:Y:S01]  /*4d8e0*/  MOV R221, R23 ;  /* 0x0000001700dd7202 */ /* 0x000fe20000000f00 */
[----:B------:R-:W-:-:S02]  /*4d8f0*/  IMAD.MOV.U32 R220, RZ, RZ, R22 ;  /* 0x000000ffffdc7224 */ /* 0x000fc400078e0016 */
[----:B------:R-:W-:Y:S02]  /*4d900*/  HMMA.1688.F32.TF32 R20, R16, R28, R232 ;  /* 0x0000001c1014723c */ /* 0x000fe400000810e8 */
[----:B------:R-:W-:Y:S04]  /*4d910*/  STL [R1+0x2608], R221 ;  /* 0x002608dd01007387 */ /* 0x000fe80000100800 */
[----:B------:R-:W-:Y:S04]  /*4d920*/  STL [R1+0x2604], R220 ;  /* 0x002604dc01007387 */ /* 0x000fe80000100800 */
[----:B------:R2:W-:Y:S04]  /*4d930*/  STL [R1+0x2600], R218 ;  /* 0x002600da01007387 */ /* 0x0005e80000100800 */
[----:B------:R4:W-:Y:S10]  /*4d940*/  STL [R1+0x25fc], R219 ;  /* 0x0025fcdb01007387 */ /* 0x0009f40000100800 */
[----:B------:R-:W-:Y:S01]  /*4d950*/  IMAD.MOV.U32 R212, RZ, RZ, R23 ;  /* 0x000000ffffd47224 */ /* 0x000fe200078e0017 */
[----:B------:R-:W-:Y:S01]  /*4d960*/  MOV R213, R22 ;  /* 0x0000001600d57202 */ /* 0x000fe20000000f00 */
[----:B-1----:R-:W-:-:S02]  /*4d970*/  IMAD.MOV.U32 R222, RZ, RZ, R21 ;  /* 0x000000ffffde7224 */ /* 0x002fc400078e0015 */
[----:B------:R-:W-:Y:S01]  /*4d980*/  IMAD.MOV.U32 R223, RZ, RZ, R20 ;  /* 0x000000ffffdf7224 */ /* 0x000fe200078e0014 */
[----:B------:R-:W-:Y:S04]  /*4d990*/  STL [R1+0x2618], R212 ;  /* 0x002618d401007387 */ /* 0x000fe80000100800 */
[----:B------:R-:W-:Y:S04]  /*4d9a0*/  STL [R1+0x2614], R213 ;  /* 0x002614d501007387 */ /* 0x000fe80000100800 */
[----:B------:R1:W-:Y:S04]  /*4d9b0*/  STL [R1+0x2610], R222 ;  /* 0x002610de01007387 */ /* 0x0003e80000100800 */
[----:B------:R1:W-:Y:S04]  /*4d9c0*/  STL [R1+0x260c], R223 ;  /* 0x00260cdf01007387 */ /* 0x0003e80000100800 */
[----:B------:R-:W2:Y:S04]  /*4d9d0*/  LDL.LU R248, [R1+0x160] ;  /* 0x0001600001f87983 */ /* 0x000ea80000300800 */
[----:B------:R-:W2:Y:S04]  /*4d9e0*/  LDL.LU R249, [R1+0x164] ;  /* 0x0001640001f97983 */ /* 0x000ea80000300800 */
[----:B------:R-:W2:Y:S04]  /*4d9f0*/  LDL.LU R250, [R1+0x168] ;  /* 0x0001680001fa7983 */ /* 0x000ea80000300800 */
        /* <DEDUP_REMOVED lines=13> */
[----:B------:R-:W-:-:S15]  /*4dad0*/  HMMA.1688.F32.TF32 R20, R16, R92, R228 ;  /* 0x0000005c1014723c */ /* 0x000fde00000810e4 */
[----:B------:R-:W-:-:S09]  /*4dae0*/  NOP ;  /* 0x0000000000007918 */ /* 0x000fd20000000000 */
[----:B------:R-:W-:Y:S01]  /*4daf0*/  IMAD.MOV.U32 R196, RZ, RZ, R23 ;  /* 0x000000ffffc47224 */ /* 0x000fe200078e0017 */
[----:B------:R-:W-:Y:S01]  /*4db00*/  MOV R207, R21 ;  /* 0x0000001500cf7202 */ /* 0x000fe20000000f00 */
[----:B------:R-:W-:Y:S02]  /*4db10*/  IMAD.MOV.U32 R200, RZ, RZ, R22 ;  /* 0x000000ffffc87224 */ /* 0x000fe400078e0016 */
[----:B------:R-:W-:Y:S01]  /*4db20*/  IMAD.MOV.U32 R206, RZ, RZ, R20 ;  /* 0x000000ffffce7224 */ /* 0x000fe200078e0014 */
[----:B------:R-:W-:Y:S04]  /*4db30*/  STL [R1+0x2628], R196 ;  /* 0x002628c401007387 */ /* 0x000fe80000100800 */
[----:B------:R-:W-:Y:S04]  /*4db40*/  STL [R1+0x2624], R200 ;  /* 0x002624c801007387 */ /* 0x000fe80000100800 */
[----:B------:R1:W-:Y:S04]  /*4db50*/  STL [R1+0x2620], R207 ;  /* 0x002620cf01007387 */ /* 0x0003e80000100800 */
[----:B------:R1:W-:Y:S04]  /*4db60*/  STL [R1+0x261c], R206 ;  /* 0x00261cce01007387 */ /* 0x0003e80000100800 */
[----:B------:R-:W4:Y:S04]  /*4db70*/  LDL.LU R228, [R1+0x120] ;  /* 0x0001200001e47983 */ /* 0x000f280000300800 */
[----:B------:R-:W4:Y:S04]  /*4db80*/  LDL.LU R229, [R1+0x124] ;  /* 0x0001240001e57983 */ /* 0x000f280000300800 */
[----:B------:R-:W4:Y:S04]  /*4db90*/  LDL.LU R230, [R1+0x128] ;  /* 0x0001280001e67983 */ /* 0x000f280000300800 */
[----:B------:R-:W4:Y:S01]  /*4dba0*/  LDL.LU R231, [R1+0x12c] ;  /* 0x00012c0001e77983 */ /* 0x000f220000300800 */
[----:B---3--:R-:W-:Y:S03]  /*4dbb0*/  HMMA.1688.F32.TF32 R20, R16, R88, R224 ;  /* 0x000000581014723c */ /* 0x008fe600000810e0 */
[----:B------:R-:W3:Y:S04]  /*4dbc0*/  LDL.LU R224, [R1+0x110] ;  /* 0x0001100001e07983 */ /* 0x000ee80000300800 */
[----:B------:R-:W3:Y:S04]  /*4dbd0*/  LDL.LU R225, [R1+0x114] ;  /* 0x0001140001e17983 */ /* 0x000ee80000300800 */
[----:B------:R-:W3:Y:S04]  /*4dbe0*/  LDL.LU R226, [R1+0x118] ;  /* 0x0001180001e27983 */ /* 0x000ee80000300800 */
[----:B------:R-:W3:Y:S09]  /*4dbf0*/  LDL.LU R227, [R1+0x11c] ;  /* 0x00011c0001e37983 */ /* 0x000ef20000300800 */
[----:B------:R-:W-:Y:S01]  /*4dc00*/  MOV R215, R20 ;  /* 0x0000001400d77202 */ /* 0x000fe20000000f00 */
[----:B------:R-:W-:Y:S01]  /*4dc10*/  IMAD.MOV.U32 R214, RZ, RZ, R21 ;  /* 0x000000ffffd67224 */ /* 0x000fe200078e0015 */
[----:B------:R-:W-:Y:S01]  /*4dc20*/  MOV R216, R23 ;  /* 0x0000001700d87202 */ /* 0x000fe20000000f00 */
[----:B------:R-:W-:-:S02]  /*4dc30*/  IMAD.MOV.U32 R217, RZ, RZ, R22 ;  /* 0x000000ffffd97224 */ /* 0x000fc400078e0016 */
[----:B--2---:R-:W-:-:S15]  /*4dc40*/  HMMA.1688.F32.TF32 R20, R16, R84, R248 ;  /* 0x000000541014723c */ /* 0x004fde00000810f8 */
        /* <DEDUP_REMOVED lines=17> */
[----:B------:R-:W-:Y:S01]  /*4dd60*/  HMMA.1688.F32.TF32 R20, R16, R72, R232 ;  /* 0x000000481014723c */ /* 0x000fe200000810e8 */
[----:B------:R2:W-:-:S15]  /*4dd70*/  STL [R1+0x2630], R214 ;  /* 0x002630d601007387 */ /* 0x0005de0000100800 */
[----:B------:R-:W-:-:S08]  /*4dd80*/  NOP ;  /* 0x0000000000007918 */ /* 0x000fd00000000000 */
[----:B-1----:R-:W-:Y:S01]  /*4dd90*/  IMAD.MOV.U32 R222, RZ, RZ, R20 ;  /* 0x000000ffffde7224 */ /* 0x002fe200078e0014 */
[----:B------:R-:W-:Y:S01]  /*4dda0*/  MOV R221, R22 ;  /* 0x0000001600dd7202 */ /* 0x000fe20000000f00 */
[----:B------:R-:W-:Y:S02]  /*4ddb0*/  IMAD.MOV.U32 R223, RZ, RZ, R21 ;  /* 0x000000ffffdf7224 */ /* 0x000fe400078e0015 */
[----:B------:R-:W-:Y:S02]  /*4ddc0*/  IMAD.MOV.U32 R220, RZ, RZ, R23 ;  /* 0x000000ffffdc7224 */ /* 0x000fe400078e0017 */
[----:B------:R-:W-:Y:S01]  /*4ddd0*/  HMMA.1688.F32.TF32 R20, R16, R68, R228 ;  /* 0x000000441014723c */ /* 0x000fe200000810e4 */
[----:B------:R1:W-:Y:S04]  /*4dde0*/  STL [R1+0x262c], R215 ;  /* 0x00262cd701007387 */ /* 0x0003e80000100800 */
[----:B------:R-:W-:Y:S04]  /*4ddf0*/  STL.64 [R1+0x2730], R210 ;  /* 0x002730d201007387 */ /* 0x000fe80000100a00 */
[----:B------:R-:W-:Y:S04]  /*4de00*/  STL.64 [R1+0x2728], R208 ;  /* 0x002728d001007387 */ /* 0x000fe80000100a00 */
[----:B------:R-:W-:Y:S04]  /*4de10*/  STL.64 [R1+0x2740], R218 ;  /* 0x002740da01007387 */ /* 0x000fe80000100a00 */
[----:B------:R-:W-:Y:S04]  /*4de20*/  STL.64 [R1+0x2738], R216 ;  /* 0x002738d801007387 */ /* 0x000fe80000100a00 */
[----:B------:R-:W-:Y:S03]  /*4de30*/  STL.64 [R1+0x2750], R222 ;  /* 0x002750de01007387 */ /* 0x000fe60000100a00 */
[----:B------:R-:W-:Y:S01]  /*4de40*/  IMAD.MOV.U32 R207, RZ, RZ, R20 ;  /* 0x000000ffffcf7224 */ /* 0x000fe200078e0014 */
[----:B------:R-:W-:Y:S01]  /*4de50*/  MOV R206, R21 ;  /* 0x0000001500ce7202 */ /* 0x000fe20000000f00 */
        /* <DEDUP_REMOVED lines=11> */
[----:B------:R-:W-:-:S02]  /*4df10*/  IMAD.MOV.U32 R212, RZ, RZ, R22 ;  /* 0x000000ffffd47224 */ /* 0x000fc400078e0016 */
[----:B------:R-:W-:Y:S02]  /*4df20*/  IMAD.MOV.U32 R213, RZ, RZ, R23 ;  /* 0x000000ffffd57224 */ /* 0x000fe400078e0017 */
[----:B---3--:R-:W-:Y:S01]  /*4df30*/  HMMA.1688.F32.TF32 R20, R16, R64, R224 ;  /* 0x000000401014723c */ /* 0x008fe200000810e0 */
[----:B------:R-:W3:Y:S04]  /*4df40*/  LDL.LU R224, [R1+0x690] ;  /* 0x0006900001e07983 */ /* 0x000ee80000300800 */
[----:B------:R-:W3:Y:S04]  /*4df50*/  LDL.LU R225, [R1+0x694] ;  /* 0x0006940001e17983 */ /* 0x000ee80000300800 */
[----:B------:R-:W3:Y:S04]  /*4df60*/  LDL.LU R226, [R1+0x698] ;  /* 0x0006980001e27983 */ /* 0x000ee80000300800 */
[----:B------:R-:W3:Y:S01]  /*4df70*/  LDL.LU R227, [R1+0x69c] ;  /* 0x00069c0001e37983 */ /* 0x000ee20000300800 */
[----:B------:R-:W-:Y:S01]  /*4df80*/  IMAD.MOV.U32 R251, RZ, RZ, R240 ;  /* 0x000000fffffb7224 */ /* 0x000fe200078e00f0 */
[----:B------:R-:W-:Y:S01]  /*4df90*/  MOV R250, R241 ;  /* 0x000000f100fa7202 */ /* 0x000fe20000000f00 */
[----:B------:R-:W-:Y:S01]  /*4dfa0*/  IMAD.MOV.U32 R249, RZ, RZ, R242 ;  /* 0x000000fffff97224 */ /* 0x000fe200078e00f2 */
[----:B------:R-:W3:Y:S01]  /*4dfb0*/  LDL.LU R240, [R1+0x650] ;  /* 0x0006500001f07983 */ /* 0x000ee20000300800 */
[----:B------:R-:W-:-:S03]  /*4dfc0*/  IMAD.MOV.U32 R248, RZ, RZ, R243 ;  /* 0x000000fffff87224 */ /* 0x000fc600078e00f3 */
[----:B------:R-:W3:Y:S03]  /*4dfd0*/  LDL.LU R241, [R1+0x654] ;  /* 0x0006540001f17983 */ /* 0x000ee60000300800 */
[----:B--2---:R-:W-:Y:S01]  /*4dfe0*/  MOV R214, R20 ;  /* 0x0000001400d67202 */ /* 0x004fe20000000f00 */
[----:B-1----:R-:W-:Y:S01]  /*4dff0*/  IMAD.MOV.U32 R215, RZ, RZ, R21 ;  /* 0x000000ffffd77224 */ /* 0x002fe200078e0015 */
[----:B------:R-:W-:Y:S01]  /*4e000*/  MOV R200, R23 ;  /* 0x0000001700c87202 */ /* 0x000fe20000000f00 */
[----:B------:R-:W-:Y:S01]  /*4e010*/  IMAD.MOV.U32 R196, RZ, RZ, R22 ;  /* 0x000000ffffc47224 */ /* 0x000fe200078e0016 */
        /* <DEDUP_REMOVED lines=18> */
[----:B------:R-:W-:Y:S04]  /*4e140*/  STL.64 [R1+0x2780], R198 ;  /* 0x002780c601007387 */ /* 0x000fe80000100a00 */
[----:B------:R-:W-:Y:S04]  /*4e150*/  STL.64 [R1+0x2778], R196 ;  /* 0x002778c401007387 */ /* 0x000fe80000100a00 */
[----:B------:R-:W-:Y:S04]  /*4e160*/  STL.64 [R1+0x2770], R214 ;  /* 0x002770d601007387 */ /* 0x000fe80000100a00 */
[----:B------:R-:W-:Y:S04]  /*4e170*/  STL.64 [R1+0x2768], R212 ;  /* 0x002768d401007387 */ /* 0x000fe80000100a00 */
[----:B------:R-:W-:Y:S01]  /*4e180*/  STL.64 [R1+0x27a0], R10 ;  /* 0x0027a00a01007387 */ /* 0x000fe20000100a00 */
[----:B----4-:R-:W-:-:S15]  /*4e190*/  HMMA.1688.F32.TF32 R20, R16, R60, R132 ;  /* 0x0000003c1014723c */ /* 0x010fde0000081084 */
[----:B------:R-:W-:-:S09]  /*4e1a0*/  NOP ;  /* 0x0000000000007918 */ /* 0x000fd20000000000 */
[----:B------:R-:W-:Y:S01]  /*4e1b0*/  IMAD.MOV.U32 R8, RZ, RZ, R22 ;  /* 0x000000ffff087224 */ /* 0x000fe200078e0016 */
[----:B------:R-:W-:Y:S01]  /*4e1c0*/  MOV R203, R21 ;  /* 0x0000001500cb7202 */ /* 0x000fe20000000f00 */
[----:B------:R-:W-:Y:S02]  /*4e1d0*/  IMAD.MOV.U32 R9, RZ, RZ, R23 ;  /* 0x000000ffff097224 */ /* 0x000fe400078e0017 */
[----:B------:R-:W-:-:S03]  /*4e1e0*/  IMAD.MOV.U32 R202, RZ, RZ, R20 ;  /* 0x000000ffffca7224 */ /* 0x000fc600078e0014 */
[----:B------:R1:W-:Y:S04]  /*4e1f0*/  STL.64 [R1+0x2798], R8 ;  /* 0x0027980801007387 */ /* 0x0003e80000100a00 */
[----:B------:R-:W-:Y:S04]  /*4e200*/  STL.64 [R1+0x2790], R202 ;  /* 0x002790ca01007387 */ /* 0x000fe80000100a00 */
[----:B------:R-:W-:Y:S04]  /*4e210*/  STL.64 [R1+0x2788], R200 ;  /* 0x002788c801007387 */ /* 0x000fe80000100a00 */
[----:B------:R-:W4:Y:S04]  /*4e220*/  LDL.LU R136, [R1+0x5f0] ;  /* 0x0005f00001887983 */ /* 0x000f280000300800 */
[----:B------:R-:W4:Y:S04]  /*4e230*/  LDL.LU R137, [R1+0x5f4] ;  /* 0x0005f40001897983 */ /* 0x000f280000300800 */
[----:B------:R-:W4:Y:S04]  /*4e240*/  LDL.LU R138, [R1+0x5f8] ;  /* 0x0005f800018a7983 */ /* 0x000f280000300800 */
[----:B------:R-:W4:Y:S04]  /*4e250*/  LDL.LU R139, [R1+0x5fc] ;  /* 0x0005fc00018b7983 */ /* 0x000f280000300800 */
[----:B------:R-:W2:Y:S04]  /*4e260*/  LDL.LU R132, [R1+0x5e0] ;  /* 0x0005e00001847983 */ /* 0x000ea80000300800 */
[----:B------:R-:W2:Y:S01]  /*4e270*/  LDL.LU R133, [R1+0x5e4] ;  /* 0x0005e40001857983 */ /* 0x000ea20000300800 */
[----:B---3--:R-:W-:Y:S03]  /*4e280*/  HMMA.1688.F32.TF32 R224, R16, R56, R224 ;  /* 0x0000003810e0723c */ /* 0x008fe600000810e0 */
[----:B------:R-:W2:Y:S04]  /*4e290*/  LDL.LU R134, [R1+0x5e8] ;  /* 0x0005e80001867983 */ /* 0x000ea80000300800 */
[----:B------:R-:W2:Y:S01]  /*4e2a0*/  LDL.LU R135, [R1+0x5ec] ;  /* 0x0005ec0001877983 */ /* 0x000ea20000300800 */
[C---:B-1----:R-:W-:Y:S03]  /*4e2b0*/  HMMA.1688.F32.TF32 R8, R12.reuse, R168, R248 ;  /* 0x000000a80c08723c */ /* 0x042fe600000810f8 */
[----:B------:R-:W-:Y:S04]  /*4e2c0*/  STL.64 [R1+0x27c0], R58 ;  /* 0x0027c03a01007387 */ /* 0x000fe80000100a00 */
[----:B------:R-:W-:Y:S08]  /*4e2d0*/  STL.64 [R1+0x27b8], R56 ;  /* 0x0027b83801007387 */ /* 0x000ff00000100a00 */
[----:B------:R-:W-:Y:S04]  /*4e2e0*/  STL.64 [R1+0x27b0], R226 ;  /* 0x0027b0e201007387 */ /* 0x000fe80000100a00 */
[----:B------:R-:W-:Y:S04]  /*4e2f0*/  STL.64 [R1+0x27a8], R224 ;  /* 0x0027a8e001007387 */ /* 0x000fe80000100a00 */
[----:B------:R-:W3:Y:S04]  /*4e300*/  LDL.LU R248, [R1+0x5d0] ;  /* 0x0005d00001f87983 */ /* 0x000ee80000300800 */
[----:B------:R-:W-:Y:S04]  /*4e310*/  STL.64 [R1+0x610], R8 ;  /* 0x0006100801007387 */ /* 0x000fe80000100a00 */
[----:B------:R1:W-:Y:S04]  /*4e320*/  STL.64 [R1+0x618], R10 ;  /* 0x0006180a01007387 */ /* 0x0003e80000100a00 */
[----:B------:R-:W3:Y:S04]  /*4e330*/  LDL.LU R249, [R1+0x5d4] ;  /* 0x0005d40001f97983 */ /* 0x000ee80000300800 */
[----:B------:R-:W3:Y:S04]  /*4e340*/  LDL.LU R250, [R1+0x5d8] ;  /* 0x0005d80001fa7983 */ /* 0x000ee80000300800 */
[----:B------:R-:W3:Y:S01]  /*4e350*/  LDL.LU R251, [R1+0x5dc] ;  /* 0x0005dc0001fb7983 */ /* 0x000ee20000300800 */
[----:B-1----:R-:W-:Y:S03]  /*4e360*/  HMMA.1688.F32.TF32 R8, R12, R164, R244 ;  /* 0x000000a40c08723c */ /* 0x002fe600000810f4 */
[----:B------:R-:W3:Y:S04]  /*4e370*/  LDL.LU R244, [R1+0x5c0] ;  /* 0x0005c00001f47983 */ /* 0x000ee80000300800 */
[----:B------:R-:W3:Y:S04]  /*4e380*/  LDL.LU R245, [R1+0x5c4] ;  /* 0x0005c40001f57983 */ /* 0x000ee80000300800 */
[----:B------:R-:W3:Y:S04]  /*4e390*/  LDL.LU R246, [R1+0x5c8] ;  /* 0x0005c80001f67983 */ /* 0x000ee80000300800 */
[----:B------:R-:W3:Y:S09]  /*4e3a0*/  LDL.LU R247, [R1+0x5cc] ;  /* 0x0005cc0001f77983 */ /* 0x000ef20000300800 */
[----:B------:R-:W-:Y:S01]  /*4e3b0*/  MOV R169, R8 ;  /* 0x0000000800a97202 */ /* 0x000fe20000000f00 */
[----:B------:R-:W-:Y:S01]  /*4e3c0*/  IMAD.MOV.U32 R168, RZ, RZ, R9 ;  /* 0x000000ffffa87224 */ /* 0x000fe200078e0009 */
[----:B------:R-:W-:Y:S01]  /*4e3d0*/  MOV R164, R11 ;  /* 0x0000000b00a47202 */ /* 0x000fe20000000f00 */
[----:B------:R-:W-:-:S04]  /*4e3e0*/  IMAD.MOV.U32 R165, RZ, RZ, R10 ;  /* 0x000000ffffa57224 */ /* 0x000fc800078e000a */
[----:B------:R-:W-:Y:S04]  /*4e3f0*/  STL [R1+0x24b4], R164 ;  /* 0x0024b4a401007387 */ /* 0x000fe80000100800 */
[----:B------:R-:W-:Y:S04]  /*4e400*/  STL [R1+0x24b0], R165 ;  /* 0x0024b0a501007387 */ /* 0x000fe80000100800 */
[----:B------:R-:W-:Y:S04]  /*4e410*/  STL [R1+0x24ac], R168 ;  /* 0x0024aca801007387 */ /* 0x000fe80000100800 */
[----:B------:R-:W-:Y:S01]  /*4e420*/  STL [R1+0x24a8], R169 ;  /* 0x0024a8a901007387 */ /* 0x000fe20000100800 */
[----:B----4-:R-:W-:-:S15]  /*4e430*/  HMMA.1688.F32.TF32 R8, R12, R160, R136 ;  /* 0x000000a00c08723c */ /* 0x010fde0000081088 */
[----:B------:R-:W-:-:S08]  /*4e440*/  NOP ;  /* 0x0000000000007918 */ /* 0x000fd00000000000 */
[----:B------:R2:W-:Y:S01]  /*4e450*/  STL.64 [R1+0x5f0], R8 ;  /* 0x0005f00801007387 */ /* 0x0005e20000100a00 */
[----:B------:R-:W-:Y:S02]  /*4e460*/  IMAD.MOV.U32 R161, RZ, RZ, R10 ;  /* 0x000000ffffa17224 */ /* 0x000fe400078e000a */
[----:B------:R-:W-:Y:S02]  /*4e470*/  IMAD.MOV.U32 R160, RZ, RZ, R11 ;  /* 0x000000ffffa07224 */ /* 0x000fe400078e000b */
[----:B--2---:R-:W-:Y:S03]  /*4e480*/  HMMA.1688.F32.TF32 R8, R12, R156, R132 ;  /* 0x0000009c0c08723c */ /* 0x004fe60000081084 */
[----:B------:R-:W-:Y:S04]  /*4e490*/  STL [R1+0x24bc], R160 ;  /* 0x0024bca001007387 */ /* 0x000fe80000100800 */
[----:B------:R1:W-:Y:S04]  /*4e4a0*/  STL [R1+0x24b8], R161 ;  /* 0x0024b8a101007387 */ /* 0x0003e80000100800 */
[----:B------:R-:W2:Y:S04]  /*4e4b0*/  LDL.LU R132, [R1+0x590] ;  /* 0x0005900001847983 */ /* 0x000ea80000300800 */
        /* <DEDUP_REMOVED lines=8> */
[----:B---3--:R-:W-:Y:S03]  /*4e540*/  HMMA.1688.F32.TF32 R8, R12, R128, R248 ;  /* 0x000000800c08723c */ /* 0x008fe600000810f8 */
[----:B------:R-:W-:Y:S04]  /*4e550*/  STL [R1+0x24c8], R157 ;  /* 0x0024c89d01007387 */ /* 0x000fe80000100800 */
        /* <DEDUP_REMOVED lines=8> */
[----:B-1----:R-:W-:-:S02]  /*4e5e0*/  IMAD.MOV.U32 R161, RZ, RZ, R9 ;  /* 0x000000ffffa17224 */ /* 0x002fc400078e0009 */
[----:B------:R-:W-:Y:S01]  /*4e5f0*/  IMAD.MOV.U32 R160, RZ, RZ, R8 ;  /* 0x000000ffffa07224 */ /* 0x000fe200078e0008 */
[----:B------:R-:W-:Y:S01]  /*4e600*/  STL [R1+0x24dc], R165 ;  /* 0x0024dca501007387 */ /* 0x000fe20000100800 */
[----:B------:R-:W-:Y:S03]  /*4e610*/  HMMA.1688.F32.TF32 R8, R12, R124, R244 ;  /* 0x0000007c0c08723c */ /* 0x000fe600000810f4 */
[----:B------:R-:W-:Y:S04]  /*4e620*/  STL [R1+0x24d8], R164 ;  /* 0x0024d8a401007387 */ /* 0x000fe80000100800 */
[----:B------:R-:W-:Y:S04]  /*4e630*/  STL [R1+0x24d4], R161 ;  /* 0x0024d4a101007387 */ /* 0x000fe80000100800 */
        /* <DEDUP_REMOVED lines=8> */
[----:B------:R-:W-:-:S05]  /*4e6c0*/  IMAD.MOV.U32 R124, RZ, RZ, R11 ;  /* 0x000000ffff7c7224 */ /* 0x000fca00078e000b */
        /* <DEDUP_REMOVED lines=8> */
[----:B--2---:R-:W-:-:S15]  /*4e750*/  HMMA.1688.F32.TF32 R8, R12, R120, R132 ;  /* 0x000000780c08723c */ /* 0x004fde0000081084 */
[----:B------:R-:W-:-:S09]  /*4e760*/  NOP ;  /* 0x0000000000007918 */ /* 0x000fd20000000000 */
[----:B---3--:R-:W-:Y:S01]  /*4e770*/  MOV R169, R8 ;  /* 0x0000000800a97202 */ /* 0x008fe20000000f00 */
[----:B----4-:R-:W-:Y:S01]  /*4e780*/  IMAD.MOV.U32 R168, RZ, RZ, R9 ;  /* 0x000000ffffa87224 */ /* 0x010fe200078e0009 */
[----:B------:R-:W-:Y:S01]  /*4e790*/  MOV R120, R11 ;  /* 0x0000000b00787202 */ /* 0x000fe20000000f00 */
[----:B------:R-:W-:Y:S02]  /*4e7a0*/  IMAD.MOV.U32 R121, RZ, RZ, R10 ;  /* 0x000000ffff797224 */ /* 0x000fe400078e000a */
[----:B------:R-:W-:Y:S02]  /*4e7b0*/  HMMA.1688.F32.TF32 R8, R12, R116, R248 ;  /* 0x000000740c08723c */ /* 0x000fe400000810f8 */
        /* <DEDUP_REMOVED lines=8> */
[----:B------:R-:W-:Y:S01]  /*4e840*/  IMAD.MOV.U32 R117, RZ, RZ, R11 ;  /* 0x000000ffff757224 */ /* 0x000fe200078e000b */
[----:B------:R-:W-:Y:S01]  /*4e850*/  MOV R157, R10 ;  /* 0x0000000a009d7202 */ /* 0x000fe20000000f00 */
[----:B------:R-:W-:-:S02]  /*4e860*/  IMAD.MOV.U32 R156, RZ, RZ, R9 ;  /* 0x000000ffff9c7224 */ /* 0x000fc400078e0009 */
[----:B-1----:R-:W-:Y:S01]  /*4e870*/  IMAD.MOV.U32 R160, RZ, RZ, R8 ;  /* 0x000000ffffa07224 */ /* 0x002fe200078e0008 */
[----:B------:R-:W-:Y:S04]  /*4e880*/  STL [R1+0x250c], R117 ;  /* 0x00250c7501007387 */ /* 0x000fe80000100800 */
[----:B------:R-:W-:Y:S04]  /*4e890*/  STL [R1+0x2508], R157 ;  /* 0x0025089d01007387 */ /* 0x000fe80000100800 */
[----:B------:R-:W-:Y:S04]  /*4e8a0*/  STL [R1+0x2504], R156 ;  /* 0x0025049c01007387 */ /* 0x000fe80000100800 */
[----:B------:R1:W-:Y:S01]  /*4e8b0*/  STL [R1+0x2500], R160 ;  /* 0x002500a001007387 */ /* 0x0003e20000100800 */
        /* <DEDUP_REMOVED lines=12> */
[----:B------:R-:W-:Y:S02]  /*4e980*/  IMAD.MOV.U32 R161, RZ, RZ, R11 ;  /* 0x000000ffffa17224 */ /* 0x000fe400078e000b */
[C---:B------:R-:W-:Y:S03]  /*4e990*/  HMMA.1688.F32.TF32 R8, R12.reuse, R108, R136 ;  /* 0x0000006c0c08723c */ /* 0x040fe60000081088 */
[----:B------:R-:W-:Y:S04]  /*4e9a0*/  STL [R1+0x251c], R161 ;  /* 0x00251ca101007387 */ /* 0x000fe80000100800 */
[----:B------:R-:W-:Y:S04]  /*4e9b0*/  STL [R1+0x2518], R164 ;  /* 0x002518a401007387 */ /* 0x000fe80000100800 */
[----:B------:R-:W-:Y:S04]  /*4e9c0*/  STL [R1+0x2514], R165 ;  /* 0x002514a501007387 */ /* 0x000fe80000100800 */
[----:B------:R1:W-:Y:S04]  /*4e9d0*/  STL [R1+0x2510], R129 ;  /* 0x0025108101007387 */ /* 0x0003e80000100800 */
[----:B------:R-:W4:Y:S04]  /*4e9e0*/  LDL.LU R136, [R1+0x510] ;  /* 0x0005100001887983 */ /* 0x000f280000300800 */
[----:B------:R-:W4:Y:S01]  /*4e9f0*/  LDL.LU R137, [R1+0x514] ;  /* 0x0005140001897983 */ /* 0x000f220000300800 */
[----:B------:R-:W-:Y:S01]  /*4ea00*/  MOV R116, R8 ;  /* 0x0000000800747202 */ /* 0x000fe20000000f00 */
[----:B------:R-:W-:Y:S01]  /*4ea10*/  IMAD.MOV.U32 R113, RZ, RZ, R9 ;  /* 0x000000ffff717224 */ /* 0x000fe200078e0009 */
[----:B------:R-:W-:Y:S01]  /*4ea20*/  MOV R109, R11 ;  /* 0x0000000b006d7202 */ /* 0x000fe20000000f00 */
[----:B------:R-:W-:Y:S01]  /*4ea30*/  IMAD.MOV.U32 R112, RZ, RZ, R10 ;  /* 0x000000ffff707224 */ /* 0x000fe200078e000a */
[----:B------:R-:W4:Y:S04]  /*4ea40*/  LDL.LU R138, [R1+0x518] ;  /* 0x00051800018a7983 */ /* 0x000f280000300800 */
[----:B------:R-:W4:Y:S04]  /*4ea50*/  LDL.LU R139, [R1+0x51c] ;  /* 0x00051c00018b7983 */ /* 0x000f280000300800 */
[----:B------:R-:W-:Y:S04]  /*4ea60*/  STL [R1+0x252c], R109 ;  /* 0x00252c6d01007387 */ /* 0x000fe80000100800 */
[----:B------:R-:W-:Y:S04]  /*4ea70*/  STL [R1+0x2528], R112 ;  /* 0x0025287001007387 */ /* 0x000fe80000100800 */
[----:B------:R-:W-:Y:S04]  /*4ea80*/  STL [R1+0x2524], R113 ;  /* 0x0025247101007387 */ /* 0x000fe80000100800 */
[----:B------:R1:W-:Y:S01]  /*4ea90*/  STL [R1+0x2520], R116 ;  /* 0x0025207401007387 */ /* 0x0003e20000100800 */
[----:B---3--:R-:W-:Y:S03]  /*4eaa0*/  HMMA.1688.F32.TF32 R8, R12, R104, R132 ;  /* 0x000000680c08723c */ /* 0x008fe60000081084 */
[----:B------:R-:W3:Y:S04]  /*4eab0*/  LDL.LU R132, [R1+0x500] ;  /* 0x0005000001847983 */ /* 0x000ee80000300800 */
[----:B------:R-:W3:Y:S04]  /*4eac0*/  LDL.LU R133, [R1+0x504] ;  /* 0x0005040001857983 */ /* 0x000ee80000300800 */
[----:B------:R-:W3:-:S13]  /*4ead0*/  LDL.LU R134, [R1+0x508] ;  /* 0x0005080001867983 */ /* 0x000eda0000300800 */
[----:B--2---:R-:W-:Y:S01]  /*4eae0*/  IMAD.MOV.U32 R169, RZ, RZ, R8 ;  /* 0x000000ffffa97224 */ /* 0x004fe200078e0008 */
[----:B------:R-:W-:Y:S01]  /*4eaf0*/  MOV R125, R10 ;  /* 0x0000000a007d7202 */ /* 0x000fe20000000f00 */
[----:B------:R-:W-:Y:S02]  /*4eb00*/  IMAD.MOV.U32 R124, RZ, RZ, R9 ;  /* 0x000000ffff7c7224 */ /* 0x000fe400078e0009 */
[----:B------:R-:W-:Y:S02]  /*4eb10*/  IMAD.MOV.U32 R128, RZ, RZ, R11 ;  /* 0x000000ffff807224 */ /* 0x000fe400078e000b */
[----:B----4-:R-:W-:Y:S01]  /*4eb20*/  HMMA.1688.F32.TF32 R8, R12, R100, R244 ;  /* 0x000000640c08723c */ /* 0x010fe200000810f4 */
[----:B------:R-:W-:Y:S02]  /*4eb30*/  IMAD.MOV.U32 R135, RZ, RZ, R3 ;  /* 0x000000ffff877224 */ /* 0x000fe400078e0003 */
[----:B------:R-:W2:Y:S04]  /*4eb40*/  LDL.LU R3, [R1+0x28b0] ;  /* 0x0028b00001037983 */ /* 0x000ea80000300800 */
[----:B------:R-:W-:Y:S04]  /*4eb50*/  STL [R1+0x253c], R128 ;  /* 0x00253c8001007387 */ /* 0x000fe80000100800 */
[----:B------:R-:W-:Y:S04]  /*4eb60*/  STL [R1+0x2538], R125 ;  /* 0x0025387d01007387 */ /* 0x000fe80000100800 */
[----:B------:R-:W-:Y:S04]  /*4eb70*/  STL [R1+0x2534], R124 ;  /* 0x0025347c01007387 */ /* 0x000fe80000100800 */
[----:B------:R4:W-:Y:S05]  /*4eb80*/  STL [R1+0x2530], R169 ;  /* 0x002530a901007387 */ /* 0x0009ea0000100800 */
[----:B-1----:R-:W-:Y:S01]  /*4eb90*/  MOV R160, R8 ;  /* 0x0000000800a07202 */ /* 0x002fe20000000f00 */
[----:B------:R-:W-:Y:S01]  /*4eba0*/  IMAD.MOV.U32 R120, RZ, RZ, R9 ;  /* 0x000000ffff787224 */ /* 0x000fe200078e0009 */
[----:B------:R-:W-:Y:S01]  /*4ebb0*/  MOV R168, R11 ;  /* 0x0000000b00a87202 */ /* 0x000fe20000000f00 */
[----:B------:R-:W-:-:S02]  /*4ebc0*/  IMAD.MOV.U32 R121, RZ, RZ, R10 ;  /* 0x000000ffff797224 */ /* 0x000fc400078e000a */
        /* <DEDUP_REMOVED lines=18> */
[C---:B------:R-:W-:Y:S06]  /*4ecf0*/  HMMA.1688.F32.TF32 R228, R16.reuse, R52, R228 ;  /* 0x0000003410e4723c */ /* 0x040fec00000810e4 */
[C---:B------:R-:W-:Y:S06]  /*4ed00*/  HMMA.1688.F32.TF32 R232, R16.reuse, R48, R232 ;  /* 0x0000003010e8723c */ /* 0x040fec00000810e8 */
[C---:B------:R-:W-:Y:S06]  /*4ed10*/  HMMA.1688.F32.TF32 R236, R16.reuse, R44, R236 ;  /* 0x0000002c10ec723c */ /* 0x040fec00000810ec */
[C---:B------:R-:W-:Y:S06]  /*4ed20*/  HMMA.1688.F32.TF32 R240, R16.reuse, R40, R240 ;  /* 0x0000002810f0723c */ /* 0x040fec00000810f0 */
[----:B------:R-:W-:Y:S01]  /*4ed30*/  HMMA.1688.F32.TF32 R16, R16, R36, R140 ;  /* 0x000000241010723c */ /* 0x000fe2000008108c */
        /* <DEDUP_REMOVED lines=8> */
[----:B------:R-:W-:Y:S01]  /*4edc0*/  HMMA.1688.F32.TF32 R8, R12, R32, R136 ;  /* 0x000000200c08723c */ /* 0x000fe20000081088 */
[----:B------:R-:W4:Y:S04]  /*4edd0*/  LDL.LU R136, [R1+0x440] ;  /* 0x0004400001887983 */ /* 0x000f280000300800 */
[----:B------:R-:W4:Y:S04]  /*4ede0*/  LDL.LU R137, [R1+0x444] ;  /* 0x0004440001897983 */ /* 0x000f280000300800 */
[----:B------:R-:W4:Y:S04]  /*4edf0*/  LDL.LU R138, [R1+0x448] ;  /* 0x00044800018a7983 */ /* 0x000f280000300800 */
[----:B------:R-:W4:Y:S11]  /*4ee00*/  LDL.LU R139, [R1+0x44c] ;  /* 0x00044c00018b7983 */ /* 0x000f360000300800 */
[----:B------:R-:W-:Y:S01]  /*4ee10*/  IMAD.MOV.U32 R129, RZ, RZ, R8 ;  /* 0x000000ffff817224 */ /* 0x000fe200078e0008 */
[----:B------:R-:W-:Y:S01]  /*4ee20*/  MOV R117, R9 ;  /* 0x0000000900757202 */ /* 0x000fe20000000f00 */
[----:B------:R-:W-:-:S02]  /*4ee30*/  IMAD.MOV.U32 R157, RZ, RZ, R10 ;  /* 0x000000ffff9d7224 */ /* 0x000fc400078e000a */
[----:B------:R-:W-:Y:S02]  /*4ee40*/  IMAD.MOV.U32 R156, RZ, RZ, R11 ;  /* 0x000000ffff9c7224 */ /* 0x000fe400078e000b */
[C---:B---3--:R-:W-:Y:S01]  /*4ee50*/  HMMA.1688.F32.TF32 R8, R12.reuse, R28, R132 ;  /* 0x0000001c0c08723c */ /* 0x048fe20000081084 */
[----:B------:R-:W3:Y:S04]  /*4ee60*/  LDL.LU R132, [R1+0x410] ;  /* 0x0004100001847983 */ /* 0x000ee80000300800 */
[----:B------:R-:W3:Y:S04]  /*4ee70*/  LDL.LU R133, [R1+0x414] ;  /* 0x0004140001857983 */ /* 0x000ee80000300800 */
[----:B------:R-:W3:Y:S04]  /*4ee80*/  LDL.LU R134, [R1+0x418] ;  /* 0x0004180001867983 */ /* 0x000ee80000300800 */
[----:B------:R-:W3:Y:S11]  /*4ee90*/  LDL.LU R135, [R1+0x41c] ;  /* 0x00041c0001877983 */ /* 0x000ef60000300800 */
        /* <DEDUP_REMOVED lines=38> */
[----:B--2---:R-:W-:Y:S04]  /*4f100*/  LDS R244, [R3+UR12+0x23800] ;  /* 0x0238000c03f47984 */ /* 0x004fe80008000800 */
[----:B------:R-:W-:Y:S01]  /*4f110*/  LDS R246, [R3+UR12+0x23c00] ;  /* 0x023c000c03f67984 */ /* 0x000fe20008000800 */
[----:B----4-:R-:W-:Y:S03]  /*4f120*/  HMMA.1688.F32.TF32 R8, R12, R92, R248 ;  /* 0x0000005c0c08723c */ /* 0x010fe600000810f8 */
[----:B------:R-:W2:Y:S04]  /*4f130*/  LDL.LU R248, [R1+0x3e0] ;  /* 0x0003e00001f87983 */ /* 0x000ea80000300800 */
[----:B------:R-:W2:Y:S04]  /*4f140*/  LDL.LU R249, [R1+0x3e4] ;  /* 0x0003e40001f97983 */ /* 0x000ea80000300800 */
[----:B------:R-:W2:Y:S04]  /*4f150*/  LDL.LU R250, [R1+0x3e8] ;  /* 0x0003e80001fa7983 */ /* 0x000ea80000300800 */
[----:B------:R-:W2:Y:S09]  /*4f160*/  LDL.LU R251, [R1+0x3ec] ;  /* 0x0003ec0001fb7983 */ /* 0x000eb20000300800 */
[----:B------:R-:W-:Y:S01]  /*4f170*/  IMAD.MOV.U32 R100, RZ, RZ, R8 ;  /* 0x000000ffff647224 */ /* 0x000fe200078e0008 */
[----:B------:R-:W-:Y:S01]  /*4f180*/  MOV R96, R10 ;  /* 0x0000000a00607202 */ /* 0x000fe20000000f00 */
[----:B------:R-:W-:-:S02]  /*4f190*/  IMAD.MOV.U32 R97, RZ, RZ, R9 ;  /* 0x000000ffff617224 */ /* 0x000fc400078e0009 */
        /* <DEDUP_REMOVED lines=39> */
[----:B------:R-:W-:Y:S01]  /*4f410*/  IMAD.MOV.U32 R143, RZ, RZ, R67 ;  /* 0x000000ffff8f7224 */ /* 0x000fe200078e0043 */
[----:B---3--:R-:W-:Y:S01]  /*4f420*/  HMMA.1688.F32.TF32 R8, R12, R68, R132 ;  /* 0x000000440c08723c */ /* 0x008fe20000081084 */
[----:B------:R-:W-:Y:S01]  /*4f430*/  IMAD.MOV.U32 R145, RZ, RZ, R71 ;  /* 0x000000ffff917224 */ /* 0x000fe200078e0047 */
[----:B------:R-:W-:Y:S01]  /*4f440*/  MOV R147, R75 ;  /* 0x0000004b00937202 */ /* 0x000fe20000000f00 */
[----:B------:R-:W-:Y:S02]  /*4f450*/  IMAD.MOV.U32 R146, RZ, RZ, R74 ;  /* 0x000000ffff927224 */ /* 0x000fe400078e004a */
[----:B------:R-:W-:-:S15]  /*4f460*/  IMAD.MOV.U32 R152, RZ, RZ, R78 ;  /* 0x000000ffff987224 */ /* 0x000fde00078e004e */
[----:B------:R-:W-:-:S04]  /*4f470*/  NOP ;  /* 0x0000000000007918 */ /* 0x000fc80000000000 */
[----:B------:R-:W-:Y:S01]  /*4f480*/  IMAD.MOV.U32 R73, RZ, RZ, R8 ;  /* 0x000000ffff497224 */ /* 0x000fe200078e0008 */
[----:B------:R-:W-:Y:S01]  /*4f490*/  MOV R69, R10 ;  /* 0x0000000a00457202 */ /* 0x000fe20000000f00 */
[----:B------:R-:W-:Y:S02]  /*4f4a0*/  IMAD.MOV.U32 R72, RZ, RZ, R9 ;  /* 0x000000ffff487224 */ /* 0x000fe400078e0009 */
[----:B------:R-:W-:Y:S01]  /*4f4b0*/  IMAD.MOV.U32 R68, RZ, RZ, R11 ;  /* 0x000000ffff447224 */ /* 0x000fe200078e000b */
[----:B------:R-:W-:Y:S01]  /*4f4c0*/  MOV R154, R82 ;  /* 0x00000052009a7202 */ /* 0x000fe20000000f00 */
[----:B------:R-:W-:Y:S02]  /*4f4d0*/  IMAD.MOV.U32 R153, RZ, RZ, R79 ;  /* 0x000000ffff997224 */ /* 0x000fe400078e004f */
[----:B------:R-:W-:Y:S01]  /*4f4e0*/  IMAD.MOV.U32 R155, RZ, RZ, R83 ;  /* 0x000000ffff9b7224 */ /* 0x000fe200078e0053 */
[----:B--2---:R-:W-:Y:S07]  /*4f4f0*/  HMMA.1688.F32.TF32 R8, R12, R64, R248 ;  /* 0x000000400c08723c */ /* 0x004fee00000810f8 */
[----:B------:R-:W-:Y:S01]  /*4f500*/  MOV R248, R42 ;  /* 0x0000002a00f87202 */ /* 0x000fe20000000f00 */
[----:B------:R-:W-:Y:S01]  /*4f510*/  IMAD.MOV.U32 R249, RZ, RZ, R43 ;  /* 0x000000fffff97224 */ /* 0x000fe200078e002b */
[----:B------:R-:W2:Y:S01]  /*4f520*/  LDL.LU R42, [R1+0x28ac] ;  /* 0x0028ac00012a7983 */ /* 0x000ea20000300800 */
[----:B------:R-:W-:Y:S01]  /*4f530*/  IMAD.MOV.U32 R250, RZ, RZ, R46 ;  /* 0x000000fffffa7224 */ /* 0x000fe200078e002e */
[----:B------:R-:W-:-:S02]  /*4f540*/  MOV R251, R47 ;  /* 0x0000002f00fb7202 */ /* 0x000fc40000000f00 */
        /* <DEDUP_REMOVED lines=57> */
[----:B------:R-:W-:-:S03]  /*4f8e0*/  MOV R32, R9 ;  /* 0x0000000900207202 */ /* 0x000fc60000000f00 */
[----:B------:R-:W3:Y:S01]  /*4f8f0*/  LDL.LU R201, [R1+0x2b4] ;  /* 0x0002b40001c97983 */ /* 0x000ee20000300800 */
[----:B------:R-:W-:-:S03]  /*4f900*/  IMAD.MOV.U32 R29, RZ, RZ, R10 ;  /* 0x000000ffff1d7224 */ /* 0x000fc600078e000a */
        /* <DEDUP_REMOVED lines=31> */
[----:B------:R-:W-:-:S03]  /*4fb00*/  IMAD.MOV.U32 R148, RZ, RZ, R166 ;  /* 0x000000ffff947224 */ /* 0x000fc600078e00a6 */
[----:B------:R-:W3:Y:S01]  /*4fb10*/  LDL.LU R158, [R1+0x27ec] ;  /* 0x0027ec00019e7983 */ /* 0x000ee20000300800 */
[----:B------:R-:W-:-:S03]  /*4fb20*/  MOV R149, R167 ;  /* 0x000000a700957202 */ /* 0x000fc60000000f00 */
        /* <DEDUP_REMOVED lines=12> */
[----:B------:R-:W3:Y:S04]  /*4fbf0*/  LDL.LU R171, [R1+0x27d0] ;  /* 0x0027d00001ab7983 */ /* 0x000ee80000300800 */
[----:B------:R-:W3:Y:S04]  /*4fc00*/  LDL.LU R6, [R1+0x27cc] ;  /* 0x0027cc0001067983 */ /* 0x000ee80000300800 */
[----:B------:R-:W3:Y:S01]  /*4fc10*/  LDL.LU R7, [R1+0x27c8] ;  /* 0x0027c80001077983 */ /* 0x000ee20000300800 */
[----:B--2---:R-:W-:-:S15]  /*4fc20*/  HMMA.1688.F32.TF32 R56, R12, R60, R56 ;  /* 0x0000003c0c38723c */ /* 0x004fde0000081038 */
[----:B------:R-:W-:-:S08]  /*4fc30*/  NOP ;  /* 0x0000000000007918 */ /* 0x000fd00000000000 */
[----:B------:R1:W-:Y:S01]  /*4fc40*/  STL.64 [R1+0x3b0], R56 ;  /* 0x0003b03801007387 */ /* 0x0003e20000100a00 */
[----:B------:R-:W-:Y:S01]  /*4fc50*/  IMAD.MOV.U32 R252, RZ, RZ, R58 ;  /* 0x000000fffffc7224 */ /* 0x000fe200078e003a */
[----:B------:R-:W-:Y:S02]  /*4fc60*/  MOV R0, R59 ;  /* 0x0000003b00007202 */ /* 0x000fe40000000f00 */
[----:B------:R-:W2:Y:S04]  /*4fc70*/  LDL.LU.64 R58, [R1+0x27c0] ;  /* 0x0027c000013a7983 */ /* 0x000ea80000300a00 */
[----:B-1----:R-:W3:Y:S01]  /*4fc80*/  LDL.LU.64 R56, [R1+0x27b8] ;  /* 0x0027b80001387983 */ /* 0x002ee20000300a00 */
[----:B----4-:R-:W-:Y:S01]  /*4fc90*/  HMMA.1688.F32.TF32 R8, R12, R52, R8 ;  /* 0x000000340c08723c */ /* 0x010fe20000081008 */
[----:B------:R-:W-:-:S05]  /*4fca0*/  LOP3.LUT R247, R3, 0x20, RZ, 0x3c, !PT ;  /* 0x0000002003f77812 */ /* 0x000fca00078e3cff */
[----:B------:R-:W-:Y:S04]  /*4fcb0*/  LDS R245, [R247+UR12+0x23800] ;  /* 0x0238000cf7f57984 */ /* 0x000fe80008000800 */
[----:B------:R-:W1:Y:S01]  /*4fcc0*/  LDS R247, [R247+UR12+0x23c00] ;  /* 0x023c000cf7f77984 */ /* 0x000e620008000800 */
[----:B---3--:R-:W-:-:S15]  /*4fcd0*/  HMMA.1688.F32.TF32 R224, R12, R56, R224 ;  /* 0x000000380ce0723c */ /* 0x008fde00000810e0 */
[----:B------:R-:W-:-:S08]  /*4fce0*/  NOP ;  /* 0x0000000000007918 */ /* 0x000fd00000000000 */
[----:B------:R-:W-:Y:S04]  /*4fcf0*/  STL.64 [R1+0x380], R224 ;  /* 0x000380e001007387 */ /* 0x000fe80000100a00 */
[----:B------:R3:W-:Y:S04]  /*4fd00*/  STL.64 [R1+0x388], R226 ;  /* 0x000388e201007387 */ /* 0x0007e80000100a00 */
[----:B---3--:R-:W3:Y:S04]  /*4fd10*/  LDL.LU.64 R226, [R1+0x27b0] ;  /* 0x0027b00001e27983 */ /* 0x008ee80000300a00 */
[----:B------:R-:W3:Y:S04]  /*4fd20*/  LDL.LU.64 R224, [R1+0x27a8] ;  /* 0x0027a80001e07983 */ /* 0x000ee80000300a00 */
[----:B------:R-:W-:Y:S04]  /*4fd30*/  STL.64 [R1+0x340], R8 ;  /* 0x0003400801007387 */ /* 0x000fe80000100a00 */
[----:B------:R4:W-:Y:S04]  /*4fd40*/  STL.64 [R1+0x348], R10 ;  /* 0x0003480a01007387 */ /* 0x0009e80000100a00 */
[----:B----4-:R-:W4:Y:S01]  /*4fd50*/  LDL.LU.64 R10, [R1+0x27a0] ;  /* 0x0027a000010a7983 */ /* 0x010f220000300a00 */
[C---:B------:R-:W-:Y:S03]  /*4fd60*/  HMMA.1688.F32.TF32 R200, R12.reuse, R48, R200 ;  /* 0x000000300cc8723c */ /* 0x040fe600000810c8 */
[----:B------:R-:W3:Y:S03]  /*4fd70*/  LDL.LU.64 R8, [R1+0x2798] ;  /* 0x0027980001087983 */ /* 0x000ee60000300a00 */
[C---:B------:R-:W-:Y:S06]  /*4fd80*/  HMMA.1688.F32.TF32 R196, R12.reuse, R44, R196 ;  /* 0x0000002c0cc4723c */ /* 0x040fec00000810c4 */
[C---:B------:R-:W-:Y:S06]  /*4fd90*/  HMMA.1688.F32.TF32 R212, R12.reuse, R40, R212 ;  /* 0x000000280cd4723c */ /* 0x040fec00000810d4 */
[----:B------:R-:W-:Y:S06]  /*4fda0*/  HMMA.1688.F32.TF32 R12, R12, R36, R204 ;  /* 0x000000240c0c723c */ /* 0x000fec00000810cc */
[C---:B-1----:R-:W-:Y:S01]  /*4fdb0*/  HMMA.1688.F32.TF32 R216, R244.reuse, R6, R216 ;  /* 0x00000006f4d8723c */ /* 0x042fe200000810d8 */
[----:B------:R-:W-:Y:S04]  /*4fdc0*/  STL.64 [R1+0x640], R200 ;  /* 0x000640c801007387 */ /* 0x000fe80000100a00 */
[----:B------:R1:W-:Y:S01]  /*4fdd0*/  STL.64 [R1+0x648], R202 ;  /* 0x000648ca01007387 */ /* 0x0003e20000100a00 */
[C---:B------:R-:W-:Y:S06]  /*4fde0*/  HMMA.1688.F32.TF32 R208, R244.reuse, R170, R208 ;  /* 0x000000aaf4d0723c */ /* 0x040fec00000810d0 */
[C---:B------:R-:W-:Y:S01]  /*4fdf0*/  HMMA.1688.F32.TF32 R20, R244.reuse, R166, R20 ;  /* 0x000000a6f414723c */ /* 0x040fe20000081014 */
[----:B-1----:R-:W3:Y:S04]  /*4fe00*/  LDL.LU.64 R202, [R1+0x2790] ;  /* 0x0027900001ca7983 */ /* 0x002ee80000300a00 */
[----:B------:R-:W3:Y:S04]  /*4fe10*/  LDL.LU.64 R200, [R1+0x2788] ;  /* 0x0027880001c87983 */ /* 0x000ee80000300a00 */
[----:B------:R-:W-:Y:S04]  /*4fe20*/  STL.64 [R1+0x2b0], R196 ;  /* 0x0002b0c401007387 */ /* 0x000fe80000100a00 */
[----:B------:R1:W-:Y:S01]  /*4fe30*/  STL.64 [R1+0x2b8], R198 ;  /* 0x0002b8c601007387 */ /* 0x0003e20000100a00 */
[C---:B------:R-:W-:Y:S03]  /*4fe40*/  HMMA.1688.F32.TF32 R24, R244.reuse, R162, R24 ;  /* 0x000000a2f418723c */ /* 0x040fe60000081018 */
[----:B-1----:R-:W3:Y:S04]  /*4fe50*/  LDL.LU.64 R198, [R1+0x2780] ;  /* 0x0027800001c67983 */ /* 0x002ee80000300a00 */
[----:B------:R-:W3:Y:S04]  /*4fe60*/  LDL.LU.64 R196, [R1+0x2778] ;  /* 0x0027780001c47983 */ /* 0x000ee80000300a00 */
[----:B------:R-:W-:Y:S04]  /*4fe70*/  STL.64 [R1+0x650], R212 ;  /* 0x000650d401007387 */ /* 0x000fe80000100a00 */
[----:B------:R1:W-:Y:S01]  /*4fe80*/  STL.64 [R1+0x658], R214 ;  /* 0x000658d601007387 */ /* 0x0003e20000100a00 */
[C---:B------:R-:W-:Y:S03]  /*4fe90*/  HMMA.1688.F32.TF32 R192, R244.reuse, R158, R192 ;  /* 0x0000009ef4c0723c */ /* 0x040fe600000810c0 */
[----:B-1----:R-:W3:Y:S04]  /*4fea0*/  LDL.LU.64 R214, [R1+0x2770] ;  /* 0x0027700001d67983 */ /* 0x002ee80000300a00 */
[----:B------:R-:W3:Y:S04]  /*4feb0*/  LDL.LU.64 R212, [R1+0x2768] ;  /* 0x0027680001d47983 */ /* 0x000ee80000300a00 */
[----:B------:R-:W3:Y:S04]  /*4fec0*/  LDL.LU.64 R206, [R1+0x2760] ;  /* 0x0027600001ce7983 */ /* 0x000ee80000300a00 */
[----:B------:R-:W3:Y:S04]  /*4fed0*/  LDL.LU.64 R204, [R1+0x2758] ;  /* 0x0027580001cc7983 */ /* 0x000ee80000300a00 */
[----:B------:R-:W-:Y:S01]  /*4fee0*/  STL.64 [R1+0x660], R12 ;  /* 0x0006600c01007387 */ /* 0x000fe20000100a00 */
[C---:B------:R-:W-:Y:S03]  /*4fef0*/  HMMA.1688.F32.TF32 R188, R244.reuse, R130, R188 ;  /* 0x00000082f4bc723c */ /* 0x040fe600000810bc */
[----:B------:R-:W-:Y:S04]  /*4ff00*/  STL.64 [R1+0x668], R14 ;  /* 0x0006680e01007387 */ /* 0x000fe80000100a00 */
[----:B------:R-:W-:Y:S01]  /*4ff10*/  STL [R1+0x2298], R3 ;  /* 0x0022980301007387 */ /* 0x000fe20000100800 */
[----:B------:R-:W-:Y:S01]  /*4ff20*/  HMMA.1688.F32.TF32 R184, R244, R126, R184 ;  /* 0x0000007ef4b8723c */ /* 0x000fe200000810b8 */
[----:B------:R-:W-:-:S02]  /*4ff30*/  LOP3.LUT R65, R3, 0x20, RZ, 0x3c, !PT ;  /* 0x0000002003417812 */ /* 0x000fc400078e3cff */
[----:B------:R-:W-:Y:S03]  /*4ff40*/  LDS R12, [R3+UR12+0x23880] ;  /* 0x0238800c030c7984 */ /* 0x000fe60008000800 */
[C---:B------:R-:W-:Y:S01]  /*4ff50*/  HMMA.1688.F32.TF32 R180, R244.reuse, R122, R180 ;  /* 0x0000007af4b4723c */ /* 0x040fe200000810b4 */
[----:B------:R-:W-:Y:S04]  /*4ff60*/  LDS R13, [R65+UR12+0x23880] ;  /* 0x0238800c410d7984 */ /* 0x000fe80008000800 */
[----:B------:R-:W-:Y:S01]  /*4ff70*/  LDS R15, [R65+UR12+0x23c80] ;  /* 0x023c800c410f7984 */ /* 0x000fe20008000800 */
[C---:B------:R-:W-:Y:S03]  /*4ff80*/  HMMA.1688.F32.TF32 R176, R244.reuse, R118, R176 ;  /* 0x00000076f4b0723c */ /* 0x040fe600000810b0 */
[----:B------:R-:W1:Y:S03]  /*4ff90*/  LDS R14, [R3+UR12+0x23c80] ;  /* 0x023c800c030e7984 */ /* 0x000e660008000800 */
        /* <DEDUP_REMOVED lines=8> */
[----:B----4-:R-:W-:-:S15]  /*50020*/  HMMA.1688.F32.TF32 R220, R244, R10, R220 ;  /* 0x0000000af4dc723c */ /* 0x010fde00000810dc */
[----:B------:R-:W-:-:S08]  /*50030*/  NOP ;  /* 0x0000000000007918 */ /* 0x000fd00000000000 */
[----:B------:R-:W-:Y:S04]  /*50040*/  STL.64 [R1+0x240], R220 ;  /* 0x000240dc01007387 */ /* 0x000fe80000100a00 */
[----:B------:R4:W-:Y:S04]  /*50050*/  STL.64 [R1+0x248], R222 ;  /* 0x000248de01007387 */ /* 0x0009e80000100a00 */
[----:B----4-:R-:W4:Y:S04]  /*50060*/  LDL.LU.64 R222, [R1+0x2750] ;  /* 0x0027500001de7983 */ /* 0x010f280000300a00 */
[----:B------:R-:W3:Y:S04]  /*50070*/  LDL.LU.64 R220, [R1+0x2748] ;  /* 0x0027480001dc7983 */ /* 0x000ee80000300a00 */
[----:B------:R-:W-:Y:S04]  /*50080*/  STL.64 [R1+0x220], R216 ;  /* 0x000220d801007387 */ /* 0x000fe80000100a00 */
[----:B------:R2:W-:Y:S04]  /*50090*/  STL.64 [R1+0x228], R218 ;  /* 0x000228da01007387 */ /* 0x0005e80000100a00 */
[----:B--2---:R-:W2:Y:S04]  /*500a0*/  LDL.LU.64 R218, [R1+0x2740] ;  /* 0x0027400001da7983 */ /* 0x004ea80000300a00 */
[----:B------:R-:W2:Y:S04]  /*500b0*/  LDL.LU.64 R216, [R1+0x2738] ;  /* 0x0027380001d87983 */ /* 0x000ea80000300a00 */
        /* <DEDUP_REMOVED lines=63> */
[----:B------:R-:W2:Y:S01]  /*504b0*/  LDL.LU.64 R248, [R1+0x2638] ;  /* 0x0026380001f87983 */ /* 0x000ea20000300a00 */
[C---:B---3--:R-:W-:Y:S06]  /*504c0*/  HMMA.1688.F32.TF32 R132, R244.reuse, R86, R132 ;  /* 0x00000056f484723c */ /* 0x048fec0000081084 */
[----:B--2---:R-:W-:-:S15]  /*504d0*/  HMMA.1688.F32.TF32 R248, R244, R90, R248 ;  /* 0x0000005af4f8723c */ /* 0x004fde00000810f8 */
[----:B------:R-:W-:-:S08]  /*504e0*/  NOP ;  /* 0x0000000000007918 */ /* 0x000fd00000000000 */
[----:B------:R1:W-:Y:S04]  /*504f0*/  STL.64 [R1+0x770], R248 ;  /* 0x000770f801007387 */ /* 0x0003e80000100a00 */
[----:B------:R2:W-:Y:S04]  /*50500*/  STL.64 [R1+0x778], R250 ;  /* 0x000778fa01007387 */ /* 0x0005e80000100a00 */
[----:B-1----:R-:W3:Y:S04]  /*50510*/  LDL.LU R248, [R1+0x200] ;  /* 0x0002000001f87983 */ /* 0x002ee80000300800 */
[----:B------:R-:W3:Y:S04]  /*50520*/  LDL.LU R249, [R1+0x204] ;  /* 0x0002040001f97983 */ /* 0x000ee80000300800 */
[----:B--2---:R-:W3:Y:S04]  /*50530*/  LDL.LU R250, [R1+0x208] ;  /* 0x0002080001fa7983 */ /* 0x004ee80000300800 */
[----:B------:R-:W3:Y:S04]  /*50540*/  LDL.LU R251, [R1+0x20c] ;  /* 0x00020c0001fb7983 */ /* 0x000ee80000300800 */
[----:B------:R1:W-:Y:S04]  /*50550*/  STL.64 [R1+0x760], R132 ;  /* 0x0007608401007387 */ /* 0x0003e80000100a00 */
[----:B------:R2:W-:Y:S04]  /*50560*/  STL.64 [R1+0x768], R134 ;  /* 0x0007688601007387 */ /* 0x0005e80000100a00 */
[----:B-1----:R-:W3:Y:S04]  /*50570*/  LDL.LU R132, [R1+0x210] ;  /* 0x0002100001847983 */ /* 0x002ee80000300800 */
[----:B------:R-:W3:Y:S04]  /*50580*/  LDL.LU R133, [R1+0x214] ;  /* 0x0002140001857983 */ /* 0x000ee80000300800 */
[----:B--2---:R-:W2:Y:S04]  /*50590*/  LDL.LU R134, [R1+0x218] ;  /* 0x0002180001867983 */ /* 0x004ea80000300800 */
[----:B------:R-:W2:Y:S01]  /*505a0*/  LDL.LU R135, [R1+0x21c] ;  /* 0x00021c0001877983 */ /* 0x000ea20000300800 */
[C---:B----4-:R-:W-:Y:S03]  /*505b0*/  HMMA.1688.F32.TF32 R136, R244.reuse, R82, R136 ;  /* 0x00000052f488723c */ /* 0x050fe60000081088 */
[----:B------:R-:W4:Y:S03]  /*505c0*/  LDL.LU R64, [R1+0x1e58] ;  /* 0x001e580001407983 */ /* 0x000f260000300800 */
[----:B------:R-:W-:-:S15]  /*505d0*/  HMMA.1688.F32.TF32 R140, R244, R78, R140 ;  /* 0x0000004ef48c723c */ /* 0x000fde000008108c */
[----:B------:R-:W-:-:S02]  /*505e0*/  NOP ;  /* 0x0000000000007918 */ /* 0x000fc40000000000 */
[----:B------:R-:W-:Y:S04]  /*505f0*/  STL.64 [R1+0x750], R136 ;  /* 0x0007508801007387 */ /* 0x000fe80000100a00 */
[----:B------:R1:W-:Y:S04]  /*50600*/  STL.64 [R1+0x758], R138 ;  /* 0x0007588a01007387 */ /* 0x0003e80000100a00 */
[----:B------:R-:W4:Y:S01]  /*50610*/  LDL.LU R65, [R1+0x1e5c] ;  /* 0x001e5c0001417983 */ /* 0x000f220000300800 */
[C---:B-1----:R-:W-:Y:S03]  /*50620*/  HMMA.1688.F32.TF32 R136, R244.reuse, R74, R144 ;  /* 0x0000004af488723c */ /* 0x042fe60000081090 */
[----:B------:R-:W-:Y:S04]  /*50630*/  STL.64 [R1+0x740], R140 ;  /* 0x0007408c01007387 */ /* 0x000fe80000100a00 */
[----:B------:R1:W-:Y:S01]  /*50640*/  STL.64 [R1+0x748], R142 ;  /* 0x0007488e01007387 */ /* 0x0003e20000100a00 */
[C---:B------:R-:W-:Y:S06]  /*50650*/  HMMA.1688.F32.TF32 R144, R244.reuse, R70, R148 ;  /* 0x00000046f490723c */ /* 0x040fec0000081094 */
[C---:B-1----:R-:W-:Y:S09]  /*50660*/  HMMA.1688.F32.TF32 R140, R244.reuse, R66, R152 ;  /* 0x00000042f48c723c */ /* 0x042ff20000081098 */
[----:B------:R-:W-:Y:S04]  /*50670*/  STL.64 [R1+0x730], R136 ;  /* 0x0007308801007387 */ /* 0x000fe80000100a00 */
[----:B------:R1:W-:Y:S02]  /*50680*/  STL.64 [R1+0x738], R138 ;  /* 0x0007388a01007387 */ /* 0x0003e40000100a00 */
[C---:B-1----:R-:W-:Y:S02]  /*50690*/  HMMA.1688.F32.TF32 R136, R244.reuse, R62, R172 ;  /* 0x0000003ef488723c */ /* 0x042fe400000810ac */
[----:B------:R-:W-:Y:S04]  /*506a0*/  STL.64 [R1+0x720], R144 ;  /* 0x0007209001007387 */ /* 0x000fe80000100a00 */
[----:B------:R1:W-:Y:S04]  /*506b0*/  STL.64 [R1+0x728], R146 ;  /* 0x0007289201007387 */ /* 0x0003e80000100a00 */
[----:B------:R-:W-:Y:S04]  /*506c0*/  STL.64 [R1+0x710], R140 ;  /* 0x0007108c01007387 */ /* 0x000fe80000100a00 */
[----:B------:R1:W-:Y:S02]  /*506d0*/  STL.64 [R1+0x718], R142 ;  /* 0x0007188e01007387 */ /* 0x0003e40000100a00 */
[C---:B-1----:R-:W-:Y:S07]  /*506e0*/  HMMA.1688.F32.TF32 R144, R244.reuse, R58, R176 ;  /* 0x0000003af490723c */ /* 0x042fee00000810b0 */
[----:B------:R-:W-:Y:S01]  /*506f0*/  STL.64 [R1+0xd0], R136 ;  /* 0x0000d08801007387 */ /* 0x000fe20000100a00 */
[C---:B------:R-:W-:Y:S03]  /*50700*/  HMMA.1688.F32.TF32 R140, R244.reuse, R54, R180 ;  /* 0x00000036f48c723c */ /* 0x040fe600000810b4 */
[----:B------:R1:W-:Y:S03]  /*50710*/  STL.64 [R1+0xd8], R138 ;  /* 0x0000d88a01007387 */ /* 0x0003e60000100a00 */
[C---:B-1----:R-:W-:Y:S09]  /*50720*/  HMMA.1688.F32.TF32 R136, R244.reuse, R50, R184 ;  /* 0x00000032f488723c */ /* 0x042ff200000810b8 */
[----:B------:R-:W-:Y:S04]  /*50730*/  STL.64 [R1+0xc0], R144 ;  /* 0x0000c09001007387 */ /* 0x000fe80000100a00 */
[----:B------:R1:W-:Y:S04]  /*50740*/  STL.64 [R1+0xc8], R146 ;  /* 0x0000c89201007387 */ /* 0x0003e80000100a00 */
[----:B------:R-:W-:Y:S04]  /*50750*/  STL.64 [R1+0xb0], R140 ;  /* 0x0000b08c01007387 */ /* 0x000fe80000100a00 */
[----:B------:R1:W-:Y:S02]  /*50760*/  STL.64 [R1+0xb8], R142 ;  /* 0x0000b88e01007387 */ /* 0x0003e40000100a00 */
[C---:B-1----:R-:W-:Y:S02]  /*50770*/  HMMA.1688.F32.TF32 R144, R244.reuse, R46, R188 ;  /* 0x0000002ef490723c */ /* 0x042fe400000810bc */
[----:B------:R-:W-:Y:S04]  /*50780*/  STL.64 [R1+0xa0], R136 ;  /* 0x0000a08801007387 */ /* 0x000fe80000100a00 */
[C---:B------:R-:W-:Y:S01]  /*50790*/  HMMA.1688.F32.TF32 R140, R244.reuse, R42, R192 ;  /* 0x0000002af48c723c */ /* 0x040fe200000810c0 */
[----:B------:R1:W-:Y:S05]  /*507a0*/  STL.64 [R1+0xa8], R138 ;  /* 0x0000a88a01007387 */ /* 0x0003ea0000100a00 */
[----:B-1----:R-:W-:Y:S06]  /*507b0*/  HMMA.1688.F32.TF32 R136, R244, R38, R24 ;  /* 0x00000026f488723c */ /* 0x002fec0000081018 */
[C---:B------:R-:W-:Y:S05]  /*507c0*/  HMMA.1688.F32.TF32 R20, R12.reuse, R170, R20 ;  /* 0x000000aa0c14723c */ /* 0x040fea0000081014 */
[----:B------:R1:W-:Y:S04]  /*507d0*/  STL.64 [R1+0x90], R144 ;  /* 0x0000909001007387 */ /* 0x0003e80000100a00 */
[----:B------:R-:W-:Y:S04]  /*507e0*/  STL.64 [R1+0x98], R146 ;  /* 0x0000989201007387 */ /* 0x000fe80000100a00 */
[----:B------:R1:W-:Y:S04]  /*507f0*/  STL.64 [R1+0x80], R140 ;  /* 0x0000808c01007387 */ /* 0x0003e80000100a00 */
[----:B------:R1:W-:Y:S02]  /*50800*/  STL.64 [R1+0x88], R142 ;  /* 0x0000888e01007387 */ /* 0x0003e40000100a00 */
[----:B-1----:R-:W-:Y:S01]  /*50810*/  IMAD.MOV.U32 R144, RZ, RZ, R222 ;  /* 0x000000ffff907224 */ /* 0x002fe200078e00de */
        /* <DEDUP_REMOVED lines=9> */
[C---:B---3--:R-:W-:Y:S06]  /*508b0*/  HMMA.1688.F32.TF32 R172, R12.reuse, R6, R248 ;  /* 0x000000060cac723c */ /* 0x048fec00000810f8 */
[----:B--2---:R-:W-:Y:S07]  /*508c0*/  HMMA.1688.F32.TF32 R24, R12, R10, R132 ;  /* 0x0000000a0c18723c */ /* 0x004fee0000081084 */
[----:B------:R-:W-:Y:S01]  /*508d0*/  IMAD.MOV.U32 R132, RZ, RZ, R214 ;  /* 0x000000ffff847224 */ /* 0x000fe200078e00d6 */
[----:B------:R-:W-:Y:S01]  /*508e0*/  MOV R133, R215 ;  /* 0x000000d700857202 */ /* 0x000fe20000000f00 */
[----:B------:R-:W-:-:S14]  /*508f0*/  IMAD.MOV.U32 R134, RZ, RZ, R196 ;  /* 0x000000ffff867224 */ /* 0x000fdc00078e00c4 */
[----:B------:R-:W-:Y:S04]  /*50900*/  STL [R1+0x22a8], R24 ;  /* 0x0022a81801007387 */ /* 0x000fe80000100800 */
[----:B------:R-:W-:Y:S04]  /*50910*/  STL.64 [R1+0x70], R136 ;  /* 0x0000708801007387 */ /* 0x000fe80000100a00 */
[----:B------:R1:W-:Y:S04]  /*50920*/  STL.64 [R1+0x78], R138 ;  /* 0x0000788a01007387 */ /* 0x0003e80000100a00 */
[----:B------:R-:W-:Y:S04]  /*50930*/  STL [R1+0x22a4], R25 ;  /* 0x0022a41901007387 */ /* 0x000fe80000100800 */
[----:B------:R-:W-:Y:S04]  /*50940*/  STL [R1+0x22a0], R26 ;  /* 0x0022a01a01007387 */ /* 0x000fe80000100800 */
[----:B------:R2:W-:Y:S04]  /*50950*/  STL [R1+0x229c], R27 ;  /* 0x00229c1b01007387 */ /* 0x0005e80000100800 */
[----:B------:R-:W-:Y:S04]  /*50960*/  STL [R1+0x22b8], R172 ;  /* 0x0022b8ac01007387 */ /* 0x000fe80000100800 */
[----:B------:R-:W-:Y:S04]  /*50970*/  STL [R1+0x22b4], R173 ;  /* 0x0022b4ad01007387 */ /* 0x000fe80000100800 */
[----:B------:R3:W-:Y:S04]  /*50980*/  STL [R1+0x22b0], R174 ;  /* 0x0022b0ae01007387 */ /* 0x0007e80000100800 */
[----:B------:R4:W-:Y:S04]  /*50990*/  STL [R1+0x22ac], R175 ;  /* 0x0022acaf01007387 */ /* 0x0009e80000100800 */
[----:B------:R-:W2:Y:S01]  /*509a0*/  LDL.LU R214, [R1+0x2630] ;  /* 0x0026300001d67983 */ /* 0x000ea20000300800 */
[----:B------:R-:W-:-:S03]  /*509b0*/  MOV R135, R200 ;  /* 0x000000c800877202 */ /* 0x000fc60000000f00 */
[----:B------:R-:W-:Y:S04]  /*509c0*/  STL.64 [R1+0xa30], R20 ;  /* 0x000a301401007387 */ /* 0x000fe80000100a00 */
[----:B------:R4:W-:Y:S04]  /*509d0*/  STL.64 [R1+0xa38], R22 ;  /* 0x000a381601007387 */ /* 0x0009e80000100a00 */
        /* <DEDUP_REMOVED lines=17> */
[----:B------:R-:W-:Y:S01]  /*50af0*/  MOV R177, R210 ;  /* 0x000000d200b17202 */ /* 0x000fe20000000f00 */
[----:B------:R-:W-:-:S02]  /*50b00*/  IMAD.MOV.U32 R178, RZ, RZ, R209 ;  /* 0x000000ffffb27224 */ /* 0x000fc400078e00d1 */
[----:B------:R-:W4:Y:S01]  /*50b10*/  LDL.LU R204, [R1+0x25f4] ;  /* 0x0025f40001cc7983 */ /* 0x000f220000300800 */
[----:B------:R-:W-:-:S03]  /*50b20*/  MOV R179, R208 ;  /* 0x000000d000b37202 */ /* 0x000fc60000000f00 */
[----:B------:R-:W4:Y:S04]  /*50b30*/  LDL.LU R211, [R1+0x25f0] ;  /* 0x0025f00001d37983 */ /* 0x000f280000300800 */
[----:B------:R-:W4:Y:S01]  /*50b40*/  LDL.LU R210, [R1+0x25ec] ;  /* 0x0025ec0001d27983 */ /* 0x000f220000300800 */
[----:B------:R-:W-:-:S03]  /*50b50*/  IMAD.MOV.U32 R182, RZ, RZ, R217 ;  /* 0x000000ffffb67224 */ /* 0x000fc600078e00d9 */
[----:B------:R-:W1:Y:S01]  /*50b60*/  LDL.LU R209, [R1+0x25e8] ;  /* 0x0025e80001d17983 */ /* 0x000e620000300800 */
[----:B------:R-:W-:-:S03]  /*50b70*/  MOV R183, R216 ;  /* 0x000000d800b77202 */ /* 0x000fc60000000f00 */
[----:B------:R-:W4:Y:S01]  /*50b80*/  LDL.LU R208, [R1+0x25e4] ;  /* 0x0025e40001d07983 */ /* 0x000f220000300800 */
[----:B--2---:R-:W-:Y:S01]  /*50b90*/  MOV R181, R214 ;  /* 0x000000d600b57202 */ /* 0x004fe20000000f00 */
[----:B---3--:R-:W-:Y:S02]  /*50ba0*/  IMAD.MOV.U32 R180, RZ, RZ, R215 ;  /* 0x000000ffffb47224 */ /* 0x008fe400078e00d7 */
[----:B------:R-:W2:Y:S04]  /*50bb0*/  LDL.LU R215, [R1+0x25e0] ;  /* 0x0025e00001d77983 */ /* 0x000ea80000300800 */
[----:B------:R-:W3:Y:S04]  /*50bc0*/  LDL.LU R214, [R1+0x25dc] ;  /* 0x0025dc0001d67983 */ /* 0x000ee80000300800 */
[----:B------:R-:W3:Y:S04]  /*50bd0*/  LDL.LU R217, [R1+0x25d8] ;  /* 0x0025d80001d97983 */ /* 0x000ee80000300800 */
[----:B------:R-:W3:Y:S01]  /*50be0*/  LDL.LU R216, [R1+0x25d4] ;  /* 0x0025d40001d87983 */ /* 0x000ee20000300800 */
[----:B----4-:R-:W-:Y:S01]  /*50bf0*/  MOV R191, R212 ;  /* 0x000000d400bf7202 */ /* 0x010fe20000000f00 */
[----:B------:R-:W-:Y:S01]  /*50c00*/  IMAD.MOV.U32 R190, RZ, RZ, R213 ;  /* 0x000000ffffbe7224 */ /* 0x000fe200078e00d5 */
[----:B------:R-:W-:Y:S01]  /*50c10*/  MOV R189, R222 ;  /* 0x000000de00bd7202 */ /* 0x000fe20000000f00 */
[----:B------:R-:W-:-:S02]  /*50c20*/  IMAD.MOV.U32 R188, RZ, RZ, R223 ;  /* 0x000000ffffbc7224 */ /* 0x000fc400078e00df */
[----:B------:R-:W4:Y:S04]  /*50c30*/  LDL.LU R223, [R1+0x25d0] ;  /* 0x0025d00001df7983 */ /* 0x000f280000300800 */
[----:B------:R-:W4:Y:S04]  /*50c40*/  LDL.LU R222, [R1+0x25cc] ;  /* 0x0025cc0001de7983 */ /* 0x000f280000300800 */
[----:B------:R-:W4:Y:S01]  /*50c50*/  LDL.LU R213, [R1+0x25c8] ;  /* 0x0025c80001d57983 */ /* 0x000f220000300800 */
[----:B------:R-:W-:-:S03]  /*50c60*/  MOV R193, R218 ;  /* 0x000000da00c17202 */ /* 0x000fc60000000f00 */
[----:B------:R-:W4:Y:S01]  /*50c70*/  LDL.LU R212, [R1+0x25c4] ;  /* 0x0025c40001d47983 */ /* 0x000f220000300800 */
[----:B------:R-:W-:-:S03]  /*50c80*/  IMAD.MOV.U32 R192, RZ, RZ, R219 ;  /* 0x000000ffffc07224 */ /* 0x000fc600078e00db */
[----:B------:R-:W4:Y:S04]  /*50c90*/  LDL.LU R219, [R1+0x25c0] ;  /* 0x0025c00001db7983 */ /* 0x000f280000300800 */
[----:B------:R-:W4:Y:S01]  /*50ca0*/  LDL.LU R218, [R1+0x25bc] ;  /* 0x0025bc0001da7983 */ /* 0x000f220000300800 */
[----:B------:R-:W-:Y:S01]  /*50cb0*/  IMAD.MOV.U32 R194, RZ, RZ, R220 ;  /* 0x000000ffffc27224 */ /* 0x000fe200078e00dc */
[----:B------:R-:W-:Y:S02]  /*50cc0*/  MOV R195, R221 ;  /* 0x000000dd00c37202 */ /* 0x000fe40000000f00 */
[----:B------:R-:W4:Y:S04]  /*50cd0*/  LDL.LU R220, [R1+0x25b8] ;  /* 0x0025b80001dc7983 */ /* 0x000f280000300800 */
[----:B------:R-:W4:Y:S01]  /*50ce0*/  LDL.LU R221, [R1+0x25b4] ;  /* 0x0025b40001dd7983 */ /* 0x000f220000300800 */
[----:B------:R-:W-:Y:S01]  /*50cf0*/  MOV R245, R211 ;  /* 0x000000d300f57202 */ /* 0x000fe20000000f00 */
[----:B------:R-:W-:Y:S01]  /*50d00*/  IMAD.MOV.U32 R244, RZ, RZ, R210 ;  /* 0x000000fffff47224 */ /* 0x000fe200078e00d2 */
[----:B-1----:R-:W-:Y:S01]  /*50d10*/  MOV R139, R209 ;  /* 0x000000d1008b7202 */ /* 0x002fe20000000f00 */
        /* <DEDUP_REMOVED lines=10> */
[----:B--2---:R-:W-:Y:S02]  /*50dc0*/  MOV R137, R215 ;  /* 0x000000d700897202 */ /* 0x004fe40000000f00 */
[----:B---3--:R-:W-:Y:S01]  /*50dd0*/  MOV R27, R217 ;  /* 0x000000d9001b7202 */ /* 0x008fe20000000f00 */
[----:B------:R-:W-:Y:S02]  /*50de0*/  IMAD.MOV.U32 R26, RZ, RZ, R216 ;  /* 0x000000ffff1a7224 */ /* 0x000fe400078e00d8 */
[----:B------:R-:W-:Y:S01]  /*50df0*/  IMAD.MOV.U32 R136, RZ, RZ, R214 ;  /* 0x000000ffff887224 */ /* 0x000fe200078e00d6 */
[----:B----4-:R-:W-:Y:S01]  /*50e00*/  MOV R25, R223 ;  /* 0x000000df00197202 */ /* 0x010fe20000000f00 */
[----:B------:R-:W-:Y:S02]  /*50e10*/  IMAD.MOV.U32 R24, RZ, RZ, R222 ;  /* 0x000000ffff187224 */ /* 0x000fe400078e00de */
[----:B------:R-:W2:Y:S04]  /*50e20*/  LDL.LU R222, [R1+0x25b0] ;  /* 0x0025b00001de7983 */ /* 0x000ea80000300800 */
[----:B------:R-:W2:Y:S04]  /*50e30*/  LDL.LU R223, [R1+0x25ac] ;  /* 0x0025ac0001df7983 */ /* 0x000ea80000300800 */
[----:B------:R-:W3:Y:S01]  /*50e40*/  LDL.LU R216, [R1+0x25a8] ;  /* 0x0025a80001d87983 */ /* 0x000ee20000300800 */
[----:B------:R-:W-:Y:S01]  /*50e50*/  IMAD.MOV.U32 R174, RZ, RZ, R212 ;  /* 0x000000ffffae7224 */ /* 0x000fe200078e00d4 */
[----:B------:R-:W-:-:S02]  /*50e60*/  MOV R173, R219 ;  /* 0x000000db00ad7202 */ /* 0x000fc40000000f00 */
[----:B------:R-:W3:Y:S01]  /*50e70*/  LDL.LU R217, [R1+0x25a4] ;  /* 0x0025a40001d97983 */ /* 0x000ee20000300800 */
[----:B------:R-:W-:-:S03]  /*50e80*/  IMAD.MOV.U32 R172, RZ, RZ, R218 ;  /* 0x000000ffffac7224 */ /* 0x000fc600078e00da */
[----:B------:R-:W3:Y:S01]  /*50e90*/  LDL.LU R218, [R1+0x25a0] ;  /* 0x0025a00001da7983 */ /* 0x000ee20000300800 */
[----:B------:R-:W-:-:S03]  /*50ea0*/  MOV R175, R213 ;  /* 0x000000d500af7202 */ /* 0x000fc60000000f00 */
        /* <DEDUP_REMOVED lines=14> */
[----:B------:R-:W2:Y:S04]  /*50f90*/  LDL.LU R196, [R1+0x2564] ;  /* 0x0025640001c47983 */ /* 0x000ea80000300800 */
[----:B------:R-:W2:Y:S04]  /*50fa0*/  LDL.LU R197, [R1+0x2560] ;  /* 0x0025600001c57983 */ /* 0x000ea80000300800 */
[----:B------:R-:W2:Y:S04]  /*50fb0*/  LDL.LU R198, [R1+0x255c] ;  /* 0x00255c0001c67983 */ /* 0x000ea80000300800 */
[----:B------:R-:W2:Y:S01]  /*50fc0*/  LDL.LU R199, [R1+0x2558] ;  /* 0x0025580001c77983 */ /* 0x000ea20000300800 */
[----:B------:R-:W-:Y:S01]  /*50fd0*/  MOV R151, R201 ;  /* 0x000000c900977202 */ /* 0x000fe20000000f00 */
[----:B------:R-:W-:Y:S01]  /*50fe0*/  IMAD.MOV.U32 R248, RZ, RZ, R202 ;  /* 0x000000fffff87224 */ /* 0x000fe200078e00ca */
[----:B------:R-:W-:Y:S01]  /*50ff0*/  MOV R249, R203 ;  /* 0x000000cb00f97202 */ /* 0x000fe20000000f00 */
[----:B------:R-:W4:Y:S04]  /*51000*/  LDL.LU R201, [R1+0x2554] ;  /* 0x0025540001c97983 */ /* 0x000f280000300800 */
[----:B------:R-:W4:Y:S04]  /*51010*/  LDL.LU R202, [R1+0x2550] ;  /* 0x0025500001ca7983 */ /* 0x000f280000300800 */
[----:B------:R-:W4:Y:S01]  /*51020*/  LDL.LU R203, [R1+0x254c] ;  /* 0x00254c0001cb7983 */ /* 0x000f220000300800 */
[----:B------:R-:W-:Y:S01]  /*51030*/  IMAD.MOV.U32 R250, RZ, RZ, R8 ;  /* 0x000000fffffa7224 */ /* 0x000fe200078e0008 */
[----:B------:R-:W-:-:S02]  /*51040*/  MOV R251, R9 ;  /* 0x0000000900fb7202 */ /* 0x000fc40000000f00 */
[----:B------:R-:W3:Y:S04]  /*51050*/  LDL.LU R8, [R1+0x2548] ;  /* 0x0025480001087983 */ /* 0x000ee80000300800 */
[----:B------:R-:W3:Y:S01]  /*51060*/  LDL.LU R9, [R1+0x2544] ;  /* 0x0025440001097983 */ /* 0x000ee20000300800 */
[----:B--2---:R-:W-:Y:S03]  /*51070*/  HMMA.1688.F32.TF32 R20, R12, R166, R196 ;  /* 0x000000a60c14723c */ /* 0x004fe600000810c4 */
[----:B------:R-:W2:-:S15]  /*51080*/  LDL.LU R196, [R1+0x1f0] ;  /* 0x0001f00001c47983 */ /* 0x000e9e0000300800 */
[----:B------:R-:W-:-:S05]  /*51090*/  NOP ;  /* 0x0000000000007918 */ /* 0x000fca0000000000 */
[----:B------:R-:W-:Y:S04]  /*510a0*/  STL.64 [R1+0xa20], R20 ;  /* 0x000a201401007387 */ /* 0x000fe80000100a00 */
[----:B------:R4:W-:Y:S04]  /*510b0*/  STL.64 [R1+0xa28], R22 ;  /* 0x000a281601007387 */ /* 0x0009e80000100a00 */
[----:B------:R-:W2:Y:S04]  /*510c0*/  LDL.LU R197, [R1+0x1f4] ;  /* 0x0001f40001c57983 */ /* 0x000ea80000300800 */
[----:B------:R-:W2:Y:S04]  /*510d0*/  LDL.LU R198, [R1+0x1f8] ;  /* 0x0001f80001c67983 */ /* 0x000ea80000300800 */
[----:B------:R-:W2:Y:S01]  /*510e0*/  LDL.LU R199, [R1+0x1fc] ;  /* 0x0001fc0001c77983 */ /* 0x000ea20000300800 */
[C---:B----4-:R-:W-:Y:S06]  /*510f0*/  HMMA.1688.F32.TF32 R20, R12.reuse, R162, R200 ;  /* 0x000000a20c14723c */ /* 0x050fec00000810c8 */
[C---:B---3--:R-:W-:Y:S06]  /*51100*/  HMMA.1688.F32.TF32 R204, R12.reuse, R158, R204 ;  /* 0x0000009e0ccc723c */ /* 0x048fec00000810cc */
[C---:B------:R-:W-:Y:S11]  /*51110*/  HMMA.1688.F32.TF32 R200, R12.reuse, R130, R208 ;  /* 0x000000820cc8723c */ /* 0x040ff600000810d0 */
        /* <DEDUP_REMOVED lines=10> */
[----:B------:R-:W-:Y:S04]  /*511c0*/  STL.64 [R1+0x9e8], R22 ;  /* 0x0009e81601007387 */ /* 0x000fe80000100a00 */
[----:B------:R-:W-:Y:S04]  /*511d0*/  STL.64 [R1+0x9d0], R204 ;  /* 0x0009d0cc01007387 */ /* 0x000fe80000100a00 */
[----:B------:R-:W-:Y:S01]  /*511e0*/  STL.64 [R1+0x9d8], R206 ;  /* 0x0009d8ce01007387 */ /* 0x000fe20000100a00 */
[C---:B------:R-:W-:Y:S03]  /*511f0*/  HMMA.1688.F32.TF32 R192, R12.reuse, R34, R192 ;  /* 0x000000220cc0723c */ /* 0x040fe600000810c0 */
[----:B------:R-:W-:Y:S04]  /*51200*/  LDS R20, [R64+UR12+0x23800] ;  /* 0x0238000c40147984 */ /* 0x000fe80008000800 */
[----:B------:R-:W-:Y:S04]  /*51210*/  STL.64 [R1+0x9c0], R200 ;  /* 0x0009c0c801007387 */ /* 0x000fe80000100a00 */
[----:B------:R2:W-:Y:S01]  /*51220*/  STL.64 [R1+0x9c8], R202 ;  /* 0x0009c8ca01007387 */ /* 0x0005e20000100a00 */
[C---:B------:R-:W-:Y:S03]  /*51230*/  HMMA.1688.F32.TF32 R180, R12.reuse, R90, R180 ;  /* 0x0000005a0cb4723c */ /* 0x040fe600000810b4 */
[----:B------:R-:W-:Y:S03]  /*51240*/  LDS R22, [R64+UR12+0x23c00] ;  /* 0x023c000c40167984 */ /* 0x000fe60008000800 */
[C---:B------:R-:W-:Y:S01]  /*51250*/  HMMA.1688.F32.TF32 R148, R12.reuse, R78, R148 ;  /* 0x0000004e0c94723c */ /* 0x040fe20000081094 */
[----:B------:R-:W-:Y:S04]  /*51260*/  LDS R21, [R65+UR12+0x23800] ;  /* 0x0238000c41157984 */ /* 0x000fe80008000800 */
[----:B------:R-:W1:Y:S01]  /*51270*/  LDS R23, [R65+UR12+0x23c00] ;  /* 0x023c000c41177984 */ /* 0x000e620008000800 */
[C---:B------:R-:W-:Y:S06]  /*51280*/  HMMA.1688.F32.TF32 R144, R12.reuse, R74, R144 ;  /* 0x0000004a0c90723c */ /* 0x040fec0000081090 */
[C---:B------:R-:W-:Y:S06]  /*51290*/  HMMA.1688.F32.TF32 R132, R12.reuse, R66, R132 ;  /* 0x000000420c84723c */ /* 0x040fec0000081084 */
[C---:B--2---:R-:W-:Y:S06]  /*512a0*/  HMMA.1688.F32.TF32 R200, R12.reuse, R114, R196 ;  /* 0x000000720cc8723c */ /* 0x044fec00000810c4 */
[C---:B------:R-:W-:Y:S06]  /*512b0*/  HMMA.1688.F32.TF32 R196, R12.reuse, R110, R172 ;  /* 0x0000006e0cc4723c */ /* 0x040fec00000810ac */
[C---:B------:R-:W-:Y:S06]  /*512c0*/  HMMA.1688.F32.TF32 R172, R12.reuse, R106, R24 ;  /* 0x0000006a0cac723c */ /* 0x040fec0000081018 */
[C---:B------:R-:W-:Y:S05]  /*512d0*/  HMMA.1688.F32.TF32 R24, R12.reuse, R102, R136 ;  /* 0x000000660c18723c */ /* 0x040fea0000081088 */
[----:B------:R-:W-:Y:S04]  /*512e0*/  STL.64 [R1+0x9b0], R200 ;  /* 0x0009b0c801007387 */ /* 0x000fe80000100a00 */
[----:B------:R-:W-:Y:S04]  /*512f0*/  STL.64 [R1+0x9b8], R202 ;  /* 0x0009b8ca01007387 */ /* 0x000fe80000100a00 */
[----:B------:R-:W-:Y:S04]  /*51300*/  STL.64 [R1+0x9a0], R196 ;  /* 0x0009a0c401007387 */ /* 0x000fe80000100a00 */
[----:B------:R-:W-:Y:S04]  /*51310*/  STL.64 [R1+0x9a8], R198 ;  /* 0x0009a8c601007387 */ /* 0x000fe80000100a00 */
[----:B------:R-:W1:Y:S04]  /*51320*/  LDL.LU R136, [R1+0x2d0] ;  /* 0x0002d00001887983 */ /* 0x000e680000300800 */
[----:B------:R-:W-:Y:S04]  /*51330*/  STL.64 [R1+0x990], R172 ;  /* 0x000990ac01007387 */ /* 0x000fe80000100a00 */
[----:B------:R2:W-:Y:S04]  /*51340*/  STL.64 [R1+0x998], R174 ;  /* 0x000998ae01007387 */ /* 0x0005e80000100a00 */
[----:B------:R-:W-:Y:S04]  /*51350*/  STL.64 [R1+0x980], R24 ;  /* 0x0009801801007387 */ /* 0x000fe80000100a00 */
[----:B------:R3:W-:Y:S04]  /*51360*/  STL.64 [R1+0x988], R26 ;  /* 0x0009881a01007387 */ /* 0x0007e80000100a00 */
[----:B------:R-:W1:Y:S01]  /*51370*/  LDL.LU R137, [R1+0x2d4] ;  /* 0x0002d40001897983 */ /* 0x000e620000300800 */
[C---:B--2---:R-:W-:Y:S03]  /*51380*/  HMMA.1688.F32.TF32 R172, R12.reuse, R30, R188 ;  /* 0x0000001e0cac723c */ /* 0x044fe600000810bc */
[----:B------:R-:W1:Y:S03]  /*51390*/  LDL.LU R138, [R1+0x2d8] ;  /* 0x0002d800018a7983 */ /* 0x000e660000300800 */
[C---:B---3--:R-:W-:Y:S01]  /*513a0*/  HMMA.1688.F32.TF32 R24, R12.reuse, R98, R244 ;  /* 0x000000620c18723c */ /* 0x048fe200000810f4 */
[----:B------:R-:W1:Y:S04]  /*513b0*/  LDL.LU R139, [R1+0x2dc] ;  /* 0x0002dc00018b7983 */ /* 0x000e680000300800 */
[----:B------:R-:W-:Y:S04]  /*513c0*/  LDS R196, [R64+UR12+0x23880] ;  /* 0x0238800c40c47984 */ /* 0x000fe80008000800 */
[----:B------:R-:W-:Y:S04]  /*513d0*/  LDS R198, [R64+UR12+0x23c80] ;  /* 0x023c800c40c67984 */ /* 0x000fe80008000800 */
[----:B------:R-:W-:Y:S04]  /*513e0*/  LDS R197, [R65+UR12+0x23880] ;  /* 0x0238800c41c57984 */ /* 0x000fe80008000800 */
[----:B------:R-:W2:Y:S06]  /*513f0*/  LDS R199, [R65+UR12+0x23c80] ;  /* 0x023c800c41c77984 */ /* 0x000eac0008000800 */
[----:B------:R-:W-:Y:S04]  /*51400*/  STL.64 [R1+0x970], R24 ;  /* 0x0009701801007387 */ /* 0x000fe80000100a00 */
[----:B------:R3:W-:Y:S02]  /*51410*/  STL.64 [R1+0x978], R26 ;  /* 0x0009781a01007387 */ /* 0x0007e40000100a00 */
[C---:B---3--:R-:W-:Y:S02]  /*51420*/  HMMA.1688.F32.TF32 R24, R12.reuse, R94, R184 ;  /* 0x0000005e0c18723c */ /* 0x048fe400000810b8 */
[----:B------:R-:W-:Y:S04]  /*51430*/  STL.64 [R1+0x960], R192 ;  /* 0x000960c001007387 */ /* 0x000fe80000100a00 */
[----:B------:R-:W-:Y:S04]  /*51440*/  STL.64 [R1+0x968], R194 ;  /* 0x000968c201007387 */ /* 0x000fe80000100a00 */
[----:B------:R-:W-:Y:S04]  /*51450*/  STL.64 [R1+0x950], R172 ;  /* 0x000950ac01007387 */ /* 0x000fe80000100a00 */
[----:B------:R3:W-:Y:S09]  /*51460*/  STL.64 [R1+0x958], R174 ;  /* 0x000958ae01007387 */ /* 0x0007f20000100a00 */
[----:B------:R-:W-:Y:S01]  /*51470*/  STL.64 [R1+0x940], R24 ;  /* 0x0009401801007387 */ /* 0x000fe20000100a00 */
[C---:B---3--:R-:W-:Y:S03]  /*51480*/  HMMA.1688.F32.TF32 R172, R12.reuse, R86, R176 ;  /* 0x000000560cac723c */ /* 0x048fe600000810b0 */
[----:B------:R3:W-:Y:S03]  /*51490*/  STL.64 [R1+0x948], R26 ;  /* 0x0009481a01007387 */ /* 0x0007e60000100a00 */
[----:B---3--:R-:W-:Y:S01]  /*514a0*/  HMMA.1688.F32.TF32 R24, R12, R82, R152 ;  /* 0x000000520c18723c */ /* 0x008fe20000081098 */
[----:B------:R-:W-:Y:S04]  /*514b0*/  STL.64 [R1+0x930], R180 ;  /* 0x000930b401007387 */ /* 0x000fe80000100a00 */
[----:B------:R-:W-:-:S12]  /*514c0*/  STL.64 [R1+0x938], R182 ;  /* 0x000938b601007387 */ /* 0x000fd80000100a00 */
[----:B------:R-:W-:Y:S04]  /*514d0*/  STL.64 [R1+0x920], R172 ;  /* 0x000920ac01007387 */ /* 0x000fe80000100a00 */
[----:B------:R-:W-:Y:S04]  /*514e0*/  STL.64 [R1+0x928], R174 ;  /* 0x000928ae01007387 */ /* 0x000fe80000100a00 */
[----:B------:R-:W-:Y:S04]  /*514f0*/  STL.64 [R1+0x910], R24 ;  /* 0x0009101801007387 */ /* 0x000fe80000100a00 */
[----:B------:R3:W-:Y:S02]  /*51500*/  STL.64 [R1+0x918], R26 ;  /* 0x0009181a01007387 */ /* 0x0007e40000100a00 */
[C---:B---3--:R-:W-:Y:S02]  /*51510*/  HMMA.1688.F32.TF32 R24, R12.reuse, R70, R140 ;  /* 0x000000460c18723c */ /* 0x048fe4000008108c */
[----:B------:R-:W-:Y:S04]  /*51520*/  STL.64 [R1+0x900], R148 ;  /* 0x0009009401007387 */ /* 0x000fe80000100a00 */
[----:B------:R-:W-:Y:S01]  /*51530*/  STL.64 [R1+0x908], R150 ;  /* 0x0009089601007387 */ /* 0x000fe20000100a00 */
[C---:B------:R-:W-:Y:S03]  /*51540*/  HMMA.1688.F32.TF32 R140, R12.reuse, R62, R248 ;  /* 0x0000003e0c8c723c */ /* 0x040fe600000810f8 */
[----:B------:R-:W-:Y:S04]  /*51550*/  STL.64 [R1+0x8f0], R144 ;  /* 0x0008f09001007387 */ /* 0x000fe80000100a00 */
[----:B------:R-:W-:Y:S09]  /*51560*/  STL.64 [R1+0x8f8], R146 ;  /* 0x0008f89201007387 */ /* 0x000ff20000100a00 */
[----:B------:R-:W-:Y:S04]  /*51570*/  STL.64 [R1+0x8e0], R24 ;  /* 0x0008e01801007387 */ /* 0x000fe80000100a00 */
[----:B------:R3:W-:Y:S02]  /*51580*/  STL.64 [R1+0x8e8], R26 ;  /* 0x0008e81a01007387 */ /* 0x0007e40000100a00 */
[C---:B---3--:R-:W-:Y:S02]  /*51590*/  HMMA.1688.F32.TF32 R24, R12.reuse, R58, R224 ;  /* 0x0000003a0c18723c */ /* 0x048fe400000810e0 */
[----:B------:R3:W-:Y:S04]  /*515a0*/  STL.64 [R1+0x8d0], R132 ;  /* 0x0008d08401007387 */ /* 0x0007e80000100a00 */
[----:B------:R4:W-:Y:S04]  /*515b0*/  STL.64 [R1+0x8d8], R134 ;  /* 0x0008d88601007387 */ /* 0x0009e80000100a00 */
[----:B---3--:R-:W3:Y:S04]  /*515c0*/  LDL.LU R132, [R1+0x2a0] ;  /* 0x0002a00001847983 */ /* 0x008ee80000300800 */
[----:B------:R-:W-:Y:S04]  /*515d0*/  STL.64 [R1+0x8c0], R140 ;  /* 0x0008c08c01007387 */ /* 0x000fe80000100a00 */
[----:B------:R-:W-:Y:S05]  /*515e0*/  STL.64 [R1+0x8c8], R142 ;  /* 0x0008c88e01007387 */ /* 0x000fea0000100a00 */
[----:B------:R-:W-:Y:S04]  /*515f0*/  STL.64 [R1+0x8b0], R24 ;  /* 0x0008b01801007387 */ /* 0x000fe80000100a00 */
[----:B------:R2:W-:Y:S04]  /*51600*/  STL.64 [R1+0x8b8], R26 ;  /* 0x0008b81a01007387 */ /* 0x0005e80000100a00 */
[----:B------:R-:W3:Y:S04]  /*51610*/  LDL.LU R133, [R1+0x2a4] ;  /* 0x0002a40001857983 */ /* 0x000ee80000300800 */
[----:B----4-:R-:W3:Y:S04]  /*51620*/  LDL.LU R134, [R1+0x2a8] ;  /* 0x0002a80001867983 */ /* 0x010ee80000300800 */
[----:B------:R-:W3:Y:S01]  /*51630*/  LDL.LU R135, [R1+0x2ac] ;  /* 0x0002ac0001877983 */ /* 0x000ee20000300800 */
[C---:B--2---:R-:W-:Y:S06]  /*51640*/  HMMA.1688.F32.TF32 R24, R12.reuse, R54, R228 ;  /* 0x000000360c18723c */ /* 0x044fec00000810e4 */
[C---:B------:R-:W-:Y:S06]  /*51650*/  HMMA.1688.F32.TF32 R144, R12.reuse, R50, R232 ;  /* 0x000000320c90723c */ /* 0x040fec00000810e8 */
[C---:B------:R-:W-:Y:S11]  /*51660*/  HMMA.1688.F32.TF32 R140, R12.reuse, R46, R236 ;  /* 0x0000002e0c8c723c */ /* 0x040ff600000810ec */
[----:B------:R-:W-:Y:S04]  /*51670*/  STL.64 [R1+0x8a0], R24 ;  /* 0x0008a01801007387 */ /* 0x000fe80000100a00 */
[----:B------:R2:W-:Y:S02]  /*51680*/  STL.64 [R1+0x8a8], R26 ;  /* 0x0008a81a01007387 */ /* 0x0005e40000100a00 */
[C---:B--2---:R-:W-:Y:S06]  /*51690*/  HMMA.1688.F32.TF32 R24, R12.reuse, R42, R240 ;  /* 0x0000002a0c18723c */ /* 0x044fec00000810f0 */
[----:B------:R-:W-:Y:S01]  /*516a0*/  HMMA.1688.F32.TF32 R12, R12, R38, R16 ;  /* 0x000000260c0c723c */ /* 0x000fe20000081010 */
[----:B------:R2:W-:Y:S04]  /*516b0*/  STL.64 [R1+0x890], R144 ;  /* 0x0008909001007387 */ /* 0x0005e80000100a00 */
[----:B------:R4:W-:Y:S04]  /*516c0*/  STL.64 [R1+0x898], R146 ;  /* 0x0008989201007387 */ /* 0x0009e80000100a00 */
[----:B------:R-:W-:Y:S04]  /*516d0*/  STL.64 [R1+0x880], R140 ;  /* 0x0008808c01007387 */ /* 0x000fe80000100a00 */
[----:B------:R-:W-:Y:S04]  /*516e0*/  STL.64 [R1+0x888], R142 ;  /* 0x0008888e01007387 */ /* 0x000fe80000100a00 */
[----:B------:R-:W3:Y:S04]  /*516f0*/  LDL.LU R248, [R1+0x250] ;  /* 0x0002500001f87983 */ /* 0x000ee80000300800 */
[----:B------:R-:W-:Y:S04]  /*51700*/  STL.64 [R1+0x870], R24 ;  /* 0x0008701801007387 */ /* 0x000fe80000100a00 */
[----:B------:R-:W-:Y:S04]  /*51710*/  STL.64 [R1+0x878], R26 ;  /* 0x0008781a01007387 */ /* 0x000fe80000100a00 */
[----:B------:R-:W-:Y:S04]  /*51720*/  STL.64 [R1+0x860], R12 ;  /* 0x0008600c01007387 */ /* 0x000fe80000100a00 */
[----:B------:R1:W-:Y:S04]  /*51730*/  STL.64 [R1+0x868], R14 ;  /* 0x0008680e01007387 */ /* 0x0003e80000100a00 */
[----:B------:R-:W3:Y:S04]  /*51740*/  LDL.LU R249, [R1+0x254] ;  /* 0x0002540001f97983 */ /* 0x000ee80000300800 */
[----:B------:R-:W3:Y:S04]  /*51750*/  LDL.LU R250, [R1+0x258] ;  /* 0x0002580001fa7983 */ /* 0x000ee80000300800 */
[----:B------:R-:W3:Y:S04]  /*51760*/  LDL.LU R251, [R1+0x25c] ;  /* 0x00025c0001fb7983 */ /* 0x000ee80000300800 */
[----:B------:R-:W3:Y:S04]  /*51770*/  LDL.LU R148, [R1+0x270] ;  /* 0x0002700001947983 */ /* 0x000ee80000300800 */
[----:B------:R-:W3:Y:S04]  /*51780*/  LDL.LU R149, [R1+0x274] ;  /* 0x0002740001957983 */ /* 0x000ee80000300800 */
[----:B------:R-:W3:Y:S04]  /*51790*/  LDL.LU R150, [R1+0x278] ;  /* 0x0002780001967983 */ /* 0x000ee80000300800 */
[----:B------:R-:W3:Y:S04]  /*517a0*/  LDL.LU R151, [R1+0x27c] ;  /* 0x00027c0001977983 */ /* 0x000ee80000300800 */
[----:B--2---:R-:W2:Y:S04]  /*517b0*/  LDL.LU R144, [R1+0x290] ;  /* 0x0002900001907983 */ /* 0x004ea80000300800 */
[----:B------:R-:W2:Y:S04]  /*517c0*/  LDL.LU R145, [R1+0x294] ;  /* 0x0002940001917983 */ /* 0x000ea80000300800 */
[----:B----4-:R-:W2:Y:S04]  /*517d0*/  LDL.LU R146, [R1+0x298] ;  /* 0x0002980001927983 */ /* 0x010ea80000300800 */
[----:B------:R-:W2:Y:S01]  /*517e0*/  LDL.LU R147, [R1+0x29c] ;  /* 0x00029c0001937983 */ /* 0x000ea20000300800 */
[C---:B-1----:R-:W-:Y:S03]  /*517f0*/  HMMA.1688.F32.TF32 R12, R20.reuse, R10, R136 ;  /* 0x0000000a140c723c */ /* 0x042fe60000081088 */
[----:B------:R-:W4:Y:S04]  /*51800*/  LDL.LU R140, [R1+0x2c0] ;  /* 0x0002c000018c7983 */ /* 0x000f280000300800 */
[----:B------:R-:W4:Y:S04]  /*51810*/  LDL.LU R141, [R1+0x2c4] ;  /* 0x0002c400018d7983 */ /* 0x000f280000300800 */
[----:B------:R-:W4:Y:S04]  /*51820*/  LDL.LU R142, [R1+0x2c8] ;  /* 0x0002c800018e7983 */ /* 0x000f280000300800 */
[----:B------:R-:W4:Y:S08]  /*51830*/  LDL.LU R143, [R1+0x2cc] ;  /* 0x0002cc00018f7983 */ /* 0x000f300000300800 */
[----:B------:R1:W-:Y:S04]  /*51840*/  STL [R1+0x22c8], R12 ;  /* 0x0022c80c01007387 */ /* 0x0003e80000100800 */
[----:B------:R1:W-:Y:S04]  /*51850*/  STL [R1+0x22c4], R13 ;  /* 0x0022c40d01007387 */ /* 0x0003e80000100800 */
[----:B------:R1:W-:Y:S04]  /*51860*/  STL [R1+0x22c0], R14 ;  /* 0x0022c00e01007387 */ /* 0x0003e80000100800 */
[----:B------:R1:W-:Y:S01]  /*51870*/  STL [R1+0x22bc], R15 ;  /* 0x0022bc0f01007387 */ /* 0x0003e20000100800 */
[C---:B---3--:R-:W-:Y:S03]  /*51880*/  HMMA.1688.F32.TF32 R16, R20.reuse, R6, R132 ;  /* 0x000000061410723c */ /* 0x048fe60000081084 */
[----:B------:R-:W3:Y:S04]  /*51890*/  LDL.LU R132, [R1+0x2e0] ;  /* 0x0002e00001847983 */ /* 0x000ee80000300800 */
[----:B------:R-:W3:Y:S04]  /*518a0*/  LDL.LU R133, [R1+0x2e4] ;  /* 0x0002e40001857983 */ /* 0x000ee80000300800 */
[----:B------:R-:W3:Y:S04]  /*518b0*/  LDL.LU R134, [R1+0x2e8] ;  /* 0x0002e80001867983 */ /* 0x000ee80000300800 */
[----:B------:R-:W3:Y:S08]  /*518c0*/  LDL.LU R135, [R1+0x2ec] ;  /* 0x0002ec0001877983 */ /* 0x000ef00000300800 */
[----:B------:R1:W-:Y:S04]  /*518d0*/  STL [R1+0x22d8], R16 ;  /* 0x0022d81001007387 */ /* 0x0003e80000100800 */
[----:B------:R1:W-:Y:S04]  /*518e0*/  STL [R1+0x22d4], R17 ;  /* 0x0022d41101007387 */ /* 0x0003e80000100800 */
[----:B------:R1:W-:Y:S04]  /*518f0*/  STL [R1+0x22d0], R18 ;  /* 0x0022d01201007387 */ /* 0x0003e80000100800 */
[----:B------:R1:W-:Y:S04]  /*51900*/  STL [R1+0x22cc], R19 ;  /* 0x0022cc1301007387 */ /* 0x0003e80000100800 */
[----:B------:R-:W3:Y:S04]  /*51910*/  LDL.LU R136, [R1+0x2f0] ;  /* 0x0002f00001887983 */ /* 0x000ee80000300800 */
[----:B------:R-:W3:Y:S04]  /*51920*/  LDL.LU R137, [R1+0x2f4] ;  /* 0x0002f40001897983 */ /* 0x000ee80000300800 */
[----:B------:R-:W3:Y:S04]  /*51930*/  LDL.LU R138, [R1+0x2f8] ;  /* 0x0002f800018a7983 */ /* 0x000ee80000300800 */
[----:B------:R-:W3:Y:S01]  /*51940*/  LDL.LU R139, [R1+0x2fc] ;  /* 0x0002fc00018b7983 */ /* 0x000ee20000300800 */
[C---:B------:R-:W-:Y:S06]  /*51950*/  HMMA.1688.F32.TF32 R248, R20.reuse, R170, R248 ;  /* 0x000000aa14f8723c */ /* 0x040fec00000810f8 */
[C---:B------:R-:W-:Y:S06]  /*51960*/  HMMA.1688.F32.TF32 R240, R20.reuse, R166, R148 ;  /* 0x000000a614f0723c */ /* 0x040fec0000081094 */
[C---:B--2---:R-:W-:Y:S11]  /*51970*/  HMMA.1688.F32.TF32 R236, R20.reuse, R162, R144 ;  /* 0x000000a214ec723c */ /* 0x044ff60000081090 */
        /* <DEDUP_REMOVED lines=8> */
[C---:B----4-:R-:W-:Y:S03]  /*51a00*/  HMMA.1688.F32.TF32 R232, R20.reuse, R158, R140 ;  /* 0x0000009e14e8723c */ /* 0x050fe6000008108c */
        /* <DEDUP_REMOVED lines=11> */
[----:B------:R-:W-:Y:S01]  /*51ac0*/  STL [R1+0x230c], R235 ;  /* 0x00230ceb01007387 */ /* 0x000fe20000100800 */
[C---:B---3--:R-:W-:Y:S03]  /*51ad0*/  HMMA.1688.F32.TF32 R228, R20.reuse, R130, R132 ;  /* 0x0000008214e4723c */ /* 0x048fe60000081084 */
[----:B------:R-:W3:Y:S04]  /*51ae0*/  LDL.LU R132, [R1+0x310] ;  /* 0x0003100001847983 */ /* 0x000ee80000300800 */
[----:B------:R-:W3:Y:S04]  /*51af0*/  LDL.LU R133, [R1+0x314] ;  /* 0x0003140001857983 */ /* 0x000ee80000300800 */
[----:B------:R-:W3:Y:S04]  /*51b00*/  LDL.LU R134, [R1+0x318] ;  /* 0x0003180001867983 */ /* 0x000ee80000300800 */
[----:B------:R-:W3:Y:S08]  /*51b10*/  LDL.LU R135, [R1+0x31c] ;  /* 0x00031c0001877983 */ /* 0x000ef00000300800 */
[----:B------:R-:W-:Y:S04]  /*51b20*/  STL [R1+0x2328], R228 ;  /* 0x002328e401007387 */ /* 0x000fe80000100800 */
[----:B------:R-:W-:Y:S04]  /*51b30*/  STL [R1+0x2324], R229 ;  /* 0x002324e501007387 */ /* 0x000fe80000100800 */
[----:B------:R-:W-:Y:S04]  /*51b40*/  STL [R1+0x2320], R230 ;  /* 0x002320e601007387 */ /* 0x000fe80000100800 */
[----:B------:R-:W-:Y:S04]  /*51b50*/  STL [R1+0x231c], R231 ;  /* 0x00231ce701007387 */ /* 0x000fe80000100800 */
        /* <DEDUP_REMOVED lines=12> */
[C---:B------:R-:W-:Y:S03]  /*51c20*/  HMMA.1688.F32.TF32 R224, R20.reuse, R126, R136 ;  /* 0x0000007e14e0723c */ /* 0x040fe60000081088 */
[----:B------:R-:W4:Y:S04]  /*51c30*/  LDL.LU R136, [R1+0x360] ;  /* 0x0003600001887983 */ /* 0x000f280000300800 */
[----:B------:R-:W4:Y:S04]  /*51c40*/  LDL.LU R137, [R1+0x364] ;  /* 0x0003640001897983 */ /* 0x000f280000300800 */
[----:B------:R-:W4:Y:S04]  /*51c50*/  LDL.LU R138, [R1+0x368] ;  /* 0x00036800018a7983 */ /* 0x000f280000300800 */
[----:B------:R-:W4:Y:S08]  /*51c60*/  LDL.LU R139, [R1+0x36c] ;  /* 0x00036c00018b7983 */ /* 0x000f300000300800 */
[----:B------:R-:W-:Y:S04]  /*51c70*/  STL [R1+0x2338], R224 ;  /* 0x002338e001007387 */ /* 0x000fe80000100800 */
[----:B------:R-:W-:Y:S04]  /*51c80*/  STL [R1+0x2334], R225 ;  /* 0x002334e101007387 */ /* 0x000fe80000100800 */
[----:B------:R-:W-:Y:S04]  /*51c90*/  STL [R1+0x2330], R226 ;  /* 0x002330e201007387 */ /* 0x000fe80000100800 */
[----:B------:R-:W-:Y:S01]  /*51ca0*/  STL [R1+0x232c], R227 ;  /* 0x00232ce301007387 */ /* 0x000fe20000100800 */
[----:B--2---:R-:W-:-:S15]  /*51cb0*/  HMMA.1688.F32.TF32 R220, R20, R122, R152 ;  /* 0x0000007a14dc723c */ /* 0x004fde0000081098 */
[----:B------:R-:W-:-:S08]  /*51cc0*/  NOP ;  /* 0x0000000000007918 */ /* 0x000fd00000000000 */
[----:B------:R-:W-:Y:S04]  /*51cd0*/  STL [R1+0x2348], R220 ;  /* 0x002348dc01007387 */ /* 0x000fe80000100800 */
[----:B------:R-:W-:Y:S04]  /*51ce0*/  STL [R1+0x2344], R221 ;  /* 0x002344dd01007387 */ /* 0x000fe80000100800 */
[----:B------:R-:W-:Y:S04]  /*51cf0*/  STL [R1+0x2340], R222 ;  /* 0x002340de01007387 */ /* 0x000fe80000100800 */
[----:B------:R-:W-:Y:S01]  /*51d00*/  STL [R1+0x233c], R223 ;  /* 0x00233cdf01007387 */ /* 0x000fe20000100800 */
[C---:B---3--:R-:W-:Y:S03]  /*51d10*/  HMMA.1688.F32.TF32 R216, R20.reuse, R118, R132 ;  /* 0x0000007614d8723c */ /* 0x048fe60000081084 */
[----:B------:R-:W2:Y:S04]  /*51d20*/  LDL.LU R132, [R1+0x370] ;  /* 0x0003700001847983 */ /* 0x000ea80000300800 */
[----:B------:R-:W2:Y:S04]  /*51d30*/  LDL.LU R133, [R1+0x374] ;  /* 0x0003740001857983 */ /* 0x000ea80000300800 */
[----:B------:R-:W2:Y:S04]  /*51d40*/  LDL.LU R134, [R1+0x378] ;  /* 0x0003780001867983 */ /* 0x000ea80000300800 */
[----:B------:R-:W2:Y:S01]  /*51d50*/  LDL.LU R135, [R1+0x37c] ;  /* 0x00037c0001877983 */ /* 0x000ea20000300800 */
[C---:B----4-:R-:W-:Y:S07]  /*51d60*/  HMMA.1688.F32.TF32 R212, R20.reuse, R114, R148 ;  /* 0x0000007214d4723c */ /* 0x050fee0000081094 */
[----:B------:R-:W-:Y:S01]  /*51d70*/  STL [R1+0x2358], R216 ;  /* 0x002358d801007387 */ /* 0x000fe20000100800 */
[C---:B------:R-:W-:Y:S03]  /*51d80*/  HMMA.1688.F32.TF32 R208, R20.reuse, R110, R144 ;  /* 0x0000006e14d0723c */ /* 0x040fe60000081090 */
[----:B------:R-:W-:Y:S03]  /*51d90*/  STL [R1+0x2354], R217 ;  /* 0x002354d901007387 */ /* 0x000fe60000100800 */
[C---:B------:R-:W-:Y:S01]  /*51da0*/  HMMA.1688.F32.TF32 R204, R20.reuse, R106, R140 ;  /* 0x0000006a14cc723c */ /* 0x040fe2000008108c */
[----:B------:R-:W-:Y:S04]  /*51db0*/  STL [R1+0x2350], R218 ;  /* 0x002350da01007387 */ /* 0x000fe80000100800 */
[----:B------:R-:W-:Y:S04]  /*51dc0*/  STL [R1+0x234c], R219 ;  /* 0x00234cdb01007387 */ /* 0x000fe80000100800 */
        /* <DEDUP_REMOVED lines=41> */
[C---:B--2---:R-:W-:Y:S03]  /*52060*/  HMMA.1688.F32.TF32 R192, R20.reuse, R98, R132 ;  /* 0x0000006214c0723c */ /* 0x044fe60000081084 */
[----:B------:R-:W2:Y:S04]  /*52070*/  LDL.LU R132, [R1+0x420] ;  /* 0x0004200001847983 */ /* 0x000ea80000300800 */
[----:B------:R-:W2:Y:S04]  /*52080*/  LDL.LU R133, [R1+0x424] ;  /* 0x0004240001857983 */ /* 0x000ea80000300800 */
[----:B------:R-:W2:Y:S04]  /*52090*/  LDL.LU R134, [R1+0x428] ;  /* 0x0004280001867983 */ /* 0x000ea80000300800 */
[----:B------:R-:W2:Y:S08]  /*520a0*/  LDL.LU R135, [R1+0x42c] ;  /* 0x00042c0001877983 */ /* 0x000eb00000300800 */
[----:B------:R-:W-:Y:S04]  /*520b0*/  STL [R1+0x23a8], R192 ;  /* 0x0023a8c001007387 */ /* 0x000fe80000100800 */
[----:B------:R-:W-:Y:S04]  /*520c0*/  STL [R1+0x23a4], R193 ;  /* 0x0023a4c101007387 */ /* 0x000fe80000100800 */
[----:B------:R-:W-:Y:S04]  /*520d0*/  STL [R1+0x23a0], R194 ;  /* 0x0023a0c201007387 */ /* 0x000fe80000100800 */
[----:B------:R-:W-:Y:S01]  /*520e0*/  STL [R1+0x239c], R195 ;  /* 0x00239cc301007387 */ /* 0x000fe20000100800 */
[C---:B---3--:R-:W-:Y:S06]  /*520f0*/  HMMA.1688.F32.TF32 R188, R20.reuse, R34, R176 ;  /* 0x0000002214bc723c */ /* 0x048fec00000810b0 */
[----:B----4-:R-:W-:-:S15]  /*52100*/  HMMA.1688.F32.TF32 R184, R20, R30, R152 ;  /* 0x0000001e14b8723c */ /* 0x010fde0000081098 */
[----:B------:R-:W-:-:S02]  /*52110*/  NOP ;  /* 0x0000000000007918 */ /* 0x000fc40000000000 */
[----:B------:R-:W-:Y:S04]  /*52120*/  STL [R1+0x23b8], R188 ;  /* 0x0023b8bc01007387 */ /* 0x000fe80000100800 */
[----:B------:R-:W-:Y:S04]  /*52130*/  STL [R1+0x23b4], R189 ;  /* 0x0023b4bd01007387 */ /* 0x000fe80000100800 */
[----:B------:R-:W-:Y:S01]  /*52140*/  STL [R1+0x23b0], R190 ;  /* 0x0023b0be01007387 */ /* 0x000fe20000100800 */
[C---:B------:R-:W-:Y:S03]  /*52150*/  HMMA.1688.F32.TF32 R180, R20.reuse, R94, R148 ;  /* 0x0000005e14b4723c */ /* 0x040fe60000081094 */
[----:B------:R-:W-:Y:S03]  /*52160*/  STL [R1+0x23ac], R191 ;  /* 0x0023acbf01007387 */ /* 0x000fe60000100800 */
[C---:B------:R-:W-:Y:S01]  /*52170*/  HMMA.1688.F32.TF32 R176, R20.reuse, R90, R144 ;  /* 0x0000005a14b0723c */ /* 0x040fe20000081090 */
[----:B------:R-:W-:Y:S05]  /*52180*/  STL [R1+0x23c8], R184 ;  /* 0x0023c8b801007387 */ /* 0x000fea0000100800 */
[C---:B------:R-:W-:Y:S01]  /*52190*/  HMMA.1688.F32.TF32 R152, R20.reuse, R86, R140 ;  /* 0x000000561498723c */ /* 0x040fe2000008108c */
        /* <DEDUP_REMOVED lines=24> */
[----:B-1----:R-:W4:Y:S04]  /*52320*/  LDL.LU R12, [R1+0x570] ;  /* 0x00057000010c7983 */ /* 0x002f280000300800 */
[----:B------:R-:W4:Y:S04]  /*52330*/  LDL.LU R13, [R1+0x574] ;  /* 0x00057400010d7983 */ /* 0x000f280000300800 */
[----:B------:R-:W4:Y:S04]  /*52340*/  LDL.LU R14, [R1+0x578] ;  /* 0x00057800010e7983 */ /* 0x000f280000300800 */
[----:B------:R-:W4:Y:S04]  /*52350*/  LDL.LU R15, [R1+0x57c] ;  /* 0x00057c00010f7983 */ /* 0x000f280000300800 */
        /* <DEDUP_REMOVED lines=12> */
[C---:B--2---:R-:W-:Y:S03]  /*52420*/  HMMA.1688.F32.TF32 R144, R20.reuse, R78, R132 ;  /* 0x0000004e1490723c */ /* 0x044fe60000081084 */
        /* <DEDUP_REMOVED lines=26> */
[----:B------:R-:W-:Y:S01]  /*525d0*/  IMAD.MOV.U32 R26, RZ, RZ, R9 ;  /* 0x000000ffff1a7224 */ /* 0x000fe200078e0009 */
[----:B------:R-:W-:Y:S01]  /*525e0*/  MOV R27, R8 ;  /* 0x00000008001b7202 */ /* 0x000fe20000000f00 */
[C---:B----4-:R-:W-:Y:S06]  /*525f0*/  HMMA.1688.F32.TF32 R140, R20.reuse, R74, R140 ;  /* 0x0000004a148c723c */ /* 0x050fec000008108c */
[----:B---3--:R-:W-:-:S15]  /*52600*/  HMMA.1688.F32.TF32 R136, R20, R70, R136 ;  /* 0x000000461488723c */ /* 0x008fde0000081088 */
[----:B------:R-:W-:-:S02]  /*52610*/  NOP ;  /* 0x0000000000007918 */ /* 0x000fc40000000000 */
[----:B------:R-:W-:Y:S04]  /*52620*/  STL [R1+0x2428], R140 ;  /* 0x0024288c01007387 */ /* 0x000fe80000100800 */
[----:B------:R-:W-:Y:S04]  /*52630*/  STL [R1+0x2424], R141 ;  /* 0x0024248d01007387 */ /* 0x000fe80000100800 */
[----:B------:R-:W-:Y:S04]  /*52640*/  STL [R1+0x2420], R142 ;  /* 0x0024208e01007387 */ /* 0x000fe80000100800 */
[----:B------:R-:W-:Y:S04]  /*52650*/  STL [R1+0x241c], R143 ;  /* 0x00241c8f01007387 */ /* 0x000fe80000100800 */
[----:B------:R-:W-:Y:S04]  /*52660*/  STL [R1+0x2438], R136 ;  /* 0x0024388801007387 */ /* 0x000fe80000100800 */
[----:B------:R-:W-:Y:S01]  /*52670*/  STL [R1+0x2434], R137 ;  /* 0x0024348901007387 */ /* 0x000fe20000100800 */
[C---:B--2---:R-:W-:Y:S03]  /*52680*/  HMMA.1688.F32.TF32 R132, R20.reuse, R66, R132 ;  /* 0x000000421484723c */ /* 0x044fe60000081084 */
[----:B------:R-:W-:Y:S04]  /*52690*/  STL [R1+0x2430], R138 ;  /* 0x0024308a01007387 */ /* 0x000fe80000100800 */
[----:B------:R1:W-:Y:S02]  /*526a0*/  STL [R1+0x242c], R139 ;  /* 0x00242c8b01007387 */ /* 0x0003e40000100800 */
[----:B-1----:R-:W-:-:S14]  /*526b0*/  HMMA.1688.F32.TF32 R136, R20, R62, R236 ;  /* 0x0000003e1488723c */ /* 0x002fdc00000810ec */
[----:B------:R-:W-:Y:S04]  /*526c0*/  STL [R1+0x2448], R132 ;  /* 0x0024488401007387 */ /* 0x000fe80000100800 */
[----:B------:R-:W-:Y:S04]  /*526d0*/  STL [R1+0x2444], R133 ;  /* 0x0024448501007387 */ /* 0x000fe80000100800 */
[----:B------:R-:W-:Y:S04]  /*526e0*/  STL [R1+0x2440], R134 ;  /* 0x0024408601007387 */ /* 0x000fe80000100800 */
[----:B------:R1:W-:Y:S04]  /*526f0*/  STL [R1+0x243c], R135 ;  /* 0x00243c8701007387 */ /* 0x0003e80000100800 */
[----:B------:R-:W-:Y:S04]  /*52700*/  STL [R1+0x24a4], R58 ;  /* 0x0024a43a01007387 */ /* 0x000fe80000100800 */
[----:B------:R-:W-:Y:S01]  /*52710*/  STL.64 [R1], R136 ;  /* 0x0000008801007387 */ /* 0x000fe20000100a00 */
[C---:B-1----:R-:W-:Y:S03]  /*52720*/  HMMA.1688.F32.TF32 R132, R20.reuse, R58, R240 ;  /* 0x0000003a1484723c */ /* 0x042fe600000810f0 */
[----:B------:R-:W-:Y:S04]  /*52730*/  STL.64 [R1+0x8], R138 ;  /* 0x0000088a01007387 */ /* 0x000fe80000100a00 */
[----:B------:R1:W-:Y:S01]  /*52740*/  STL [R1+0x24a0], R59 ;  /* 0x0024a03b01007387 */ /* 0x0003e20000100800 */
[C---:B------:R-:W-:Y:S06]  /*52750*/  HMMA.1688.F32.TF32 R16, R20.reuse, R50, R16 ;  /* 0x000000321410723c */ /* 0x040fec0000081010 */
[C---:B-1----:R-:W-:Y:S06]  /*52760*/  HMMA.1688.F32.TF32 R56, R20.reuse, R54, R248 ;  /* 0x000000361438723c */ /* 0x042fec00000810f8 */
[C---:B------:R-:W-:Y:S03]  /*52770*/  HMMA.1688.F32.TF32 R12, R20.reuse, R46, R12 ;  /* 0x0000002e140c723c */ /* 0x040fe6000008100c */
[----:B------:R-:W-:Y:S04]  /*52780*/  STL.64 [R1+0x10], R132 ;  /* 0x0000108401007387 */ /* 0x000fe80000100a00 */
[----:B------:R-:W-:Y:S10]  /*52790*/  STL.64 [R1+0x18], R134 ;  /* 0x0000188601007387 */ /* 0x000ff40000100a00 */
[----:B------:R-:W-:Y:S04]  /*527a0*/  STL.64 [R1+0x20], R56 ;  /* 0x0000203801007387 */ /* 0x000fe80000100a00 */
[----:B------:R-:W-:Y:S04]  /*527b0*/  STL.64 [R1+0x28], R58 ;  /* 0x0000283a01007387 */ /* 0x000fe80000100a00 */
[----:B------:R-:W-:Y:S04]  /*527c0*/  STL [R1+0x2488], R46 ;  /* 0x0024882e01007387 */ /* 0x000fe80000100800 */
[----:B------:R-:W-:Y:S04]  /*527d0*/  STL.64 [R1+0x30], R16 ;  /* 0x0000301001007387 */ /* 0x000fe80000100a00 */
[----:B------:R1:W-:Y:S04]  /*527e0*/  STL.64 [R1+0x38], R18 ;  /* 0x0000381201007387 */ /* 0x0003e80000100a00 */
[----:B------:R-:W-:Y:S04]  /*527f0*/  STL [R1+0x2484], R47 ;  /* 0x0024842f01007387 */ /* 0x000fe80000100800 */
[----:B------:R-:W-:Y:S01]  /*52800*/  STL.64 [R1+0x40], R12 ;  /* 0x0000400c01007387 */ /* 0x000fe20000100a00 */
[C---:B-1----:R-:W-:Y:S03]  /*52810*/  HMMA.1688.F32.TF32 R16, R20.reuse, R42, R172 ;  /* 0x0000002a1410723c */ /* 0x042fe600000810ac */
[----:B------:R1:W-:Y:S03]  /*52820*/  STL.64 [R1+0x48], R14 ;  /* 0x0000480e01007387 */ /* 0x0003e60000100a00 */
[----:B-1----:R-:W-:Y:S01]  /*52830*/  HMMA.1688.F32.TF32 R12, R20, R38, R24 ;  /* 0x00000026140c723c */ /* 0x002fe20000081018 */
[----:B------:R-:W-:Y:S01]  /*52840*/  STL [R1+0x2480], R43 ;  /* 0x0024802b01007387 */ /* 0x000fe20000100800 */
[----:B------:R-:W-:-:S05]  /*52850*/  IMAD.MOV.U32 R172, RZ, RZ, R169 ;  /* 0x000000ffffac7224 */ /* 0x000fca00078e00a9 */
[----:B------:R-:W-:-:S10]  /*52860*/  IMAD.MOV.U32 R24, RZ, RZ, R160 ;  /* 0x000000ffff187224 */ /* 0x000fd400078e00a0 */
[----:B------:R1:W-:Y:S01]  /*52870*/  STL.64 [R1+0x60], R16 ;  /* 0x0000601001007387 */ /* 0x0003e20000100a00 */
[----:B------:R-:W-:-:S03]  /*52880*/  MOV R25, R128 ;  /* 0x0000008000197202 */ /* 0x000fc60000000f00 */
[----:B------:R2:W-:Y:S01]  /*52890*/  STL.64 [R1+0x68], R18 ;  /* 0x0000681201007387 */ /* 0x0005e20000100a00 */
[----:B------:R-:W-:Y:S01]  /*528a0*/  IMAD.MOV.U32 R26, RZ, RZ, R125 ;  /* 0x000000ffff1a7224 */ /* 0x000fe200078e007d */
[----:B------:R-:W-:Y:S02]  /*528b0*/  MOV R27, R124 ;  /* 0x0000007c001b7202 */ /* 0x000fe40000000f00 */
[----:B------:R3:W-:Y:S04]  /*528c0*/  STL.64 [R1+0x50], R12 ;  /* 0x0000500c01007387 */ /* 0x0007e80000100a00 */
[----:B------:R4:W-:Y:S04]  /*528d0*/  STL.64 [R1+0x58], R14 ;  /* 0x0000580e01007387 */ /* 0x0009e80000100a00 */
[----:B------:R-:W3:Y:S04]  /*528e0*/  LDL.LU R160, [R1+0x2540] ;  /* 0x0025400001a07983 */ /* 0x000ee80000300800 */
[----:B------:R-:W4:Y:S04]  /*528f0*/  LDL.LU R128, [R1+0x253c] ;  /* 0x00253c0001807983 */ /* 0x000f280000300800 */
[----:B------:R-:W4:Y:S04]  /*52900*/  LDL.LU R125, [R1+0x2538] ;  /* 0x00253800017d7983 */ /* 0x000f280000300800 */
[----:B------:R-:W4:Y:S04]  /*52910*/  LDL.LU R124, [R1+0x2534] ;  /* 0x00253400017c7983 */ /* 0x000f280000300800 */
[----:B------:R-:W4:Y:S01]  /*52920*/  LDL.LU R169, [R1+0x2530] ;  /* 0x0025300001a97983 */ /* 0x000f220000300800 */
[----:B------:R-:W-:Y:S01]  /*52930*/  MOV R173, R109 ;  /* 0x0000006d00ad7202 */ /* 0x000fe20000000f00 */
[----:B------:R-:W-:Y:S01]  /*52940*/  IMAD.MOV.U32 R174, RZ, RZ, R112 ;  /* 0x000000ffffae7224 */ /* 0x000fe200078e0070 */
[----:B------:R-:W-:Y:S01]  /*52950*/  MOV R175, R113 ;  /* 0x0000007100af7202 */ /* 0x000fe20000000f00 */
[----:B------:R-:W4:Y:S01]  /*52960*/  LDL.LU R109, [R1+0x252c] ;  /* 0x00252c00016d7983 */ /* 0x000f220000300800 */
[----:B-1----:R-:W-:Y:S01]  /*52970*/  IMAD.MOV.U32 R16, RZ, RZ, R116 ;  /* 0x000000ffff107224 */ /* 0x002fe200078e0074 */
[----:B------:R-:W-:-:S02]  /*52980*/  MOV R17, R161 ;  /* 0x000000a100117202 */ /* 0x000fc40000000f00 */
[----:B------:R-:W4:Y:S01]  /*52990*/  LDL.LU R112, [R1+0x2528] ;  /* 0x0025280001707983 */ /* 0x000f220000300800 */
[----:B--2---:R-:W-:-:S03]  /*529a0*/  IMAD.MOV.U32 R18, RZ, RZ, R164 ;  /* 0x000000ffff127224 */ /* 0x004fc600078e00a4 */
[----:B------:R-:W2:Y:S01]  /*529b0*/  LDL.LU R113, [R1+0x2524] ;  /* 0x0025240001717983 */ /* 0x000ea20000300800 */
[----:B------:R-:W-:-:S03]  /*529c0*/  MOV R19, R165 ;  /* 0x000000a500137202 */ /* 0x000fc60000000f00 */
[----:B------:R-:W2:Y:S01]  /*529d0*/  LDL.LU R116, [R1+0x2520] ;  /* 0x0025200001747983 */ /* 0x000ea20000300800 */
[----:B------:R-:W-:-:S03]  /*529e0*/  IMAD.MOV.U32 R248, RZ, RZ, R129 ;  /* 0x000000fffff87224 */ /* 0x000fc600078e0081 */
[----:B------:R-:W2:Y:S01]  /*529f0*/  LDL.LU R161, [R1+0x251c] ;  /* 0x00251c0001a17983 */ /* 0x000ea20000300800 */
[----:B------:R-:W-:-:S03]  /*52a00*/  MOV R249, R117 ;  /* 0x0000007500f97202 */ /* 0x000fc60000000f00 */
[----:B------:R-:W2:Y:S01]  /*52a10*/  LDL.LU R164, [R1+0x2518] ;  /* 0x0025180001a47983 */ /* 0x000ea20000300800 */
[----:B------:R-:W-:-:S03]  /*52a20*/  IMAD.MOV.U32 R250, RZ, RZ, R157 ;  /* 0x000000fffffa7224 */ /* 0x000fc600078e009d */
[----:B------:R-:W2:Y:S01]  /*52a30*/  LDL.LU R165, [R1+0x2514] ;  /* 0x0025140001a57983 */ /* 0x000ea20000300800 */
[----:B------:R-:W-:-:S03]  /*52a40*/  MOV R251, R156 ;  /* 0x0000009c00fb7202 */ /* 0x000fc60000000f00 */
[----:B------:R-:W2:Y:S01]  /*52a50*/  LDL.LU R129, [R1+0x2510] ;  /* 0x0025100001817983 */ /* 0x000ea20000300800 */
[----:B------:R-:W-:-:S03]  /*52a60*/  MOV R237, R120 ;  /* 0x0000007800ed7202 */ /* 0x000fc60000000f00 */
[----:B------:R-:W2:Y:S01]  /*52a70*/  LDL.LU R117, [R1+0x250c] ;  /* 0x00250c0001757983 */ /* 0x000ea20000300800 */
[----:B------:R-:W-:-:S03]  /*52a80*/  IMAD.MOV.U32 R238, RZ, RZ, R121 ;  /* 0x000000ffffee7224 */ /* 0x000fc600078e0079 */
[----:B------:R-:W2:Y:S01]  /*52a90*/  LDL.LU R157, [R1+0x2508] ;  /* 0x00250800019d7983 */ /* 0x000ea20000300800 */
[----:B------:R-:W-:-:S03]  /*52aa0*/  MOV R239, R168 ;  /* 0x000000a800ef7202 */ /* 0x000fc60000000f00 */
[----:B------:R-:W2:Y:S01]  /*52ab0*/  LDL.LU R156, [R1+0x2504] ;  /* 0x00250400019c7983 */ /* 0x000ea20000300800 */
[----:B------:R-:W-:Y:S02]  /*52ac0*/  UIMAD UR18, UR4, -0x40, UR6 ;  /* 0xffffffc0041278a4 */ /* 0x000fe4000f8e0206 */
[----:B------:R-:W-:Y:S02]  /*52ad0*/  UIADD3 UR13, UR10, -0x2, URZ ;  /* 0xfffffffe0a0d7890 */ /* 0x000fe4000fffe03f */
[----:B------:R-:W-:Y:S01]  /*52ae0*/  UIADD3 UR12, UR7, 0x1, URZ ;  /* 0x00000001070c7890 */ /* 0x000fe2000fffe03f */
[----:B------:R-:W-:Y:S01]  /*52af0*/  BAR.SYNC.DEFER_BLOCKING 0x0 ;  /* 0x0000000000007b1d */ /* 0x000fe20000010000 */
[----:B---3--:R-:W-:-:S05]  /*52b00*/  IMAD.MOV.U32 R236, RZ, RZ, R160 ;  /* 0x000000ffffec7224 */ /* 0x008fca00078e00a0 */
[----:B------:R-:W3:Y:S04]  /*52b10*/  LDL.LU R160, [R1+0x2500] ;  /* 0x0025000001a07983 */ /* 0x000ee80000300800 */
[----:B------:R-:W3:Y:S04]  /*52b20*/  LDL.LU R120, [R1+0x24fc] ;  /* 0x0024fc0001787983 */ /* 0x000ee80000300800 */
[----:B------:R-:W3:Y:S04]  /*52b30*/  LDL.LU R121, [R1+0x24f8] ;  /* 0x0024f80001797983 */ /* 0x000ee80000300800 */
[----:B------:R-:W3:Y:S01]  /*52b40*/  LDL.LU R168, [R1+0x24f4] ;  /* 0x0024f40001a87983 */ /* 0x000ee20000300800 */
[----:B----4-:R-:W-:-:S03]  /*52b50*/  IMAD.MOV.U32 R232, RZ, RZ, R169 ;  /* 0x000000ffffe87224 */ /* 0x010fc600078e00a9 */
[----:B------:R-:W4:Y:S01]  /*52b60*/  LDL.LU R169, [R1+0x24f0] ;  /* 0x0024f00001a97983 */ /* 0x000f220000300800 */
[----:B------:R-:W-:Y:S01]  /*52b70*/  MOV R233, R124 ;  /* 0x0000007c00e97202 */ /* 0x000fe20000000f00 */
[----:B------:R-:W-:Y:S01]  /*52b80*/  IMAD.MOV.U32 R234, RZ, RZ, R125 ;  /* 0x000000ffffea7224 */ /* 0x000fe200078e007d */
[----:B------:R-:W-:Y:S01]  /*52b90*/  MOV R235, R128 ;  /* 0x0000008000eb7202 */ /* 0x000fe20000000f00 */
[----:B------:R-:W4:Y:S04]  /*52ba0*/  LDL.LU R124, [R1+0x24ec] ;  /* 0x0024ec00017c7983 */ /* 0x000f280000300800 */
[----:B------:R-:W4:Y:S04]  /*52bb0*/  LDL.LU R125, [R1+0x24e8] ;  /* 0x0024e800017d7983 */ /* 0x000f280000300800 */
[----:B------:R-:W4:Y:S01]  /*52bc0*/  LDL.LU R128, [R1+0x24e4] ;  /* 0x0024e40001807983 */ /* 0x000f220000300800 */
[----:B--2---:R-:W-:Y:S01]  /*52bd0*/  MOV R227, R161 ;  /* 0x000000a100e37202 */ /* 0x004fe20000000f00 */
[----:B------:R-:W-:Y:S01]  /*52be0*/  IMAD.MOV.U32 R226, RZ, RZ, R164 ;  /* 0x000000ffffe27224 */ /* 0x000fe200078e00a4 */
[----:B------:R-:W-:Y:S01]  /*52bf0*/  MOV R225, R165 ;  /* 0x000000a500e17202 */ /* 0x000fe20000000f00 */
[----:B------:R-:W-:-:S02]  /*52c00*/  IMAD.MOV.U32 R224, RZ, RZ, R129 ;  /* 0x000000ffffe07224 */ /* 0x000fc400078e0081 */
[----:B------:R-:W2:Y:S04]  /*52c10*/  LDL.LU R129, [R1+0x24e0] ;  /* 0x0024e00001817983 */ /* 0x000ea80000300800 */
[----:B------:R-:W2:Y:S04]  /*52c20*/  LDL.LU R165, [R1+0x24dc] ;  /* 0x0024dc0001a57983 */ /* 0x000ea80000300800 */
[----:B------:R-:W2:Y:S01]  /*52c30*/  LDL.LU R164, [R1+0x24d8] ;  /* 0x0024d80001a47983 */ /* 0x000ea20000300800 */
[----:B------:R-:W-:Y:S01]  /*52c40*/  IMAD.MOV.U32 R222, RZ, RZ, R157 ;  /* 0x000000ffffde7224 */ /* 0x000fe200078e009d */
[----:B------:R-:W-:-:S02]  /*52c50*/  MOV R221, R156 ;  /* 0x0000009c00dd7202 */ /* 0x000fc40000000f00 */
[----:B------:R-:W2:Y:S01]  /*52c60*/  LDL.LU R161, [R1+0x24d4] ;  /* 0x0024d40001a17983 */ /* 0x000ea20000300800 */
[----:B---3--:R-:W-:-:S03]  /*52c70*/  IMAD.MOV.U32 R220, RZ, RZ, R160 ;  /* 0x000000ffffdc7224 */ /* 0x008fc600078e00a0 */
[----:B------:R-:W3:Y:S04]  /*52c80*/  LDL.LU R160, [R1+0x24d0] ;  /* 0x0024d00001a07983 */ /* 0x000ee80000300800 */
[----:B------:R-:W3:Y:S04]  /*52c90*/  LDL.LU R156, [R1+0x24cc] ;  /* 0x0024cc00019c7983 */ /* 0x000ee80000300800 */
[----:B------:R-:W3:Y:S01]  /*52ca0*/  LDL.LU R157, [R1+0x24c8] ;  /* 0x0024c800019d7983 */ /* 0x000ee20000300800 */
[----:B------:R-:W-:Y:S01]  /*52cb0*/  MOV R217, R168 ;  /* 0x000000a800d97202 */ /* 0x000fe20000000f00 */
[----:B----4-:R-:W-:-:S02]  /*52cc0*/  IMAD.MOV.U32 R216, RZ, RZ, R169 ;  /* 0x000000ffffd87224 */ /* 0x010fc400078e00a9 */
[----:B------:R-:W4:Y:S04]  /*52cd0*/  LDL.LU R169, [R1+0x24c4] ;  /* 0x0024c40001a97983 */ /* 0x000f280000300800 */
[----:B------:R-:W4:Y:S01]  /*52ce0*/  LDL.LU R168, [R1+0x24c0] ;  /* 0x0024c00001a87983 */ /* 0x000f220000300800 */
[----:B--2---:R-:W-:Y:S01]  /*52cf0*/  MOV R211, R165 ;  /* 0x000000a500d37202 */ /* 0x004fe20000000f00 */
[----:B------:R-:W-:Y:S01]  /*52d00*/  IMAD.MOV.U32 R210, RZ, RZ, R164 ;  /* 0x000000ffffd27224 */ /* 0x000fe200078e00a4 */
[----:B------:R-:W-:Y:S01]  /*52d10*/  MOV R209, R161 ;  /* 0x000000a100d17202 */ /* 0x000fe20000000f00 */
[----:B---3--:R-:W-:Y:S02]  /*52d20*/  IMAD.MOV.U32 R208, RZ, RZ, R160 ;  /* 0x000000ffffd07224 */ /* 0x008fe400078e00a0 */
[----:B------:R-:W2:Y:S04]  /*52d30*/  LDL.LU R160, [R1+0x24bc] ;  /* 0x0024bc0001a07983 */ /* 0x000ea80000300800 */
[----:B------:R-:W3:Y:S04]  /*52d40*/  LDL.LU R161, [R1+0x24b8] ;  /* 0x0024b80001a17983 */ /* 0x000ee80000300800 */
[----:B------:R-:W3:Y:S04]  /*52d50*/  LDL.LU R164, [R1+0x24b4] ;  /* 0x0024b40001a47983 */ /* 0x000ee80000300800 */
[----:B------:R-:W3:Y:S01]  /*52d60*/  LDL.LU R165, [R1+0x24b0] ;  /* 0x0024b00001a57983 */ /* 0x000ee20000300800 */
[----:B----4-:R-:W-:Y:S01]  /*52d70*/  MOV R205, R169 ;  /* 0x000000a900cd7202 */ /* 0x010fe20000000f00 */
[----:B------:R-:W-:-:S02]  /*52d80*/  IMAD.MOV.U32 R204, RZ, RZ, R168 ;  /* 0x000000ffffcc7224 */ /* 0x000fc400078e00a8 */
        /* <DEDUP_REMOVED lines=12> */
[----:B------:R-:W-:Y:S07]  /*52e50*/  HMMA.1688.F32.TF32 R8, R196, R10, R244 ;  /* 0x0000000ac408723c */ /* 0x000fee00000810f4 */
[----:B------:R-:W-:Y:S01]  /*52e60*/  MOV R245, R5 ;  /* 0x0000000500f57202 */ /* 0x000fe20000000f00 */
[----:B------:R-:W-:-:S15]  /*52e70*/  IMAD.MOV.U32 R246, RZ, RZ, R4 ;  /* 0x000000fffff67224 */ /* 0x000fde00078e0004 */
[----:B------:R-:W-:Y:S04]  /*52e80*/  STL [R1+0x2458], R8 ;  /* 0x0024580801007387 */ /* 0x000fe80000100800 */
[----:B------:R-:W-:Y:S04]  /*52e90*/  STL [R1+0x2454], R9 ;  /* 0x0024540901007387 */ /* 0x000fe80000100800 */
[----:B------:R-:W-:Y:S04]  /*52ea0*/  STL [R1+0x2450], R10 ;  /* 0x0024500a01007387 */ /* 0x000fe80000100800 */
[----:B------:R-:W-:Y:S01]  /*52eb0*/  STL [R1+0x244c], R11 ;  /* 0x00244c0b01007387 */ /* 0x000fe20000100800 */
[----:B------:R-:W-:Y:S01]  /*52ec0*/  IMAD.MOV.U32 R206, RZ, RZ, R157 ;  /* 0x000000ffffce7224 */ /* 0x000fe200078e009d */
[----:B------:R-:W-:Y:S01]  /*52ed0*/  MOV R207, R156 ;  /* 0x0000009c00cf7202 */ /* 0x000fe20000000f00 */
[----:B------:R-:W-:Y:S01]  /*52ee0*/  IMAD.MOV.U32 R212, RZ, RZ, R129 ;  /* 0x000000ffffd47224 */ /* 0x000fe200078e0081 */
[----:B------:R-:W-:Y:S01]  /*52ef0*/  MOV R213, R128 ;  /* 0x0000008000d57202 */ /* 0x000fe20000000f00 */
[----:B------:R-:W-:Y:S01]  /*52f00*/  IMAD.MOV.U32 R214, RZ, RZ, R125 ;  /* 0x000000ffffd67224 */ /* 0x000fe200078e007d */
[----:B------:R-:W-:Y:S01]  /*52f10*/  MOV R215, R124 ;  /* 0x0000007c00d77202 */ /* 0x000fe20000000f00 */
[----:B------:R-:W-:Y:S01]  /*52f20*/  IMAD.MOV.U32 R218, RZ, RZ, R121 ;  /* 0x000000ffffda7224 */ /* 0x000fe200078e0079 */
[----:B------:R-:W-:-:S02]  /*52f30*/  MOV R219, R120 ;  /* 0x0000007800db7202 */ /* 0x000fc40000000f00 */
        /* <DEDUP_REMOVED lines=12> */
[----:B------:R-:W-:-:S03]  /*53000*/  MOV R15, R93 ;  /* 0x0000005d000f7202 */ /* 0x000fc60000000f00 */
[C---:B------:R-:W-:Y:S01]  /*53010*/  HMMA.1688.F32.TF32 R44, R196.reuse, R98, R240 ;  /* 0x00000062c42c723c */ /* 0x040fe200000810f0 */
[----:B------:R-:W-:Y:S01]  /*53020*/  IMAD.MOV.U32 R244, RZ, RZ, R92 ;  /* 0x000000fffff47224 */ /* 0x000fe200078e005c */
[----:B------:R-:W-:Y:S02]  /*53030*/  MOV R247, R2 ;  /* 0x0000000200f77202 */ /* 0x000fe40000000f00 */
[----:B--2---:R-:W-:Y:S01]  /*53040*/  MOV R203, R160 ;  /* 0x000000a000cb7202 */ /* 0x004fe20000000f00 */
[----:B---3--:R-:W-:Y:S01]  /*53050*/  IMAD.MOV.U32 R202, RZ, RZ, R161 ;  /* 0x000000ffffca7224 */ /* 0x008fe200078e00a1 */
[----:B------:R-:W-:Y:S01]  /*53060*/  MOV R195, R164 ;  /* 0x000000a400c37202 */ /* 0x000fe20000000f00 */
[----:B----4-:R-:W-:Y:S01]  /*53070*/  HMMA.1688.F32.TF32 R4, R196, R6, R184 ;  /* 0x00000006c404723c */ /* 0x010fe200000810b8 */
[----:B------:R-:W-:Y:S01]  /*53080*/  IMAD.MOV.U32 R192, RZ, RZ, R169 ;  /* 0x000000ffffc07224 */ /* 0x000fe200078e00a9 */
[----:B------:R-:W-:Y:S01]  /*53090*/  MOV R193, R168 ;  /* 0x000000a800c17202 */ /* 0x000fe20000000f00 */
[----:B------:R-:W-:-:S15]  /*530a0*/  IMAD.MOV.U32 R194, RZ, RZ, R165 ;  /* 0x000000ffffc27224 */ /* 0x000fde00078e00a5 */
[----:B------:R-:W-:-:S05]  /*530b0*/  NOP ;  /* 0x0000000000007918 */ /* 0x000fca0000000000 */
[----:B------:R-:W-:Y:S04]  /*530c0*/  STL [R1+0x2468], R4 ;  /* 0x0024680401007387 */ /* 0x000fe80000100800 */
[----:B------:R-:W-:Y:S04]  /*530d0*/  STL [R1+0x2464], R5 ;  /* 0x0024640501007387 */ /* 0x000fe80000100800 */
[----:B------:R-:W-:Y:S04]  /*530e0*/  STL [R1+0x2460], R6 ;  /* 0x0024600601007387 */ /* 0x000fe80000100800 */
[----:B------:R1:W-:Y:S02]  /*530f0*/  STL [R1+0x245c], R7 ;  /* 0x00245c0701007387 */ /* 0x0003e40000100800 */
[C---:B-1----:R-:W-:Y:S06]  /*53100*/  HMMA.1688.F32.TF32 R4, R196.reuse, R170, R188 ;  /* 0x000000aac404723c */ /* 0x042fec00000810bc */
[C---:B------:R-:W-:Y:S06]  /*53110*/  HMMA.1688.F32.TF32 R8, R196.reuse, R166, R192 ;  /* 0x000000a6c408723c */ /* 0x040fec00000810c0 */
[C---:B------:R-:W-:Y:S11]  /*53120*/  HMMA.1688.F32.TF32 R20, R196.reuse, R162, R200 ;  /* 0x000000a2c414723c */ /* 0x040ff600000810c8 */
        /* <DEDUP_REMOVED lines=25> */
[C---:B-1----:R-:W-:Y:S03]  /*532c0*/  HMMA.1688.F32.TF32 R8, R196.reuse, R106, R232 ;  /* 0x0000006ac408723c */ /* 0x042fe600000810e8 */
[----:B------:R-:W2:Y:S04]  /*532d0*/  LDL.LU R3, [R1+0x1e3c] ;  /* 0x001e3c0001037983 */ /* 0x000ea80000300800 */
[----:B------:R-:W-:Y:S04]  /*532e0*/  STL.64 [R1+0x5f0], R4 ;  /* 0x0005f00401007387 */ /* 0x000fe80000100a00 */
[----:B------:R1:W-:Y:S02]  /*532f0*/  STL.64 [R1+0x5f8], R6 ;  /* 0x0005f80601007387 */ /* 0x0003e40000100a00 */
[C---:B-1----:R-:W-:Y:S10]  /*53300*/  HMMA.1688.F32.TF32 R4, R196.reuse, R102, R236 ;  /* 0x00000066c404723c */ /* 0x042ff400000810ec */
[----:B------:R-:W-:Y:S04]  /*53310*/  STL.64 [R1+0x290], R8 ;  /* 0x0002900801007387 */ /* 0x000fe80000100a00 */
[----:B------:R1:W-:Y:S01]  /*53320*/  STL.64 [R1+0x298], R10 ;  /* 0x0002980a01007387 */ /* 0x0003e20000100a00 */
[C---:B------:R-:W-:Y:S03]  /*53330*/  HMMA.1688.F32.TF32 R20, R196.reuse, R34, R248 ;  /* 0x00000022c414723c */ /* 0x040fe600000810f8 */
[----:B-1----:R-:W3:Y:S05]  /*53340*/  LDL.LU R10, [R1+0x1e38] ;  /* 0x001e3800010a7983 */ /* 0x002eea0000300800 */
[----:B------:R-:W-:Y:S04]  /*53350*/  STL.64 [R1+0x150], R4 ;  /* 0x0001500401007387 */ /* 0x000fe80000100a00 */
[----:B------:R1:W-:Y:S02]  /*53360*/  STL.64 [R1+0x158], R6 ;  /* 0x0001580601007387 */ /* 0x0003e40000100a00 */
[C---:B-1----:R-:W-:Y:S06]  /*53370*/  HMMA.1688.F32.TF32 R4, R196.reuse, R30, R16 ;  /* 0x0000001ec404723c */ /* 0x042fec0000081010 */
[C---:B------:R-:W-:Y:S06]  /*53380*/  HMMA.1688.F32.TF32 R16, R196.reuse, R94, R12 ;  /* 0x0000005ec410723c */ /* 0x040fec000008100c */
[C---:B------:R-:W-:Y:S01]  /*53390*/  HMMA.1688.F32.TF32 R12, R196.reuse, R90, R172 ;  /* 0x0000005ac40c723c */ /* 0x040fe200000810ac */
[----:B------:R-:W-:Y:S04]  /*533a0*/  STL.64 [R1+0x140], R44 ;  /* 0x0001402c01007387 */ /* 0x000fe80000100a00 */
[----:B------:R-:W-:Y:S04]  /*533b0*/  STL.64 [R1+0x148], R46 ;  /* 0x0001482e01007387 */ /* 0x000fe80000100a00 */
[----:B------:R-:W-:Y:S04]  /*533c0*/  STL.64 [R1+0x280], R20 ;  /* 0x0002801401007387 */ /* 0x000fe80000100a00 */
[----:B------:R-:W-:Y:S04]  /*533d0*/  STL.64 [R1+0x288], R22 ;  /* 0x0002881601007387 */ /* 0x000fe80000100a00 */
[----:B------:R1:W-:Y:S04]  /*533e0*/  STL.64 [R1+0x270], R4 ;  /* 0x0002700401007387 */ /* 0x0003e80000100a00 */
[----:B------:R-:W-:Y:S04]  /*533f0*/  STL.64 [R1+0x278], R6 ;  /* 0x0002780601007387 */ /* 0x000fe80000100a00 */
[----:B-1----:R-:W4:Y:S04]  /*53400*/  LDL.LU R4, [R1+0x1e44] ;  /* 0x001e440001047983 */ /* 0x002f280000300800 */
[----:B------:R-:W-:Y:S04]  /*53410*/  STL.64 [R1+0x260], R16 ;  /* 0x0002601001007387 */ /* 0x000fe80000100a00 */
[----:B------:R1:W-:Y:S04]  /*53420*/  STL.64 [R1+0x268], R18 ;  /* 0x0002681201007387 */ /* 0x0003e80000100a00 */
[----:B------:R-:W-:Y:S04]  /*53430*/  STL.64 [R1+0x250], R12 ;  /* 0x0002500c01007387 */ /* 0x000fe80000100a00 */
[----:B------:R1:W-:Y:S02]  /*53440*/  STL.64 [R1+0x258], R14 ;  /* 0x0002580e01007387 */ /* 0x0003e40000100a00 */
[C---:B-1----:R-:W-:Y:S02]  /*53450*/  HMMA.1688.F32.TF32 R16, R196.reuse, R86, R24 ;  /* 0x00000056c410723c */ /* 0x042fe40000081018 */
[----:B------:R-:W4:Y:S04]  /*53460*/  LDL.LU R7, [R1+0x1e40] ;  /* 0x001e400001077983 */ /* 0x000f280000300800 */
[----:B------:R-:W-:-:S15]  /*53470*/  HMMA.1688.F32.TF32 R12, R196, R82, R244 ;  /* 0x00000052c40c723c */ /* 0x000fde00000810f4 */
[----:B------:R-:W-:-:S02]  /*53480*/  NOP ;  /* 0x0000000000007918 */ /* 0x000fc40000000000 */
[----:B------:R-:W-:Y:S04]  /*53490*/  STL.64 [R1+0x230], R16 ;  /* 0x0002301001007387 */ /* 0x000fe80000100a00 */
[----:B------:R-:W-:Y:S04]  /*534a0*/  STL.64 [R1+0x238], R18 ;  /* 0x0002381201007387 */ /* 0x000fe80000100a00 */
[----:B------:R-:W4:Y:S04]  /*534b0*/  LDL.LU R5, [R1+0x1e0c] ;  /* 0x001e0c0001057983 */ /* 0x000f280000300800 */
[----:B------:R-:W-:Y:S04]  /*534c0*/  STL.64 [R1+0x210], R12 ;  /* 0x0002100c01007387 */ /* 0x000fe80000100a00 */
[----:B------:R1:W-:Y:S04]  /*534d0*/  STL.64 [R1+0x218], R14 ;  /* 0x0002180e01007387 */ /* 0x0003e80000100a00 */
[----:B------:R-:W4:Y:S04]  /*534e0*/  LDL.LU R9, [R1+0x1e00] ;  /* 0x001e000001097983 */ /* 0x000f280000300800 */
[----:B-1----:R-:W4:Y:S04]  /*534f0*/  LDL.LU R14, [R1+0x1df8] ;  /* 0x001df800010e7983 */ /* 0x002f280000300800 */
[----:B------:R-:W4:Y:S04]  /*53500*/  LDL.LU R13, [R1+0x1e04] ;  /* 0x001e0400010d7983 */ /* 0x000f280000300800 */
[----:B------:R-:W4:Y:S04]  /*53510*/  LDL.LU R8, [R1+0x1dc0] ;  /* 0x001dc00001087983 */ /* 0x000f280000300800 */
[----:B------:R-:W4:Y:S01]  /*53520*/  LDL.LU R6, [R1+0x1dcc] ;  /* 0x001dcc0001067983 */ /* 0x000f220000300800 */
[----:B------:R-:W1:Y:S01]  /*53530*/  S2R R2, SR_TID.X ;  /* 0x0000000000027919 */ /* 0x000e620000002100 */
[----:B------:R-:W-:-:S02]  /*53540*/  UISETP.GT.AND UP1, UPT, UR18, URZ, UPT ;  /* 0x0000003f1200728c */ /* 0x000fc4000bf24270 */
[----:B------:R-:W-:Y:S02]  /*53550*/  UISETP.GE.AND UP0, UPT, UR4, UR13, UPT ;  /* 0x0000000d0400728c */ /* 0x000fe4000bf06270 */
[----:B------:R-:W-:Y:S02]  /*53560*/  USEL UR7, URZ, 0x4, !UP1 ;  /* 0x000000043f077887 */ /* 0x000fe4000c800000 */
[----:B------:R-:W-:Y:S02]  /*53570*/  UISETP.GT.AND UP1, UPT, UR12, 0x1, UPT ;  /* 0x000000010c00788c */ /* 0x000fe4000bf24270 */
[----:B------:R-:W-:Y:S02]  /*53580*/  USEL UR13, UR7, URZ, !UP0 ;  /* 0x0000003f070d7287 */ /* 0x000fe4000c000000 */
[----:B------:R-:W-:-:S04]  /*53590*/  USEL UR7, UR12, URZ, !UP1 ;  /* 0x0000003f0c077287 */ /* 0x000fc8000c800000 */
[----:B------:R-:W-:Y:S01]  /*535a0*/  ISETP.NE.U32.AND P0, PT, RZ, UR13, PT ;  /* 0x0000000dff007c0c */ /* 0x000fe2000bf05070 */
[----:B------:R-:W-:Y:S01]  /*535b0*/  ULEA UR13, UR7, UR5, 0xe ;  /* 0x00000005070d7291 */ /* 0x000fe2000f8e703f */
[----:B-1----:R-:W-:-:S05]  /*535c0*/  LOP3.LUT R169, R2, 0x1f, RZ, 0xc0, !PT ;  /* 0x0000001f02a97812 */ /* 0x002fca00078ec0ff */
[----:B------:R-:W-:-:S05]  /*535d0*/  IMAD.SHL.U32 R43, R169, 0x4, RZ ;  /* 0x00000004a92b7824 */ /* 0x000fca00078e00ff */
[----:B------:R-:W-:Y:S01]  /*535e0*/  IADD3 R2, R43, UR13, RZ ;  /* 0x0000000d2b027c10 */ /* 0x000fe2000fffe0ff */
[----:B------:R-:W-:-:S04]  /*535f0*/  UISETP.GT.AND UP1, UPT, UR18, 0x4, UPT ;  /* 0x000000041200788c */ /* 0x000fc8000bf24270 */
[----:B------:R-:W-:-:S04]  /*53600*/  USEL UR12, URZ, 0x4, !UP1 ;  /* 0x000000043f0c7887 */ /* 0x000fc8000c800000 */
[----:B------:R-:W-:Y:S01]  /*53610*/  USEL UR12, UR12, URZ, !UP0 ;  /* 0x0000003f0c0c7287 */ /* 0x000fe2000c000000 */
[----:B--2---:R-:W-:-:S05]  /*53620*/  IADD3 R3, P1, R3, UR16, RZ ;  /* 0x0000001003037c10 */ /* 0x004fca000ff3e0ff */
[----:B------:R-:W-:Y:S01]  /*53630*/  IMAD.MOV.U32 R20, RZ, RZ, R3 ;  /* 0x000000ffff147224 */ /* 0x000fe200078e0003 */
[----:B------:R1:W-:Y:S01]  /*53640*/  STL [R1+0x1e3c], R3 ;  /* 0x001e3c0301007387 */ /* 0x0003e20000100800 */
[----:B---3--:R-:W-:-:S04]  /*53650*/  IADD3.X R10, R10, UR8, RZ, P1, !PT ;  /* 0x000000080a0a7c10 */ /* 0x008fc80008ffe4ff */
[----:B------:R-:W-:Y:S01]  /*53660*/  MOV R21, R10 ;  /* 0x0000000a00157202 */ /* 0x000fe20000000f00 */
[----:B------:R-:W-:Y:S04]  /*53670*/  STL [R1+0x1e38], R10 ;  /* 0x001e380a01007387 */ /* 0x000fe80000100800 */
[----:B-1----:R-:W2:Y:S04]  /*53680*/  LDL.LU R3, [R1+0x1dc4] ;  /* 0x001dc40001037983 */ /* 0x002ea80000300800 */
[----:B------:R-:W-:Y:S01]  /*53690*/  @!PT LDS RZ, [RZ] ;  /* 0x00000000fffff984 */ /* 0x000fe20000000800 */
[----:B------:R-:W-:Y:S01]  /*536a0*/  @!PT LDS RZ, [RZ] ;  /* 0x00000000fffff984 */ /* 0x000fe20000000800 */
[----:B------:R-:W-:Y:S01]  /*536b0*/  @!PT LDS RZ, [RZ] ;  /* 0x00000000fffff984 */ /* 0x000fe20000000800 */
[----:B------:R1:W-:Y:S01]  /*536c0*/  LDGSTS.E [R2+0x20000], desc[UR14][R20.64], P0 ;  /* 0x2000000014027fae */ /* 0x0003e2000812184e */
[----:B----4-:R-:W-:-:S05]  /*536d0*/  IADD3 R4, P1, R4, UR16, RZ ;  /* 0x0000001004047c10 */ /* 0x010fca000ff3e0ff */
[----:B------:R-:W-:Y:S01]  /*536e0*/  STL [R1+0x1e44], R4 ;  /* 0x001e440401007387 */ /* 0x000fe20000100800 */
[----:B------:R-:W-:-:S04]  /*536f0*/  IADD3.X R7, R7, UR8, RZ, P1, !PT ;  /* 0x0000000807077c10 */ /* 0x000fc80008ffe4ff */
[----:B-1----:R-:W-:Y:S01]  /*53700*/  MOV R21, R7 ;  /* 0x0000000700157202 */ /* 0x002fe20000000f00 */
[----:B------:R1:W-:Y:S04]  /*53710*/  STL [R1+0x1e40], R7 ;  /* 0x001e400701007387 */ /* 0x0003e80000100800 */
[----:B-1----:R-:W3:Y:S01]  /*53720*/  LDL.LU R7, [R1+0x1db8] ;  /* 0x001db80001077983 */ /* 0x002ee20000300800 */
[----:B------:R-:W-:-:S03]  /*53730*/  IMAD.MOV.U32 R20, RZ, RZ, R4 ;  /* 0x000000ffff147224 */ /* 0x000fc600078e0004 */
[----:B------:R-:W4:Y:S04]  /*53740*/  LDL.LU R4, [R1+0x1d8c] ;  /* 0x001d8c0001047983 */ /* 0x000f280000300800 */
[----:B------:R1:W-:Y:S01]  /*53750*/  LDGSTS.E [R2+0x20080], desc[UR14][R20.64], P0 ;  /* 0x2008000014027fae */ /* 0x0003e2000812184e */
[----:B------:R-:W-:-:S05]  /*53760*/  IADD3 R5, P1, R5, UR16, RZ ;  /* 0x0000001005057c10 */ /* 0x000fca000ff3e0ff */
[----:B------:R-:W-:Y:S01]  /*53770*/  STL [R1+0x1e0c], R5 ;  /* 0x001e0c0501007387 */ /* 0x000fe20000100800 */
[----:B------:R-:W-:-:S05]  /*53780*/  IADD3.X R9, R9, UR8, RZ, P1, !PT ;  /* 0x0000000809097c10 */ /* 0x000fca0008ffe4ff */
[----:B------:R1:W-:Y:S02]  /*53790*/  STL [R1+0x1e00], R9 ;  /* 0x001e000901007387 */ /* 0x0003e40000100800 */
[----:B-1----:R-:W-:Y:S02]  /*537a0*/  MOV R21, R9 ;  /* 0x0000000900157202 */ /* 0x002fe40000000f00 */
[----:B------:R-:W4:Y:S04]  /*537b0*/  LDL.LU R12, [R1+0x1d80] ;  /* 0x001d8000010c7983 */ /* 0x000f280000300800 */
[----:B------:R-:W4:Y:S04]  /*537c0*/  LDL.LU R11, [R1+0x1d78] ;  /* 0x001d7800010b7983 */ /* 0x000f280000300800 */
[----:B------:R-:W4:Y:S01]  /*537d0*/  LDL.LU R9, [R1+0x1d84] ;  /* 0x001d840001097983 */ /* 0x000f220000300800 */
[----:B------:R-:W-:-:S03]  /*537e0*/  IMAD.MOV.U32 R20, RZ, RZ, R5 ;  /* 0x000000ffff147224 */ /* 0x000fc600078e0005 */
[----:B------:R-:W4:Y:S04]  /*537f0*/  LDL.LU R10, [R1+0x1d40] ;  /* 0x001d4000010a7983 */ /* 0x000f280000300800 */
[----:B------:R-:W4:Y:S01]  /*53800*/  LDL.LU R5, [R1+0x1d4c] ;  /* 0x001d4c0001057983 */ /* 0x000f220000300800 */
[----:B------:R-:W-:Y:S02]  /*53810*/  ISETP.NE.U32.AND P0, PT, RZ, UR12, PT ;  /* 0x0000000cff007c0c */ /* 0x000fe4000bf05070 */
[----:B------:R-:W-:Y:S02]  /*53820*/  IADD3 R13, P2, R13, UR16, RZ ;  /* 0x000000100d0d7c10 */ /* 0x000fe4000ff5e0ff */
[----:B------:R-:W-:Y:S02]  /*53830*/  IADD3 R6, P3, R6, UR16, RZ ;  /* 0x0000001006067c10 */ /* 0x000fe4000ff7e0ff */
[----:B------:R-:W-:-:S02]  /*53840*/  IADD3.X R14, R14, UR8, RZ, P2, !PT ;  /* 0x000000080e0e7c10 */ /* 0x000fc400097fe4ff */
[----:B------:R-:W-:Y:S01]  /*53850*/  IADD3.X R8, R8, UR8, RZ, P3, !PT ;  /* 0x0000000808087c10 */ /* 0x000fe20009ffe4ff */
[----:B------:R-:W-:Y:S04]  /*53860*/  STL [R1+0x1e04], R13 ;  /* 0x001e040d01007387 */ /* 0x000fe80000100800 */
[----:B------:R1:W-:Y:S04]  /*53870*/  LDGSTS.E [R2+0x20400], desc[UR14][R20.64], P0 ;  /* 0x2040000014027fae */ /* 0x0003e8000812184e */
[----:B------:R-:W-:Y:S01]  /*53880*/  STL [R1+0x1df8], R14 ;  /* 0x001df80e01007387 */ /* 0x000fe20000100800 */
[----:B-1----:R-:W-:Y:S01]  /*53890*/  IMAD.MOV.U32 R20, RZ, RZ, R13 ;  /* 0x000000ffff147224 */ /* 0x002fe200078e000d */
[----:B------:R-:W-:-:S02]  /*538a0*/  MOV R21, R14 ;  /* 0x0000000e00157202 */ /* 0x000fc40000000f00 */
[----:B------:R-:W-:Y:S04]  /*538b0*/  STL [R1+0x1dcc], R6 ;  /* 0x001dcc0601007387 */ /* 0x000fe80000100800 */
[----:B------:R1:W-:Y:S04]  /*538c0*/  LDGSTS.E [R2+0x20480], desc[UR14][R20.64], P0 ;  /* 0x2048000014027fae */ /* 0x0003e8000812184e */
[----:B------:R1:W-:Y:S02]  /*538d0*/  STL [R1+0x1dc0], R8 ;  /* 0x001dc00801007387 */ /* 0x0003e40000100800 */
[----:B-1----:R-:W-:Y:S01]  /*538e0*/  MOV R21, R8 ;  /* 0x0000000800157202 */ /* 0x002fe20000000f00 */
[----:B------:R-:W-:Y:S01]  /*538f0*/  IMAD.MOV.U32 R20, RZ, RZ, R6 ;  /* 0x000000ffff147224 */ /* 0x000fe200078e0006 */
[----:B------:R-:W4:Y:S04]  /*53900*/  LDL.LU R8, [R1+0x1d38] ;  /* 0x001d380001087983 */ /* 0x000f280000300800 */
[----:B------:R-:W4:Y:S01]  /*53910*/  LDL.LU R6, [R1+0x1d44] ;  /* 0x001d440001067983 */ /* 0x000f220000300800 */
[----:B------:R-:W-:-:S04]  /*53920*/  UISETP.GT.AND UP1, UPT, UR18, 0x8, UPT ;  /* 0x000000081200788c */ /* 0x000fc8000bf24270 */
[----:B------:R-:W-:-:S04]  /*53930*/  USEL UR12, URZ, 0x4, !UP1 ;  /* 0x000000043f0c7887 */ /* 0x000fc8000c800000 */
[----:B------:R-:W-:-:S06]  /*53940*/  USEL UR12, UR12, URZ, !UP0 ;  /* 0x0000003f0c0c7287 */ /* 0x000fcc000c000000 */
[----:B------:R-:W-:Y:S01]  /*53950*/  ISETP.NE.U32.AND P1, PT, RZ, UR12, PT ;  /* 0x0000000cff007c0c */ /* 0x000fe2000bf25070 */
[----:B------:R-:W-:-:S04]  /*53960*/  UISETP.GT.AND UP1, UPT, UR18, 0xc, UPT ;  /* 0x0000000c1200788c */ /* 0x000fc8000bf24270 */
[----:B------:R-:W-:-:S08]  /*53970*/  USEL UR12, URZ, 0x4, !UP1 ;  /* 0x000000043f0c7887 */ /* 0x000fd0000c800000 */
[----:B------:R1:W-:Y:S01]  /*53980*/  LDGSTS.E [R2+0x20800], desc[UR14][R20.64], P1 ;  /* 0x2080000014027fae */ /* 0x0003e2000892184e */
[----:B------:R-:W-:Y:S02]  /*53990*/  USEL UR12, UR12, URZ, !UP0 ;  /* 0x0000003f0c0c7287 */ /* 0x000fe4000c000000 */
[----:B------:R-:W-:Y:S01]  /*539a0*/  UISETP.GT.AND UP1, UPT, UR18, 0x10, UPT ;  /* 0x000000101200788c */ /* 0x000fe2000bf24270 */
[----:B--2---:R-:W-:-:S05]  /*539b0*/  IADD3 R3, P0, R3, UR16, RZ ;  /* 0x0000001003037c10 */ /* 0x004fca000ff1e0ff */
[----:B------:R-:W-:Y:S01]  /*539c0*/  STL [R1+0x1dc4], R3 ;  /* 0x001dc40301007387 */ /* 0x000fe20000100800 */
[----:B-1----:R-:W-:Y:S01]  /*539d0*/  IMAD.MOV.U32 R20, RZ, RZ, R3 ;  /* 0x000000ffff147224 */ /* 0x002fe200078e0003 */
[----:B---3--:R-:W-:-:S04]  /*539e0*/  IADD3.X R7, R7, UR8, RZ, P0, !PT ;  /* 0x0000000807077c10 */ /* 0x008fc800087fe4ff */
[----:B------:R-:W-:Y:S01]  /*539f0*/  MOV R21, R7 ;  /* 0x0000000700157202 */ /* 0x000fe20000000f00 */
[----:B------:R1:W-:Y:S04]  /*53a00*/  STL [R1+0x1db8], R7 ;  /* 0x001db80701007387 */ /* 0x0003e80000100800 */
[----:B------:R2:W-:Y:S04]  /*53a10*/  LDGSTS.E [R2+0x20880], desc[UR14][R20.64], P1 ;  /* 0x2088000014027fae */ /* 0x0005e8000892184e */
[----:B-1----:R-:W3:Y:S04]  /*53a20*/  LDL.LU R7, [R1+0x1d00] ;  /* 0x001d000001077983 */ /* 0x002ee80000300800 */
[----:B------:R-:W3:Y:S01]  /*53a30*/  LDL.LU R3, [R1+0x1d0c] ;  /* 0x001d0c0001037983 */ /* 0x000ee20000300800 */
[----:B----4-:R-:W-:-:S02]  /*53a40*/  IADD3 R4, P1, R4, UR16, RZ ;  /* 0x0000001004047c10 */ /* 0x010fc4000ff3e0ff */
[----:B------:R-:W-:-:S03]  /*53a50*/  ISETP.NE.U32.AND P0, PT, RZ, UR12, PT ;  /* 0x0000000cff007c0c */ /* 0x000fc6000bf05070 */
[----:B------:R1:W-:Y:S01]  /*53a60*/  STL [R1+0x1d8c], R4 ;  /* 0x001d8c0401007387 */ /* 0x0003e20000100800 */
[----:B--2---:R-:W-:Y:S01]  /*53a70*/  IMAD.MOV.U32 R20, RZ, RZ, R4 ;  /* 0x000000ffff147224 */ /* 0x004fe200078e0004 */
[----:B------:R-:W-:Y:S02]  /*53a80*/  IADD3.X R12, R12, UR8, RZ, P1, !PT ;  /* 0x000000080c0c7c10 */ /* 0x000fe40008ffe4ff */
[----:B------:R-:W-:-:S03]  /*53a90*/  IADD3 R9, P2, R9, UR16, RZ ;  /* 0x0000001009097c10 */ /* 0x000fc6000ff5e0ff */
[----:B------:R-:W-:Y:S01]  /*53aa0*/  STL [R1+0x1d80], R12 ;  /* 0x001d800c01007387 */ /* 0x000fe20000100800 */
[----:B------:R-:W-:-:S03]  /*53ab0*/  IADD3.X R11, R11, UR8, RZ, P2, !PT ;  /* 0x000000080b0b7c10 */ /* 0x000fc600097fe4ff */
[----:B------:R-:W2:Y:S01]  /*53ac0*/  LDL.LU R13, [R1+0x1d04] ;  /* 0x001d0400010d7983 */ /* 0x000ea20000300800 */
[----:B------:R-:W-:-:S03]  /*53ad0*/  IADD3 R5, P3, R5, UR16, RZ ;  /* 0x0000001005057c10 */ /* 0x000fc6000ff7e0ff */
[----:B-1----:R-:W4:Y:S01]  /*53ae0*/  LDL.LU R4, [R1+0x1ccc] ;  /* 0x001ccc0001047983 */ /* 0x002f220000300800 */
[----:B------:R-:W-:-:S03]  /*53af0*/  MOV R21, R12 ;  /* 0x0000000c00157202 */ /* 0x000fc60000000f00 */
[----:B------:R1:W-:Y:S01]  /*53b00*/  STL [R1+0x1d84], R9 ;  /* 0x001d840901007387 */ /* 0x0003e20000100800 */
[----:B------:R-:W-:-:S03]  /*53b10*/  IADD3.X R10, R10, UR8, RZ, P3, !PT ;  /* 0x000000080a0a7c10 */ /* 0x000fc60009ffe4ff */
[----:B------:R-:W-:Y:S04]  /*53b20*/  STL [R1+0x1d78], R11 ;  /* 0x001d780b01007387 */ /* 0x000fe80000100800 */
[----:B------:R1:W-:Y:S04]  /*53b30*/  STL [R1+0x1d4c], R5 ;  /* 0x001d4c0501007387 */ /* 0x0003e80000100800 */
[----:B------:R-:W4:Y:S04]  /*53b40*/  LDL.LU R14, [R1+0x1cf8] ;  /* 0x001cf800010e7983 */ /* 0x000f280000300800 */
[----:B------:R1:W-:Y:S04]  /*53b50*/  LDGSTS.E [R2+0x20c00], desc[UR14][R20.64], P0 ;  /* 0x20c0000014027fae */ /* 0x0003e8000812184e */
[----:B------:R-:W-:Y:S01]  /*53b60*/  STL [R1+0x1d40], R10 ;  /* 0x001d400a01007387 */ /* 0x000fe20000100800 */
[----:B-1----:R-:W-:-:S03]  /*53b70*/  IMAD.MOV.U32 R20, RZ, RZ, R9 ;  /* 0x000000ffff147224 */ /* 0x002fc600078e0009 */
[----:B------:R-:W4:Y:S01]  /*53b80*/  LDL.LU R9, [R1+0x1cc0] ;  /* 0x001cc00001097983 */ /* 0x000f220000300800 */
[----:B------:R-:W-:-:S04]  /*53b90*/  USEL UR12, URZ, 0x4, !UP1 ;  /* 0x000000043f0c7887 */ /* 0x000fc8000c800000 */
[----:B------:R-:W-:Y:S01]  /*53ba0*/  USEL UR12, UR12, URZ, !UP0 ;  /* 0x0000003f0c0c7287 */ /* 0x000fe2000c000000 */
[----:B------:R-:W-:-:S05]  /*53bb0*/  MOV R21, R11 ;  /* 0x0000000b00157202 */ /* 0x000fca0000000f00 */
[----:B------:R-:W-:Y:S01]  /*53bc0*/  ISETP.NE.U32.AND P1, PT, RZ, UR12, PT ;  /* 0x0000000cff007c0c */ /* 0x000fe2000bf25070 */
[----:B------:R1:W-:Y:S01]  /*53bd0*/  LDGSTS.E [R2+0x20c80], desc[UR14][R20.64], P0 ;  /* 0x20c8000014027fae */ /* 0x0003e2000812184e */
[----:B------:R-:W-:-:S04]  /*53be0*/  IADD3 R6, P0, R6, UR16, RZ ;  /* 0x0000001006067c10 */ /* 0x000fc8000ff1e0ff */
[----:B------:R-:W-:Y:S01]  /*53bf0*/  IADD3.X R8, R8, UR8, RZ, P0, !PT ;  /* 0x0000000808087c10 */ /* 0x000fe200087fe4ff */
[----:B-1----:R-:W-:Y:S01]  /*53c00*/  IMAD.MOV.U32 R20, RZ, RZ, R5 ;  /* 0x000000ffff147224 */ /* 0x002fe200078e0005 */
[----:B------:R-:W-:Y:S01]  /*53c10*/  MOV R21, R10 ;  /* 0x0000000a00157202 */ /* 0x000fe20000000f00 */
[----:B------:R-:W4:Y:S04]  /*53c20*/  LDL.LU R5, [R1+0x1cc4] ;  /* 0x001cc40001057983 */ /* 0x000f280000300800 */
[----:B------:R1:W-:Y:S04]  /*53c30*/  LDGSTS.E [R2+0x21000], desc[UR14][R20.64], P1 ;  /* 0x2100000014027fae */ /* 0x0003e8000892184e */
[----:B------:R-:W-:Y:S04]  /*53c40*/  STL [R1+0x1d44], R6 ;  /* 0x001d440601007387 */ /* 0x000fe80000100800 */
[----:B------:R1:W-:Y:S02]  /*53c50*/  STL [R1+0x1d38], R8 ;  /* 0x001d380801007387 */ /* 0x0003e40000100800 */
[----:B-1----:R-:W-:-:S02]  /*53c60*/  MOV R21, R8 ;  /* 0x0000000800157202 */ /* 0x002fc40000000f00 */
[----:B------:R-:W4:Y:S01]  /*53c70*/  LDL.LU R8, [R1+0x1cb8] ;  /* 0x001cb80001087983 */ /* 0x000f220000300800 */
[----:B------:R-:W-:Y:S01]  /*53c80*/  IMAD.MOV.U32 R20, RZ, RZ, R6 ;  /* 0x000000ffff147224 */ /* 0x000fe200078e0006 */
[----:B------:R-:W-:Y:S02]  /*53c90*/  UISETP.GT.AND UP1, UPT, UR18, 0x14, UPT ;  /* 0x000000141200788c */ /* 0x000fe4000bf24270 */
[----:B------:R-:W4:Y:S02]  /*53ca0*/  LDL.LU R6, [R1+0x1c8c] ;  /* 0x001c8c0001067983 */ /* 0x000f240000300800 */
[----:B------:R-:W-:Y:S02]  /*53cb0*/  USEL UR12, URZ, 0x4, !UP1 ;  /* 0x000000043f0c7887 */ /* 0x000fe4000c800000 */
[----:B------:R1:W-:Y:S02]  /*53cc0*/  LDGSTS.E [R2+0x21080], desc[UR14][R20.64], P1 ;  /* 0x2108000014027fae */ /* 0x0003e4000892184e */
[----:B------:R-:W-:-:S06]  /*53cd0*/  USEL UR12, UR12, URZ, !UP0 ;  /* 0x0000003f0c0c7287 */ /* 0x000fcc000c000000 */
[----:B------:R-:W-:Y:S01]  /*53ce0*/  ISETP.NE.U32.AND P0, PT, RZ, UR12, PT ;  /* 0x0000000cff007c0c */ /* 0x000fe2000bf05070 */
[----:B------:R-:W-:-:S04]  /*53cf0*/  UISETP.GT.AND UP1, UPT, UR18, 0x18, UPT ;  /* 0x000000181200788c */ /* 0x000fc8000bf24270 */
[----:B------:R-:W-:-:S04]  /*53d00*/  USEL UR12, URZ, 0x4, !UP1 ;  /* 0x000000043f0c7887 */ /* 0x000fc8000c800000 */
[----:B------:R-:W-:Y:S01]  /*53d10*/  USEL UR12, UR12, URZ, !UP0 ;  /* 0x0000003f0c0c7287 */ /* 0x000fe2000c000000 */
[----:B---3--:R-:W-:-:S04]  /*53d20*/  IADD3 R3, P1, R3, UR16, RZ ;  /* 0x0000001003037c10 */ /* 0x008fc8000ff3e0ff */
[----:B------:R-:W-:Y:S01]  /*53d30*/  IADD3.X R7, R7, UR8, RZ, P1, !PT ;  /* 0x0000000807077c10 */ /* 0x000fe20008ffe4ff */
[----:B------:R-:W-:Y:S04]  /*53d40*/  STL [R1+0x1d0c], R3 ;  /* 0x001d0c0301007387 */ /* 0x000fe80000100800 */
[----:B------:R3:W-:Y:S01]  /*53d50*/  STL [R1+0x1d00], R7 ;  /* 0x001d000701007387 */ /* 0x0007e20000100800 */
[----:B-1----:R-:W-:-:S03]  /*53d60*/  MOV R21, R7 ;  /* 0x0000000700157202 */ /* 0x002fc60000000f00 */
[----:B------:R-:W4:Y:S04]  /*53d70*/  LDL.LU R12, [R1+0x1c80] ;  /* 0x001c8000010c7983 */ /* 0x000f280000300800 */
[----:B------:R-:W4:Y:S04]  /*53d80*/  LDL.LU R11, [R1+0x1c78] ;  /* 0x001c7800010b7983 */ /* 0x000f280000300800 */
[----:B---3--:R-:W3:Y:S01]  /*53d90*/  LDL.LU R7, [R1+0x1c84] ;  /* 0x001c840001077983 */ /* 0x008ee20000300800 */
[----:B------:R-:W-:-:S03]  /*53da0*/  IMAD.MOV.U32 R20, RZ, RZ, R3 ;  /* 0x000000ffff147224 */ /* 0x000fc600078e0003 */
[----:B------:R-:W3:Y:S04]  /*53db0*/  LDL.LU R10, [R1+0x1c38] ;  /* 0x001c3800010a7983 */ /* 0x000ee80000300800 */
[----:B------:R-:W3:Y:S01]  /*53dc0*/  LDL.LU R3, [R1+0x1c4c] ;  /* 0x001c4c0001037983 */ /* 0x000ee20000300800 */
[----:B--2---:R-:W-:-:S03]  /*53dd0*/  IADD3 R13, P2, R13, UR16, RZ ;  /* 0x000000100d0d7c10 */ /* 0x004fc6000ff5e0ff */
[----:B------:R1:W-:Y:S01]  /*53de0*/  LDGSTS.E [R2+0x21400], desc[UR14][R20.64], P0 ;  /* 0x2140000014027fae */ /* 0x0003e2000812184e */
[----:B----4-:R-:W-:-:S03]  /*53df0*/  IADD3 R4, P3, R4, UR16, RZ ;  /* 0x0000001004047c10 */ /* 0x010fc6000ff7e0ff */
[----:B------:R-:W-:Y:S01]  /*53e00*/  STL [R1+0x1d04], R13 ;  /* 0x001d040d01007387 */ /* 0x000fe20000100800 */
[----:B-1----:R-:W-:Y:S01]  /*53e10*/  IMAD.MOV.U32 R20, RZ, RZ, R13 ;  /* 0x000000ffff147224 */ /* 0x002fe200078e000d */
[----:B------:R-:W-:-:S04]  /*53e20*/  IADD3.X R14, R14, UR8, RZ, P2, !PT ;  /* 0x000000080e0e7c10 */ /* 0x000fc800097fe4ff */
[----:B------:R-:W-:Y:S01]  /*53e30*/  MOV R21, R14 ;  /* 0x0000000e00157202 */ /* 0x000fe20000000f00 */
[----:B------:R-:W-:Y:S04]  /*53e40*/  STL [R1+0x1cf8], R14 ;  /* 0x001cf80e01007387 */ /* 0x000fe80000100800 */
[----:B------:R-:W-:Y:S04]  /*53e50*/  STL [R1+0x1ccc], R4 ;  /* 0x001ccc0401007387 */ /* 0x000fe80000100800 */
[----:B------:R1:W-:Y:S01]  /*53e60*/  LDGSTS.E [R2+0x21480], desc[UR14][R20.64], P0 ;  /* 0x2148000014027fae */ /* 0x0003e2000812184e */
[----:B------:R-:W-:-:S05]  /*53e70*/  IADD3.X R9, R9, UR8, RZ, P3, !PT ;  /* 0x0000000809097c10 */ /* 0x000fca0009ffe4ff */
[----:B------:R2:W-:Y:S01]  /*53e80*/  STL [R1+0x1cc0], R9 ;  /* 0x001cc00901007387 */ /* 0x0005e20000100800 */
[----:B-1----:R-:W-:Y:S01]  /*53e90*/  MOV R21, R9 ;  /* 0x0000000900157202 */ /* 0x002fe20000000f00 */
[----:B------:R-:W-:Y:S02]  /*53ea0*/  IMAD.MOV.U32 R20, RZ, RZ, R4 ;  /* 0x000000ffff147224 */ /* 0x000fe400078e0004 */
[----:B--2---:R-:W2:Y:S04]  /*53eb0*/  LDL.LU R9, [R1+0x1c3c] ;  /* 0x001c3c0001097983 */ /* 0x004ea80000300800 */
[----:B------:R-:W4:Y:S01]  /*53ec0*/  LDL.LU R4, [R1+0x1c40] ;  /* 0x001c400001047983 */ /* 0x000f220000300800 */
[----:B------:R-:W-:Y:S02]  /*53ed0*/  ISETP.NE.U32.AND P1, PT, RZ, UR12, PT ;  /* 0x0000000cff007c0c */ /* 0x000fe4000bf25070 */
[----:B------:R-:W-:-:S05]  /*53ee0*/  IADD3 R5, P0, R5, UR16, RZ ;  /* 0x0000001005057c10 */ /* 0x000fca000ff1e0ff */
[----:B------:R-:W-:Y:S06]  /*53ef0*/  STL [R1+0x1cc4], R5 ;  /* 0x001cc40501007387 */ /* 0x000fec0000100800 */
[----:B------:R1:W-:Y:S01]  /*53f00*/  LDGSTS.E [R2+0x21800], desc[UR14][R20.64], P1 ;  /* 0x2180000014027fae */ /* 0x0003e2000892184e */
[----:B------:R-:W-:Y:S01]  /*53f10*/  IADD3.X R8, R8, UR8, RZ, P0, !PT ;  /* 0x0000000808087c10 */ /* 0x000fe200087fe4ff */
[----:B-1----:R-:W-:-:S03]  /*53f20*/  IMAD.MOV.U32 R20, RZ, RZ, R5 ;  /* 0x000000ffff147224 */ /* 0x002fc600078e0005 */
[----:B------:R-:W-:Y:S01]  /*53f30*/  MOV R21, R8 ;  /* 0x0000000800157202 */ /* 0x000fe20000000f00 */
[----:B------:R1:W-:Y:S01]  /*53f40*/  STL [R1+0x1cb8], R8 ;  /* 0x001cb80801007387 */ /* 0x0003e20000100800 */
[----:B------:R-:W-:-:S03]  /*53f50*/  UISETP.GT.AND UP1, UPT, UR18, 0x1c, UPT ;  /* 0x0000001c1200788c */ /* 0x000fc6000bf24270 */
[----:B------:R1:W-:Y:S04]  /*53f60*/  LDGSTS.E [R2+0x21880], desc[UR14][R20.64], P1 ;  /* 0x2188000014027fae */ /* 0x0003e8000892184e */
[----:B-1----:R-:W2:Y:S04]  /*53f70*/  LDL.LU R8, [R1+0x1bfc] ;  /* 0x001bfc0001087983 */ /* 0x002ea80000300800 */
[----:B------:R-:W2:Y:S01]  /*53f80*/  LDL.LU R5, [R1+0x1c00] ;  /* 0x001c000001057983 */ /* 0x000ea20000300800 */
[----:B------:R-:W-:Y:S01]  /*53f90*/  USEL UR12, URZ, 0x4, !UP1 ;  /* 0x000000043f0c7887 */ /* 0x000fe2000c800000 */
[----:B------:R-:W-:-:S03]  /*53fa0*/  IADD3 R6, P1, R6, UR16, RZ ;  /* 0x0000001006067c10 */ /* 0x000fc6000ff3e0ff */
[----:B------:R-:W-:Y:S02]  /*53fb0*/  USEL UR12, UR12, URZ, !UP0 ;  /* 0x0000003f0c0c7287 */ /* 0x000fe4000c000000 */
[----:B------:R-:W-:Y:S01]  /*53fc0*/  UISETP.GT.AND UP1, UPT, UR18, 0x20, UPT ;  /* 0x000000201200788c */ /* 0x000fe2000bf24270 */
[----:B------:R1:W-:Y:S03]  /*53fd0*/  STL [R1+0x1c8c], R6 ;  /* 0x001c8c0601007387 */ /* 0x0003e60000100800 */
[----:B------:R-:W-:Y:S01]  /*53fe0*/  ISETP.NE.U32.AND P0, PT, RZ, UR12, PT ;  /* 0x0000000cff007c0c */ /* 0x000fe2000bf05070 */
[----:B------:R-:W-:Y:S01]  /*53ff0*/  USEL UR12, URZ, 0x4, !UP1 ;  /* 0x000000043f0c7887 */ /* 0x000fe2000c800000 */
[----:B------:R-:W-:-:S03]  /*54000*/  IMAD.MOV.U32 R20, RZ, RZ, R6 ;  /* 0x000000ffff147224 */ /* 0x000fc600078e0006 */
[----:B------:R-:W-:Y:S01]  /*54010*/  USEL UR12, UR12, URZ, !UP0 ;  /* 0x0000003f0c0c7287 */ /* 0x000fe2000c000000 */
[----:B------:R-:W-:Y:S02]  /*54020*/  IADD3.X R12, R12, UR8, RZ, P1, !PT ;  /* 0x000000080c0c7c10 */ /* 0x000fe40008ffe4ff */
[----:B---3--:R-:W-:-:S03]  /*54030*/  IADD3 R7, P2, R7, UR16, RZ ;  /* 0x0000001007077c10 */ /* 0x008fc6000ff5e0ff */
[----:B------:R-:W-:Y:S01]  /*54040*/  STL [R1+0x1c80], R12 ;  /* 0x001c800c01007387 */ /* 0x000fe20000100800 */
[----:B------:R-:W-:-:S03]  /*54050*/  IADD3.X R11, R11, UR8, RZ, P2, !PT ;  /* 0x000000080b0b7c10 */ /* 0x000fc600097fe4ff */
[----:B------:R-:W3:Y:S01]  /*54060*/  LDL.LU R13, [R1+0x1c08] ;  /* 0x001c0800010d7983 */ /* 0x000ee20000300800 */
[----:B------:R-:W-:-:S03]  /*54070*/  IADD3 R3, P3, R3, UR16, RZ ;  /* 0x0000001003037c10 */ /* 0x000fc6000ff7e0ff */
[----:B-1----:R-:W3:Y:S01]  /*54080*/  LDL.LU R6, [R1+0x1bc0] ;  /* 0x001bc00001067983 */ /* 0x002ee20000300800 */
[----:B------:R-:W-:-:S03]  /*54090*/  MOV R21, R12 ;  /* 0x0000000c00157202 */ /* 0x000fc60000000f00 */
[----:B------:R1:W-:Y:S01]  /*540a0*/  STL [R1+0x1c84], R7 ;  /* 0x001c840701007387 */ /* 0x0003e20000100800 */
[----:B------:R-:W-:-:S03]  /*540b0*/  IADD3.X R10, R10, UR8, RZ, P3, !PT ;  /* 0x000000080a0a7c10 */ /* 0x000fc60009ffe4ff */
[----:B------:R-:W-:Y:S04]  /*540c0*/  STL [R1+0x1c78], R11 ;  /* 0x001c780b01007387 */ /* 0x000fe80000100800 */
[----:B------:R1:W-:Y:S04]  /*540d0*/  STL [R1+0x1c4c], R3 ;  /* 0x001c4c0301007387 */ /* 0x0003e80000100800 */
[----:B------:R-:W3:Y:S01]  /*540e0*/  LDL.LU R14, [R1+0x1c04] ;  /* 0x001c0400010e7983 */ /* 0x000ee20000300800 */
[----:B------:R-:W-:-:S03]  /*540f0*/  ISETP.NE.U32.AND P1, PT, RZ, UR12, PT ;  /* 0x0000000cff007c0c */ /* 0x000fc6000bf25070 */
[----:B------:R1:W-:Y:S04]  /*54100*/  LDGSTS.E [R2+0x21c00], desc[UR14][R20.64], P0 ;  /* 0x21c0000014027fae */ /* 0x0003e8000812184e */
[----:B------:R-:W-:Y:S01]  /*54110*/  STL [R1+0x1c38], R10 ;  /* 0x001c380a01007387 */ /* 0x000fe20000100800 */
[----:B-1----:R-:W-:Y:S01]  /*54120*/  IMAD.MOV.U32 R20, RZ, RZ, R7 ;  /* 0x000000ffff147224 */ /* 0x002fe200078e0007 */
[----:B------:R-:W-:Y:S02]  /*54130*/  MOV R21, R11 ;  /* 0x0000000b00157202 */ /* 0x000fe40000000f00 */
[----:B------:R-:W3:Y:S04]  /*54140*/  LDL.LU R7, [R1+0x1bbc] ;  /* 0x001bbc0001077983 */ /* 0x000ee80000300800 */
[----:B------:R1:W-:Y:S02]  /*54150*/  LDGSTS.E [R2+0x21c80], desc[UR14][R20.64], P0 ;  /* 0x21c8000014027fae */ /* 0x0003e4000812184e */
[----:B-1----:R-:W-:Y:S01]  /*54160*/  IMAD.MOV.U32 R20, RZ, RZ, R3 ;  /* 0x000000ffff147224 */ /* 0x002fe200078e0003 */
[----:B------:R-:W-:Y:S01]  /*54170*/  MOV R21, R10 ;  /* 0x0000000a00157202 */ /* 0x000fe20000000f00 */
[----:B------:R-:W3:Y:S04]  /*54180*/  LDL.LU R3, [R1+0x1bc8] ;  /* 0x001bc80001037983 */ /* 0x000ee80000300800 */
[----:B------:R1:W-:Y:S01]  /*54190*/  LDGSTS.E [R2+0x22000], desc[UR14][R20.64], P1 ;  /* 0x2200000014027fae */ /* 0x0003e2000892184e */
[----:B----4-:R-:W-:-:S04]  /*541a0*/  IADD3 R4, P0, R4, UR16, RZ ;  /* 0x0000001004047c10 */ /* 0x010fc8000ff1e0ff */
[----:B--2---:R-:W-:Y:S01]  /*541b0*/  IADD3.X R9, R9, UR8, RZ, P0, !PT ;  /* 0x0000000809097c10 */ /* 0x004fe200087fe4ff */
[----:B------:R2:W-:Y:S04]  /*541c0*/  STL [R1+0x1c40], R4 ;  /* 0x001c400401007387 */ /* 0x0005e80000100800 */
[----:B------:R4:W-:Y:S01]  /*541d0*/  STL [R1+0x1c3c], R9 ;  /* 0x001c3c0901007387 */ /* 0x0009e20000100800 */
[----:B-1----:R-:W-:-:S03]  /*541e0*/  IMAD.MOV.U32 R20, RZ, RZ, R4 ;  /* 0x000000ffff147224 */ /* 0x002fc600078e0004 */
[----:B--2---:R-:W2:Y:S01]  /*541f0*/  LDL.LU R4, [R1+0x1bc4] ;  /* 0x001bc40001047983 */ /* 0x004ea20000300800 */
[----:B------:R-:W-:-:S03]  /*54200*/  MOV R21, R9 ;  /* 0x0000000900157202 */ /* 0x000fc60000000f00 */
[----:B------:R-:W2:Y:S04]  /*54210*/  LDL.LU R11, [R1+0x1b70] ;  /* 0x001b7000010b7983 */ /* 0x000ea80000300800 */
[----:B------:R1:W-:Y:S01]  /*54220*/  LDGSTS.E [R2+0x22080], desc[UR14][R20.64], P1 ;  /* 0x2208000014027fae */ /* 0x0003e2000892184e */
[----:B------:R-:W-:-:S04]  /*54230*/  IADD3 R5, P1, R5, UR16, RZ ;  /* 0x0000001005057c10 */ /* 0x000fc8000ff3e0ff */
[----:B------:R-:W-:Y:S01]  /*54240*/  IADD3.X R8, R8, UR8, RZ, P1, !PT ;  /* 0x0000000808087c10 */ /* 0x000fe20008ffe4ff */
[----:B------:R-:W-:Y:S04]  /*54250*/  STL [R1+0x1c00], R5 ;  /* 0x001c000501007387 */ /* 0x000fe80000100800 */
[----:B------:R4:W-:Y:S01]  /*54260*/  STL [R1+0x1bfc], R8 ;  /* 0x001bfc0801007387 */ /* 0x0009e20000100800 */
[----:B-1----:R-:W-:-:S03]  /*54270*/  MOV R21, R8 ;  /* 0x0000000800157202 */ /* 0x002fc60000000f00 */
[----:B------:R-:W2:Y:S01]  /*54280*/  LDL.LU R12, [R1+0x1b6c] ;  /* 0x001b6c00010c7983 */ /* 0x000ea20000300800 */
[----:B------:R-:W-:-:S03]  /*54290*/  IMAD.MOV.U32 R20, RZ, RZ, R5 ;  /* 0x000000ffff147224 */ /* 0x000fc600078e0005 */
[----:B------:R-:W2:Y:S04]  /*542a0*/  LDL.LU R10, [R1+0x1b74] ;  /* 0x001b7400010a7983 */ /* 0x000ea80000300800 */
[----:B----4-:R-:W4:Y:S04]  /*542b0*/  LDL.LU R9, [R1+0x1b78] ;  /* 0x001b780001097983 */ /* 0x010f280000300800 */
[----:B------:R-:W4:Y:S04]  /*542c0*/  LDL.LU R8, [R1+0x1b2c] ;  /* 0x001b2c0001087983 */ /* 0x000f280000300800 */
[----:B------:R-:W4:Y:S01]  /*542d0*/  LDL.LU R5, [R1+0x1b30] ;  /* 0x001b300001057983 */ /* 0x000f220000300800 */
[----:B------:R-:W-:-:S04]  /*542e0*/  UISETP.GT.AND UP1, UPT, UR18, 0x24, UPT ;  /* 0x000000241200788c */ /* 0x000fc8000bf24270 */
[----:B------:R-:W-:-:S04]  /*542f0*/  USEL UR12, URZ, 0x4, !UP1 ;  /* 0x000000043f0c7887 */ /* 0x000fc8000c800000 */
[----:B------:R-:W-:-:S06]  /*54300*/  USEL UR12, UR12, URZ, !UP0 ;  /* 0x0000003f0c0c7287 */ /* 0x000fcc000c000000 */
[----:B------:R-:W-:Y:S01]  /*54310*/  ISETP.NE.U32.AND P0, PT, RZ, UR12, PT ;  /* 0x0000000cff007c0c */ /* 0x000fe2000bf05070 */
[----:B------:R-:W-:-:S04]  /*54320*/  UISETP.GT.AND UP1, UPT, UR18, 0x28, UPT ;  /* 0x000000281200788c */ /* 0x000fc8000bf24270 */
[----:B------:R-:W-:-:S04]  /*54330*/  USEL UR12, URZ, 0x4, !UP1 ;  /* 0x000000043f0c7887 */ /* 0x000fc8000c800000 */
[----:B------:R-:W-:-:S04]  /*54340*/  USEL UR12, UR12, URZ, !UP0 ;  /* 0x0000003f0c0c7287 */ /* 0x000fc8000c000000 */
[----:B------:R1:W-:Y:S02]  /*54350*/  LDGSTS.E [R2+0x22400], desc[UR14][R20.64], P0 ;  /* 0x2240000014027fae */ /* 0x0003e4000812184e */
[----:B------:R-:W-:Y:S01]  /*54360*/  ISETP.NE.U32.AND P1, PT, RZ, UR12, PT ;  /* 0x0000000cff007c0c */ /* 0x000fe2000bf25070 */
[----:B------:R-:W-:-:S04]  /*54370*/  UISETP.GT.AND UP1, UPT, UR18, 0x2c, UPT ;  /* 0x0000002c1200788c */ /* 0x000fc8000bf24270 */
[----:B------:R-:W-:-:S04]  /*54380*/  USEL UR12, URZ, 0x4, !UP1 ;  /* 0x000000043f0c7887 */ /* 0x000fc8000c800000 */
[----:B------:R-:W-:Y:S01]  /*54390*/  USEL UR12, UR12, URZ, !UP0 ;  /* 0x0000003f0c0c7287 */ /* 0x000fe2000c000000 */
[----:B---3--:R-:W-:Y:S02]  /*543a0*/  IADD3 R13, P2, R13, UR16, RZ ;  /* 0x000000100d0d7c10 */ /* 0x008fe4000ff5e0ff */
[----:B------:R-:W-:-:S03]  /*543b0*/  IADD3 R6, P3, R6, UR16, RZ ;  /* 0x0000001006067c10 */ /* 0x000fc6000ff7e0ff */
[----:B-1----:R-:W-:Y:S01]  /*543c0*/  IMAD.MOV.U32 R20, RZ, RZ, R13 ;  /* 0x000000ffff147224 */ /* 0x002fe200078e000d */
[----:B------:R-:W-:Y:S01]  /*543d0*/  STL [R1+0x1c08], R13 ;  /* 0x001c080d01007387 */ /* 0x000fe20000100800 */
        /* <DEDUP_REMOVED lines=8> */
[----:B------:R-:W-:-:S05]  /*54460*/  IMAD.MOV.U32 R20, RZ, RZ, R6 ;  /* 0x000000ffff147224 */ /* 0x000fca00078e0006 */
[----:B------:R1:W-:Y:S04]  /*54470*/  LDGSTS.E [R2+0x22800], desc[UR14][R20.64], P1 ;  /* 0x2280000014027fae */ /* 0x0003e8000892184e */
[----:B---3--:R-:W3:Y:S04]  /*54480*/  LDL.LU R7, [R1+0x1b34] ;  /* 0x001b340001077983 */ /* 0x008ee80000300800 */
[----:B------:R-:W3:Y:S01]  /*54490*/  LDL.LU R6, [R1+0x1b38] ;  /* 0x001b380001067983 */ /* 0x000ee20000300800 */
[----:B------:R-:W-:-:S05]  /*544a0*/  IADD3 R3, P0, R3, UR16, RZ ;  /* 0x0000001003037c10 */ /* 0x000fca000ff1e0ff */
[----:B------:R-:W-:Y:S01]  /*544b0*/  STL [R1+0x1bc8], R3 ;  /* 0x001bc80301007387 */ /* 0x000fe20000100800 */
[----:B-1----:R-:W-:Y:S01]  /*544c0*/  IMAD.MOV.U32 R20, RZ, RZ, R3 ;  /* 0x000000ffff147224 */ /* 0x002fe200078e0003 */
[----:B--2---:R-:W-:-:S04]  /*544d0*/  IADD3.X R4, R4, UR8, RZ, P0, !PT ;  /* 0x0000000804047c10 */ /* 0x004fc800087fe4ff */
[----:B------:R-:W-:Y:S01]  /*544e0*/  MOV R21, R4 ;  /* 0x0000000400157202 */ /* 0x000fe20000000f00 */
[----:B------:R1:W-:Y:S01]  /*544f0*/  STL [R1+0x1bc4], R4 ;  /* 0x001bc40401007387 */ /* 0x0003e20000100800 */
[----:B------:R-:W-:-:S03]  /*54500*/  ISETP.NE.U32.AND P0, PT, RZ, UR12, PT ;  /* 0x0000000cff007c0c */ /* 0x000fc6000bf05070 */
[----:B------:R2:W-:Y:S04]  /*54510*/  LDGSTS.E [R2+0x22880], desc[UR14][R20.64], P1 ;  /* 0x2288000014027fae */ /* 0x0005e8000892184e */
[----:B-1----:R-:W3:Y:S04]  /*54520*/  LDL.LU R4, [R1+0x1adc] ;  /* 0x001adc0001047983 */ /* 0x002ee80000300800 */
[----:B------:R-:W3:Y:S01]  /*54530*/  LDL.LU R3, [R1+0x1ae0] ;  /* 0x001ae00001037983 */ /* 0x000ee20000300800 */
[----:B------:R-:W-:-:S05]  /*54540*/  IADD3 R11, P1, R11, UR16, RZ ;  /* 0x000000100b0b7c10 */ /* 0x000fca000ff3e0ff */
[----:B--2---:R-:W-:Y:S01]  /*54550*/  IMAD.MOV.U32 R20, RZ, RZ, R11 ;  /* 0x000000ffff147224 */ /* 0x004fe200078e000b */
[----:B------:R-:W-:Y:S01]  /*54560*/  STL [R1+0x1b70], R11 ;  /* 0x001b700b01007387 */ /* 0x000fe20000100800 */
[----:B------:R-:W-:Y:S02]  /*54570*/  IADD3.X R12, R12, UR8, RZ, P1, !PT ;  /* 0x000000080c0c7c10 */ /* 0x000fe40008ffe4ff */
[----:B----4-:R-:W-:Y:S02]  /*54580*/  IADD3 R9, P2, R9, UR16, RZ ;  /* 0x0000001009097c10 */ /* 0x010fe4000ff5e0ff */
[----:B------:R-:W-:Y:S02]  /*54590*/  MOV R21, R12 ;  /* 0x0000000c00157202 */ /* 0x000fe40000000f00 */
[----:B------:R-:W-:Y:S02]  /*545a0*/  IADD3.X R10, R10, UR8, RZ, P2, !PT ;  /* 0x000000080a0a7c10 */ /* 0x000fe400097fe4ff */
[----:B------:R-:W-:Y:S01]  /*545b0*/  IADD3 R5, P3, R5, UR16, RZ ;  /* 0x0000001005057c10 */ /* 0x000fe2000ff7e0ff */
[----:B------:R1:W-:Y:S03]  /*545c0*/  STL [R1+0x1b6c], R12 ;  /* 0x001b6c0c01007387 */ /* 0x0003e60000100800 */
[----:B------:R-:W-:Y:S01]  /*545d0*/  IADD3.X R8, R8, UR8, RZ, P3, !PT ;  /* 0x0000000808087c10 */ /* 0x000fe20009ffe4ff */
[----:B------:R-:W-:Y:S04]  /*545e0*/  STL [R1+0x1b78], R9 ;  /* 0x001b780901007387 */ /* 0x000fe80000100800 */
[----:B------:R2:W-:Y:S04]  /*545f0*/  STL [R1+0x1b74], R10 ;  /* 0x001b740a01007387 */ /* 0x0005e80000100800 */
[----:B------:R4:W-:Y:S04]  /*54600*/  LDGSTS.E [R2+0x22c00], desc[UR14][R20.64], P0 ;  /* 0x22c0000014027fae */ /* 0x0009e8000812184e */
[----:B------:R2:W-:Y:S04]  /*54610*/  STL [R1+0x1b30], R5 ;  /* 0x001b300501007387 */ /* 0x0005e80000100800 */
[----:B------:R-:W-:Y:S01]  /*54620*/  STL [R1+0x1b2c], R8 ;  /* 0x001b2c0801007387 */ /* 0x000fe20000100800 */
[----:B----4-:R-:W-:Y:S01]  /*54630*/  IMAD.MOV.U32 R20, RZ, RZ, R9 ;  /* 0x000000ffff147224 */ /* 0x010fe200078e0009 */
[----:B------:R-:W-:-:S02]  /*54640*/  MOV R21, R10 ;  /* 0x0000000a00157202 */ /* 0x000fc40000000f00 */
[----:B-1----:R-:W4:Y:S04]  /*54650*/  LDL.LU R12, [R1+0x1ae4] ;  /* 0x001ae400010c7983 */ /* 0x002f280000300800 */
[----:B------:R-:W4:Y:S04]  /*54660*/  LDL.LU R11, [R1+0x1ae8] ;  /* 0x001ae800010b7983 */ /* 0x000f280000300800 */
[----:B------:R1:W-:Y:S04]  /*54670*/  LDGSTS.E [R2+0x22c80], desc[UR14][R20.64], P0 ;  /* 0x22c8000014027fae */ /* 0x0003e8000812184e */
[----:B--2---:R-:W2:Y:S01]  /*54680*/  LDL.LU R10, [R1+0x1a9c] ;  /* 0x001a9c00010a7983 */ /* 0x004ea20000300800 */
[----:B-1----:R-:W-:-:S03]  /*54690*/  IMAD.MOV.U32 R20, RZ, RZ, R5 ;  /* 0x000000ffff147224 */ /* 0x002fc600078e0005 */
[----:B------:R-:W2:Y:S01]  /*546a0*/  LDL.LU R5, [R1+0x1aa0] ;  /* 0x001aa00001057983 */ /* 0x000ea20000300800 */
[----:B------:R-:W-:-:S04]  /*546b0*/  UISETP.GT.AND UP1, UPT, UR18, 0x30, UPT ;  /* 0x000000301200788c */ /* 0x000fc8000bf24270 */
[----:B------:R-:W-:-:S04]  /*546c0*/  USEL UR12, URZ, 0x4, !UP1 ;  /* 0x000000043f0c7887 */ /* 0x000fc8000c800000 */
[----:B------:R-:W-:-:S06]  /*546d0*/  USEL UR12, UR12, URZ, !UP0 ;  /* 0x0000003f0c0c7287 */ /* 0x000fcc000c000000 */
[----:B------:R-:W-:Y:S02]  /*546e0*/  ISETP.NE.U32.AND P1, PT, RZ, UR12, PT ;  /* 0x0000000cff007c0c */ /* 0x000fe4000bf25070 */
[----:B------:R-:W-:-:S11]  /*546f0*/  MOV R21, R8 ;  /* 0x0000000800157202 */ /* 0x000fd60000000f00 */
[----:B------:R1:W-:Y:S01]  /*54700*/  LDGSTS.E [R2+0x23000], desc[UR14][R20.64], P1 ;  /* 0x2300000014027fae */ /* 0x0003e2000892184e */
[----:B------:R-:W-:-:S04]  /*54710*/  UISETP.GT.AND UP1, UPT, UR18, 0x34, UPT ;  /* 0x000000341200788c */ /* 0x000fc8000bf24270 */
[----:B------:R-:W-:-:S04]  /*54720*/  USEL UR12, URZ, 0x4, !UP1 ;  /* 0x000000043f0c7887 */ /* 0x000fc8000c800000 */
[----:B------:R-:W-:Y:S01]  /*54730*/  USEL UR12, UR12, URZ, !UP0 ;  /* 0x0000003f0c0c7287 */ /* 0x000fe2000c000000 */
[----:B---3--:R-:W-:-:S04]  /*54740*/  IADD3 R6, P0, R6, UR16, RZ ;  /* 0x0000001006067c10 */ /* 0x008fc8000ff1e0ff */
[----:B------:R-:W-:Y:S01]  /*54750*/  IADD3.X R7, R7, UR8, RZ, P0, !PT ;  /* 0x0000000807077c10 */ /* 0x000fe200087fe4ff */
[----:B------:R3:W-:Y:S01]  /*54760*/  STL [R1+0x1b38], R6 ;  /* 0x001b380601007387 */ /* 0x0007e20000100800 */
[----:B-1----:R-:W-:Y:S02]  /*54770*/  IMAD.MOV.U32 R20, RZ, RZ, R6 ;  /* 0x000000ffff147224 */ /* 0x002fe400078e0006 */
[----:B------:R-:W-:Y:S01]  /*54780*/  MOV R21, R7 ;  /* 0x0000000700157202 */ /* 0x000fe20000000f00 */
[----:B------:R1:W-:Y:S04]  /*54790*/  STL [R1+0x1b34], R7 ;  /* 0x001b340701007387 */ /* 0x0003e80000100800 */
[----:B------:R-:W2:Y:S04]  /*547a0*/  LDL.LU R9, [R1+0x1aa4] ;  /* 0x001aa40001097983 */ /* 0x000ea80000300800 */
[----:B---3--:R-:W3:Y:S04]  /*547b0*/  LDL.LU R6, [R1+0x1aa8] ;  /* 0x001aa80001067983 */ /* 0x008ee80000300800 */
[----:B------:R1:W-:Y:S01]  /*547c0*/  LDGSTS.E [R2+0x23080], desc[UR14][R20.64], P1 ;  /* 0x2308000014027fae */ /* 0x0003e2000892184e */
[----:B------:R-:W-:-:S04]  /*547d0*/  IADD3 R3, P1, R3, UR16, RZ ;  /* 0x0000001003037c10 */ /* 0x000fc8000ff3e0ff */
[----:B------:R-:W-:Y:S01]  /*547e0*/  IADD3.X R4, R4, UR8, RZ, P1, !PT ;  /* 0x0000000804047c10 */ /* 0x000fe20008ffe4ff */
[----:B------:R1:W-:Y:S02]  /*547f0*/  STL [R1+0x1ae0], R3 ;  /* 0x001ae00301007387 */ /* 0x0003e40000100800 */
[----:B-1----:R-:W-:Y:S02]  /*54800*/  IMAD.MOV.U32 R20, RZ, RZ, R3 ;  /* 0x000000ffff147224 */ /* 0x002fe400078e0003 */
[----:B------:R1:W-:Y:S04]  /*54810*/  STL [R1+0x1adc], R4 ;  /* 0x001adc0401007387 */ /* 0x0003e80000100800 */
[----:B------:R-:W3:Y:S04]  /*54820*/  LDL.LU R7, [R1+0xf2c] ;  /* 0x000f2c0001077983 */ /* 0x000ee80000300800 */
[----:B------:R-:W3:Y:S04]  /*54830*/  LDL.LU R3, [R1+0xf34] ;  /* 0x000f340001037983 */ /* 0x000ee80000300800 */
[----:B------:R-:W3:Y:S01]  /*54840*/  LDL.LU R8, [R1+0xf28] ;  /* 0x000f280001087983 */ /* 0x000ee20000300800 */
[----:B------:R-:W-:-:S03]  /*54850*/  MOV R21, R4 ;  /* 0x0000000400157202 */ /* 0x000fc60000000f00 */
[----:B-1----:R-:W3:Y:S01]  /*54860*/  LDL.LU R4, [R1+0xf30] ;  /* 0x000f300001047983 */ /* 0x002ee20000300800 */
[----:B------:R-:W-:-:S13]  /*54870*/  ISETP.NE.U32.AND P0, PT, RZ, UR12, PT ;  /* 0x0000000cff007c0c */ /* 0x000fda000bf05070 */
[----:B------:R1:W-:Y:S01]  /*54880*/  LDGSTS.E [R2+0x23400], desc[UR14][R20.64], P0 ;  /* 0x2340000014027fae */ /* 0x0003e2000812184e */
[----:B----4-:R-:W-:-:S04]  /*54890*/  IADD3 R11, P2, R11, UR16, RZ ;  /* 0x000000100b0b7c10 */ /* 0x010fc8000ff5e0ff */
[----:B------:R-:W-:Y:S01]  /*548a0*/  IADD3.X R12, R12, UR8, RZ, P2, !PT ;  /* 0x000000080c0c7c10 */ /* 0x000fe200097fe4ff */
[----:B-1----:R-:W-:-:S03]  /*548b0*/  IMAD.MOV.U32 R20, RZ, RZ, R11 ;  /* 0x000000ffff147224 */ /* 0x002fc600078e000b */
[----:B------:R-:W-:Y:S01]  /*548c0*/  MOV R21, R12 ;  /* 0x0000000c00157202 */ /* 0x000fe20000000f00 */
[----:B------:R-:W-:Y:S01]  /*548d0*/  STL [R1+0x1ae8], R11 ;  /* 0x001ae80b01007387 */ /* 0x000fe20000100800 */
[----:B--2---:R-:W-:-:S03]  /*548e0*/  IADD3 R5, P3, R5, UR16, RZ ;  /* 0x0000001005057c10 */ /* 0x004fc6000ff7e0ff */
[----:B------:R-:W-:Y:S01]  /*548f0*/  STL [R1+0x1ae4], R12 ;  /* 0x001ae40c01007387 */ /* 0x000fe20000100800 */
[----:B------:R-:W-:-:S03]  /*54900*/  IADD3.X R10, R10, UR8, RZ, P3, !PT ;  /* 0x000000080a0a7c10 */ /* 0x000fc60009ffe4ff */
[----:B------:R-:W-:Y:S04]  /*54910*/  STL [R1+0x1aa0], R5 ;  /* 0x001aa00501007387 */ /* 0x000fe80000100800 */
[----:B------:R1:W-:Y:S04]  /*54920*/  LDGSTS.E [R2+0x23480], desc[UR14][R20.64], P0 ;  /* 0x2348000014027fae */ /* 0x0003e8000812184e */
[----:B------:R2:W-:Y:S01]  /*54930*/  STL [R1+0x1a9c], R10 ;  /* 0x001a9c0a01007387 */ /* 0x0005e20000100800 */
[----:B-1----:R-:W-:Y:S01]  /*54940*/  MOV R21, R10 ;  /* 0x0000000a00157202 */ /* 0x002fe20000000f00 */
[----:B------:R-:W-:-:S02]  /*54950*/  IMAD.MOV.U32 R20, RZ, RZ, R5 ;  /* 0x000000ffff147224 */ /* 0x000fc400078e0005 */
[----:B--2---:R-:W2:Y:S04]  /*54960*/  LDL.LU R10, [R1+0x1e30] ;  /* 0x001e3000010a7983 */ /* 0x004ea80000300800 */
        /* <DEDUP_REMOVED lines=8> */
[----:B------:R1:W-:Y:S01]  /*549f0*/  LDGSTS.E [R2+0x23800], desc[UR14][R20.64], P1 ;  /* 0x2380000014027fae */ /* 0x0003e2000892184e */
        /* <DEDUP_REMOVED lines=8> */
[C---:B------:R-:W-:Y:S06]  /*54a80*/  HMMA.1688.F32.TF32 R12, R196.reuse, R78, R24 ;  /* 0x0000004ec40c723c */ /* 0x040fec0000081018 */
[----:B------:R-:W-:Y:S01]  /*54a90*/  HMMA.1688.F32.TF32 R16, R196, R74, R244 ;  /* 0x0000004ac410723c */ /* 0x000fe200000810f4 */
[----:B---3--:R-:W-:-:S04]  /*54aa0*/  IADD3 R6, P0, R6, UR16, RZ ;  /* 0x0000001006067c10 */ /* 0x008fc8000ff1e0ff */
[----:B------:R-:W-:Y:S01]  /*54ab0*/  IADD3.X R9, R9, UR8, RZ, P0, !PT ;  /* 0x0000000809097c10 */ /* 0x000fe200087fe4ff */
[----:B-1----:R-:W-:Y:S01]  /*54ac0*/  IMAD.MOV.U32 R20, RZ, RZ, R6 ;  /* 0x000000ffff147224 */ /* 0x002fe200078e0006 */
[----:B------:R-:W-:Y:S02]  /*54ad0*/  STL [R1+0x1aa8], R6 ;  /* 0x001aa80601007387 */ /* 0x000fe40000100800 */
[----:B------:R-:W-:Y:S02]  /*54ae0*/  MOV R21, R9 ;  /* 0x0000000900157202 */ /* 0x000fe40000000f00 */
[----:B------:R1:W-:Y:S01]  /*54af0*/  STL [R1+0x1aa4], R9 ;  /* 0x001aa40901007387 */ /* 0x0003e20000100800 */
[----:B------:R-:W-:-:S03]  /*54b00*/  ISETP.NE.U32.AND P0, PT, RZ, UR12, PT ;  /* 0x0000000cff007c0c */ /* 0x000fc6000bf05070 */
[----:B------:R3:W-:Y:S04]  /*54b10*/  LDGSTS.E [R2+0x23880], desc[UR14][R20.64], P1 ;  /* 0x2388000014027fae */ /* 0x0007e8000892184e */
[----:B-1----:R-:W2:Y:S04]  /*54b20*/  LDL.LU R9, [R1+0x1e28] ;  /* 0x001e280001097983 */ /* 0x002ea80000300800 */
[----:B------:R-:W2:Y:S01]  /*54b30*/  LDL.LU R6, [R1+0x1e34] ;  /* 0x001e340001067983 */ /* 0x000ea20000300800 */
[----:B------:R-:W-:Y:S02]  /*54b40*/  IADD3 R7, P1, R7, UR16, RZ ;  /* 0x0000001007077c10 */ /* 0x000fe4000ff3e0ff */
[----:B------:R-:W-:-:S02]  /*54b50*/  IADD3 R3, P2, R3, UR16, RZ ;  /* 0x0000001003037c10 */ /* 0x000fc4000ff5e0ff */
[----:B------:R-:W-:Y:S01]  /*54b60*/  IADD3.X R8, R8, UR8, RZ, P1, !PT ;  /* 0x0000000808087c10 */ /* 0x000fe20008ffe4ff */
[----:B---3--:R-:W-:-:S03]  /*54b70*/  IMAD.MOV.U32 R20, RZ, RZ, R7 ;  /* 0x000000ffff147224 */ /* 0x008fc600078e0007 */
[----:B------:R-:W-:Y:S02]  /*54b80*/  MOV R21, R8 ;  /* 0x0000000800157202 */ /* 0x000fe40000000f00 */
[----:B------:R-:W-:Y:S01]  /*54b90*/  IADD3.X R4, R4, UR8, RZ, P2, !PT ;  /* 0x0000000804047c10 */ /* 0x000fe200097fe4ff */
[----:B------:R-:W-:Y:S04]  /*54ba0*/  STL [R1+0xf2c], R7 ;  /* 0x000f2c0701007387 */ /* 0x000fe80000100800 */
[----:B------:R-:W-:Y:S04]  /*54bb0*/  STL [R1+0xf28], R8 ;  /* 0x000f280801007387 */ /* 0x000fe80000100800 */
[----:B------:R1:W-:Y:S04]  /*54bc0*/  STL [R1+0xf34], R3 ;  /* 0x000f340301007387 */ /* 0x0003e80000100800 */
[----:B------:R3:W-:Y:S04]  /*54bd0*/  LDGSTS.E [R2+0x23c00], desc[UR14][R20.64], P0 ;  /* 0x23c0000014027fae */ /* 0x0007e8000812184e */
[----:B------:R-:W-:Y:S01]  /*54be0*/  STL [R1+0xf30], R4 ;  /* 0x000f300401007387 */ /* 0x000fe20000100800 */
[----:B---3--:R-:W-:-:S03]  /*54bf0*/  IMAD.MOV.U32 R20, RZ, RZ, R3 ;  /* 0x000000ffff147224 */ /* 0x008fc600078e0003 */
[----:B-1----:R-:W3:Y:S04]  /*54c00*/  LDL.LU R3, [R1+0x1dfc] ;  /* 0x001dfc0001037983 */ /* 0x002ee80000300800 */
[----:B------:R-:W3:Y:S01]  /*54c10*/  LDL.LU R8, [R1+0x1df0] ;  /* 0x001df00001087983 */ /* 0x000ee20000300800 */
[----:B------:R-:W-:-:S03]  /*54c20*/  MOV R21, R4 ;  /* 0x0000000400157202 */ /* 0x000fc60000000f00 */
[----:B------:R1:W-:Y:S04]  /*54c30*/  STL.64 [R1+0x200], R12 ;  /* 0x0002000c01007387 */ /* 0x0003e80000100a00 */
[----:B------:R2:W-:Y:S01]  /*54c40*/  STL.64 [R1+0x208], R14 ;  /* 0x0002080e01007387 */ /* 0x0005e20000100a00 */
[----:B------:R-:W-:-:S03]  /*54c50*/  UISETP.GT.AND UP1, UPT, UR18, 0x1, UPT ;  /* 0x000000011200788c */ /* 0x000fc6000bf24270 */
[----:B------:R2:W-:Y:S04]  /*54c60*/  LDGSTS.E [R2+0x23c80], desc[UR14][R20.64], P0 ;  /* 0x23c8000014027fae */ /* 0x0005e8000812184e */
[----:B-1----:R-:W3:Y:S04]  /*54c70*/  LDL.LU R13, [R1+0x1df4] ;  /* 0x001df400010d7983 */ /* 0x002ee80000300800 */
[----:B------:R-:W3:Y:S04]  /*54c80*/  LDL.LU R4, [R1+0x1dbc] ;  /* 0x001dbc0001047983 */ /* 0x000ee80000300800 */
[----:B------:R-:W-:Y:S04]  /*54c90*/  STL.64 [R1+0x1f0], R16 ;  /* 0x0001f01001007387 */ /* 0x000fe80000100a00 */
[----:B------:R-:W-:Y:S01]  /*54ca0*/  STL.64 [R1+0x1f8], R18 ;  /* 0x0001f81201007387 */ /* 0x000fe20000100a00 */
[----:B----4-:R-:W-:-:S04]  /*54cb0*/  IADD3 R5, P1, R5, UR16, RZ ;  /* 0x0000001005057c10 */ /* 0x010fc8000ff3e0ff */
[----:B--2---:R-:W-:Y:S01]  /*54cc0*/  IADD3.X R10, R10, UR8, RZ, P1, !PT ;  /* 0x000000080a0a7c10 */ /* 0x004fe20008ffe4ff */
[----:B------:R1:W-:Y:S04]  /*54cd0*/  STL [R1+0x1e48], R5 ;  /* 0x001e480501007387 */ /* 0x0003e80000100800 */
[----:B------:R-:W2:Y:S04]  /*54ce0*/  LDL.LU R14, [R1+0x1de8] ;  /* 0x001de800010e7983 */ /* 0x000ea80000300800 */
[----:B------:R-:W-:Y:S04]  /*54cf0*/  STL [R1+0x1e30], R10 ;  /* 0x001e300a01007387 */ /* 0x000fe80000100800 */
[----:B------:R-:W4:Y:S01]  /*54d00*/  LDL.LU R7, [R1+0x1db0] ;  /* 0x001db00001077983 */ /* 0x000f220000300800 */
[----:B------:R-:W-:-:S04]  /*54d10*/  USEL UR12, URZ, 0x4, !UP1 ;  /* 0x000000043f0c7887 */ /* 0x000fc8000c800000 */
[----:B------:R-:W-:Y:S01]  /*54d20*/  USEL UR12, UR12, URZ, !UP0 ;  /* 0x0000003f0c0c7287 */ /* 0x000fe2000c000000 */
[----:B------:R-:W-:-:S05]  /*54d30*/  LOP3.LUT R2, R43, 0x20, RZ, 0x3c, !PT ;  /* 0x000000202b027812 */ /* 0x000fca00078e3cff */
[----:B------:R-:W-:Y:S01]  /*54d40*/  ISETP.NE.U32.AND P0, PT, RZ, UR12, PT ;  /* 0x0000000cff007c0c */ /* 0x000fe2000bf05070 */
[----:B------:R-:W-:Y:S01]  /*54d50*/  VIADD R2, R2, UR13 ;  /* 0x0000000d02027c36 */ /* 0x000fe20008000000 */
[----:B------:R-:W-:Y:S01]  /*54d60*/  MOV R20, R5 ;  /* 0x0000000500147202 */ /* 0x000fe20000000f00 */
[----:B------:R-:W-:Y:S01]  /*54d70*/  IMAD.MOV.U32 R21, RZ, RZ, R10 ;  /* 0x000000ffff157224 */ /* 0x000fe200078e000a */
[----:B-1----:R-:W4:Y:S09]  /*54d80*/  LDL.LU R5, [R1+0x1db4] ;  /* 0x001db40001057983 */ /* 0x002f320000300800 */
[----:B------:R1:W-:Y:S01]  /*54d90*/  LDGSTS.E [R2+0x20100], desc[UR14][R20.64], P0 ;  /* 0x2010000014027fae */ /* 0x0003e2000812184e */
[----:B------:R-:W-:-:S04]  /*54da0*/  UISETP.GT.AND UP1, UPT, UR18, 0x5, UPT ;  /* 0x000000051200788c */ /* 0x000fc8000bf24270 */
[----:B------:R-:W-:-:S04]  /*54db0*/  USEL UR12, URZ, 0x4, !UP1 ;  /* 0x000000043f0c7887 */ /* 0x000fc8000c800000 */
[----:B------:R-:W-:Y:S01]  /*54dc0*/  USEL UR12, UR12, URZ, !UP0 ;  /* 0x0000003f0c0c7287 */ /* 0x000fe2000c000000 */
[----:B------:R-:W-:-:S04]  /*54dd0*/  IADD3 R6, P1, R6, UR16, RZ ;  /* 0x0000001006067c10 */ /* 0x000fc8000ff3e0ff */
[----:B------:R-:W-:Y:S01]  /*54de0*/  IADD3.X R9, R9, UR8, RZ, P1, !PT ;  /* 0x0000000809097c10 */ /* 0x000fe20008ffe4ff */
[----:B------:R-:W-:Y:S04]  /*54df0*/  STL [R1+0x1e34], R6 ;  /* 0x001e340601007387 */ /* 0x000fe80000100800 */
[----:B------:R1:W-:Y:S02]  /*54e00*/  STL [R1+0x1e28], R9 ;  /* 0x001e280901007387 */ /* 0x0003e40000100800 */
[----:B-1----:R-:W-:Y:S02]  /*54e10*/  IMAD.MOV.U32 R21, RZ, RZ, R9 ;  /* 0x000000ffff157224 */ /* 0x002fe400078e0009 */
[----:B------:R-:W4:Y:S01]  /*54e20*/  LDL.LU R9, [R1+0x1da8] ;  /* 0x001da80001097983 */ /* 0x000f220000300800 */
[----:B------:R-:W-:-:S03]  /*54e30*/  MOV R20, R6 ;  /* 0x0000000600147202 */ /* 0x000fc60000000f00 */
[----:B------:R-:W4:Y:S04]  /*54e40*/  LDL.LU R6, [R1+0x1d7c] ;  /* 0x001d7c0001067983 */ /* 0x000f280000300800 */
[----:B------:R1:W-:Y:S01]  /*54e50*/  LDGSTS.E [R2+0x20180], desc[UR14][R20.64], P0 ;  /* 0x2018000014027fae */ /* 0x0003e2000812184e */
[----:B---3--:R-:W-:-:S04]  /*54e60*/  IADD3 R3, P1, R3, UR16, RZ ;  /* 0x0000001003037c10 */ /* 0x008fc8000ff3e0ff */
[----:B------:R-:W-:Y:S01]  /*54e70*/  IADD3.X R8, R8, UR8, RZ, P1, !PT ;  /* 0x0000000808087c10 */ /* 0x000fe20008ffe4ff */
[----:B------:R-:W-:Y:S04]  /*54e80*/  STL [R1+0x1dfc], R3 ;  /* 0x001dfc0301007387 */ /* 0x000fe80000100800 */
[----:B------:R3:W-:Y:S01]  /*54e90*/  STL [R1+0x1df0], R8 ;  /* 0x001df00801007387 */ /* 0x0007e20000100800 */
[----:B-1----:R-:W-:-:S03]  /*54ea0*/  IMAD.MOV.U32 R21, RZ, RZ, R8 ;  /* 0x000000ffff157224 */ /* 0x002fc600078e0008 */
[----:B------:R-:W4:Y:S04]  /*54eb0*/  LDL.LU R12, [R1+0x1d70] ;  /* 0x001d7000010c7983 */ /* 0x000f280000300800 */
[----:B------:R-:W4:Y:S04]  /*54ec0*/  LDL.LU R11, [R1+0x1d68] ;  /* 0x001d6800010b7983 */ /* 0x000f280000300800 */
[----:B---3--:R-:W3:Y:S01]  /*54ed0*/  LDL.LU R8, [R1+0x1d74] ;  /* 0x001d740001087983 */ /* 0x008ee20000300800 */
[----:B------:R-:W-:-:S03]  /*54ee0*/  MOV R20, R3 ;  /* 0x0000000300147202 */ /* 0x000fc60000000f00 */
[----:B------:R-:W3:Y:S04]  /*54ef0*/  LDL.LU R10, [R1+0x1d30] ;  /* 0x001d3000010a7983 */ /* 0x000ee80000300800 */
[----:B------:R-:W3:Y:S01]  /*54f00*/  LDL.LU R3, [R1+0x1d3c] ;  /* 0x001d3c0001037983 */ /* 0x000ee20000300800 */
[----:B------:R-:W-:Y:S02]  /*54f10*/  ISETP.NE.U32.AND P0, PT, RZ, UR12, PT ;  /* 0x0000000cff007c0c */ /* 0x000fe4000bf05070 */
[----:B------:R-:W-:Y:S02]  /*54f20*/  IADD3 R13, P2, R13, UR16, RZ ;  /* 0x000000100d0d7c10 */ /* 0x000fe4000ff5e0ff */
[----:B------:R-:W-:-:S03]  /*54f30*/  IADD3 R4, P3, R4, UR16, RZ ;  /* 0x0000001004047c10 */ /* 0x000fc6000ff7e0ff */
[----:B------:R-:W-:Y:S06]  /*54f40*/  STL [R1+0x1df4], R13 ;  /* 0x001df40d01007387 */ /* 0x000fec0000100800 */
[----:B------:R1:W-:Y:S02]  /*54f50*/  LDGSTS.E [R2+0x20500], desc[UR14][R20.64], P0 ;  /* 0x2050000014027fae */ /* 0x0003e4000812184e */
[----:B-1----:R-:W-:Y:S02]  /*54f60*/  MOV R20, R13 ;  /* 0x0000000d00147202 */ /* 0x002fe40000000f00 */
[----:B--2---:R-:W-:-:S05]  /*54f70*/  IADD3.X R14, R14, UR8, RZ, P2, !PT ;  /* 0x000000080e0e7c10 */ /* 0x004fca00097fe4ff */
[----:B------:R-:W-:Y:S01]  /*54f80*/  IMAD.MOV.U32 R21, RZ, RZ, R14 ;  /* 0x000000ffff157224 */ /* 0x000fe200078e000e */
[----:B----4-:R-:W-:Y:S01]  /*54f90*/  IADD3.X R7, R7, UR8, RZ, P3, !PT ;  /* 0x0000000807077c10 */ /* 0x010fe20009ffe4ff */
[----:B------:R-:W-:Y:S04]  /*54fa0*/  STL [R1+0x1de8], R14 ;  /* 0x001de80e01007387 */ /* 0x000fe80000100800 */
[----:B------:R-:W-:Y:S04]  /*54fb0*/  STL [R1+0x1dbc], R4 ;  /* 0x001dbc0401007387 */ /* 0x000fe80000100800 */
[----:B------:R1:W-:Y:S04]  /*54fc0*/  LDGSTS.E [R2+0x20580], desc[UR14][R20.64], P0 ;  /* 0x2058000014027fae */ /* 0x0003e8000812184e */
[----:B------:R2:W-:Y:S01]  /*54fd0*/  STL [R1+0x1db0], R7 ;  /* 0x001db00701007387 */ /* 0x0005e20000100800 */
[----:B-1----:R-:W-:Y:S01]  /*54fe0*/  IMAD.MOV.U32 R21, RZ, RZ, R7 ;  /* 0x000000ffff157224 */ /* 0x002fe200078e0007 */
[----:B------:R-:W-:-:S02]  /*54ff0*/  MOV R20, R4 ;  /* 0x0000000400147202 */ /* 0x000fc40000000f00 */
[----:B--2---:R-:W2:Y:S04]  /*55000*/  LDL.LU R7, [R1+0x1d28] ;  /* 0x001d280001077983 */ /* 0x004ea80000300800 */
[----:B------:R-:W4:Y:S01]  /*55010*/  LDL.LU R4, [R1+0x1d34] ;  /* 0x001d340001047983 */ /* 0x000f220000300800 */
[----:B------:R-:W-:-:S04]  /*55020*/  UISETP.GT.AND UP1, UPT, UR18, 0x9, UPT ;  /* 0x000000091200788c */ /* 0x000fc8000bf24270 */
[----:B------:R-:W-:-:S04]  /*55030*/  USEL UR12, URZ, 0x4, !UP1 ;  /* 0x000000043f0c7887 */ /* 0x000fc8000c800000 */
[----:B------:R-:W-:Y:S01]  /*55040*/  USEL UR12, UR12, URZ, !UP0 ;  /* 0x0000003f0c0c7287 */ /* 0x000fe2000c000000 */
[----:B------:R-:W-:-:S05]  /*55050*/  IADD3 R5, P0, R5, UR16, RZ ;  /* 0x0000001005057c10 */ /* 0x000fca000ff1e0ff */
[----:B------:R-:W-:Y:S01]  /*55060*/  ISETP.NE.U32.AND P1, PT, RZ, UR12, PT ;  /* 0x0000000cff007c0c */ /* 0x000fe2000bf25070 */
[----:B------:R-:W-:Y:S01]  /*55070*/  STL [R1+0x1db4], R5 ;  /* 0x001db40501007387 */ /* 0x000fe20000100800 */
[----:B------:R-:W-:-:S04]  /*55080*/  UISETP.GT.AND UP1, UPT, UR18, 0xd, UPT ;  /* 0x0000000d1200788c */ /* 0x000fc8000bf24270 */
[----:B------:R-:W-:-:S07]  /*55090*/  USEL UR12, URZ, 0x4, !UP1 ;  /* 0x000000043f0c7887 */ /* 0x000fce000c800000 */
[----:B------:R1:W-:Y:S01]  /*550a0*/  LDGSTS.E [R2+0x20900], desc[UR14][R20.64], P1 ;  /* 0x2090000014027fae */ /* 0x0003e2000892184e */
[----:B------:R-:W-:Y:S01]  /*550b0*/  USEL UR12, UR12, URZ, !UP0 ;  /* 0x0000003f0c0c7287 */ /* 0x000fe2000c000000 */
[----:B-1----:R-:W-:Y:S01]  /*550c0*/  MOV R20, R5 ;  /* 0x0000000500147202 */ /* 0x002fe20000000f00 */
[----:B------:R-:W-:Y:S01]  /*550d0*/  UISETP.GT.AND UP1, UPT, UR18, 0x11, UPT ;  /* 0x000000111200788c */ /* 0x000fe2000bf24270 */
[----:B------:R-:W-:-:S05]  /*550e0*/  IADD3.X R9, R9, UR8, RZ, P0, !PT ;  /* 0x0000000809097c10 */ /* 0x000fca00087fe4ff */
[----:B------:R1:W-:Y:S01]  /*550f0*/  STL [R1+0x1da8], R9 ;  /* 0x001da80901007387 */ /* 0x0003e20000100800 */
[----:B------:R-:W-:-:S05]  /*55100*/  IMAD.MOV.U32 R21, RZ, RZ, R9 ;  /* 0x000000ffff157224 */ /* 0x000fca00078e0009 */
[----:B------:R1:W-:Y:S04]  /*55110*/  LDGSTS.E [R2+0x20980], desc[UR14][R20.64], P1 ;  /* 0x2098000014027fae */ /* 0x0003e8000892184e */
[----:B-1----:R-:W2:Y:S04]  /*55120*/  LDL.LU R9, [R1+0x1cf0] ;  /* 0x001cf00001097983 */ /* 0x002ea80000300800 */
[----:B------:R-:W2:Y:S01]  /*55130*/  LDL.LU R5, [R1+0x1cfc] ;  /* 0x001cfc0001057983 */ /* 0x000ea20000300800 */
[----:B------:R-:W-:Y:S02]  /*55140*/  IADD3 R6, P1, R6, UR16, RZ ;  /* 0x0000001006067c10 */ /* 0x000fe4000ff3e0ff */
[----:B------:R-:W-:-:S03]  /*55150*/  ISETP.NE.U32.AND P0, PT, RZ, UR12, PT ;  /* 0x0000000cff007c0c */ /* 0x000fc6000bf05070 */
[----:B------:R1:W-:Y:S01]  /*55160*/  STL [R1+0x1d7c], R6 ;  /* 0x001d7c0601007387 */ /* 0x0003e20000100800 */
[----:B------:R-:W-:Y:S02]  /*55170*/  MOV R20, R6 ;  /* 0x0000000600147202 */ /* 0x000fe40000000f00 */
[----:B------:R-:W-:Y:S02]  /*55180*/  IADD3.X R12, R12, UR8, RZ, P1, !PT ;  /* 0x000000080c0c7c10 */ /* 0x000fe40008ffe4ff */
[----:B---3--:R-:W-:-:S03]  /*55190*/  IADD3 R8, P2, R8, UR16, RZ ;  /* 0x0000001008087c10 */ /* 0x008fc6000ff5e0ff */
[----:B------:R-:W-:Y:S01]  /*551a0*/  STL [R1+0x1d70], R12 ;  /* 0x001d700c01007387 */ /* 0x000fe20000100800 */
[----:B------:R-:W-:-:S03]  /*551b0*/  IADD3.X R11, R11, UR8, RZ, P2, !PT ;  /* 0x000000080b0b7c10 */ /* 0x000fc600097fe4ff */
[----:B------:R-:W3:Y:S01]  /*551c0*/  LDL.LU R13, [R1+0x1cf4] ;  /* 0x001cf400010d7983 */ /* 0x000ee20000300800 */
[----:B------:R-:W-:-:S03]  /*551d0*/  IADD3 R3, P3, R3, UR16, RZ ;  /* 0x0000001003037c10 */ /* 0x000fc6000ff7e0ff */
[----:B-1----:R-:W3:Y:S01]  /*551e0*/  LDL.LU R6, [R1+0x1cbc] ;  /* 0x001cbc0001067983 */ /* 0x002ee20000300800 */
[----:B------:R-:W-:-:S03]  /*551f0*/  IMAD.MOV.U32 R21, RZ, RZ, R12 ;  /* 0x000000ffff157224 */ /* 0x000fc600078e000c */
[----:B------:R1:W-:Y:S01]  /*55200*/  STL [R1+0x1d74], R8 ;  /* 0x001d740801007387 */ /* 0x0003e20000100800 */
[----:B------:R-:W-:-:S03]  /*55210*/  IADD3.X R10, R10, UR8, RZ, P3, !PT ;  /* 0x000000080a0a7c10 */ /* 0x000fc60009ffe4ff */
[----:B------:R-:W-:Y:S04]  /*55220*/  STL [R1+0x1d68], R11 ;  /* 0x001d680b01007387 */ /* 0x000fe80000100800 */
[----:B------:R1:W-:Y:S04]  /*55230*/  STL [R1+0x1d3c], R3 ;  /* 0x001d3c0301007387 */ /* 0x0003e80000100800 */
[----:B------:R-:W3:Y:S04]  /*55240*/  LDL.LU R14, [R1+0x1ce8] ;  /* 0x001ce800010e7983 */ /* 0x000ee80000300800 */
[----:B------:R1:W-:Y:S04]  /*55250*/  LDGSTS.E [R2+0x20d00], desc[UR14][R20.64], P0 ;  /* 0x20d0000014027fae */ /* 0x0003e8000812184e */
[----:B------:R-:W-:Y:S01]  /*55260*/  STL [R1+0x1d30], R10 ;  /* 0x001d300a01007387 */ /* 0x000fe20000100800 */
[----:B-1----:R-:W-:-:S03]  /*55270*/  MOV R20, R8 ;  /* 0x0000000800147202 */ /* 0x002fc60000000f00 */
[----:B------:R-:W3:Y:S01]  /*55280*/  LDL.LU R8, [R1+0x1cb0] ;  /* 0x001cb00001087983 */ /* 0x000ee20000300800 */
[----:B------:R-:W-:-:S04]  /*55290*/  USEL UR12, URZ, 0x4, !UP1 ;  /* 0x000000043f0c7887 */ /* 0x000fc8000c800000 */
[----:B------:R-:W-:Y:S01]  /*552a0*/  USEL UR12, UR12, URZ, !UP0 ;  /* 0x0000003f0c0c7287 */ /* 0x000fe2000c000000 */
[----:B------:R-:W-:-:S05]  /*552b0*/  IMAD.MOV.U32 R21, RZ, RZ, R11 ;  /* 0x000000ffff157224 */ /* 0x000fca00078e000b */
[----:B------:R-:W-:Y:S01]  /*552c0*/  ISETP.NE.U32.AND P1, PT, RZ, UR12, PT ;  /* 0x0000000cff007c0c */ /* 0x000fe2000bf25070 */
[----:B------:R1:W-:Y:S02]  /*552d0*/  LDGSTS.E [R2+0x20d80], desc[UR14][R20.64], P0 ;  /* 0x20d8000014027fae */ /* 0x0003e4000812184e */
[----:B-1----:R-:W-:Y:S01]  /*552e0*/  MOV R20, R3 ;  /* 0x0000000300147202 */ /* 0x002fe20000000f00 */
[----:B------:R-:W-:Y:S01]  /*552f0*/  IMAD.MOV.U32 R21, RZ, RZ, R10 ;  /* 0x000000ffff157224 */ /* 0x000fe200078e000a */
[----:B------:R-:W3:Y:S08]  /*55300*/  LDL.LU R3, [R1+0x1cb4] ;  /* 0x001cb40001037983 */ /* 0x000ef00000300800 */
[----:B------:R1:W-:Y:S01]  /*55310*/  LDGSTS.E [R2+0x21100], desc[UR14][R20.64], P1 ;  /* 0x2110000014027fae */ /* 0x0003e2000892184e */
[----:B----4-:R-:W-:-:S04]  /*55320*/  IADD3 R4, P0, R4, UR16, RZ ;  /* 0x0000001004047c10 */ /* 0x010fc8000ff1e0ff */
[----:B--2---:R-:W-:Y:S01]  /*55330*/  IADD3.X R7, R7, UR8, RZ, P0, !PT ;  /* 0x0000000807077c10 */ /* 0x004fe200087fe4ff */
[----:B------:R2:W-:Y:S01]  /*55340*/  STL [R1+0x1d34], R4 ;  /* 0x001d340401007387 */ /* 0x0005e20000100800 */
[----:B-1----:R-:W-:-:S03]  /*55350*/  MOV R20, R4 ;  /* 0x0000000400147202 */ /* 0x002fc60000000f00 */
[----:B------:R1:W-:Y:S04]  /*55360*/  STL [R1+0x1d28], R7 ;  /* 0x001d280701007387 */ /* 0x0003e80000100800 */
[----:B--2---:R-:W2:Y:S01]  /*55370*/  LDL.LU R4, [R1+0x1ca8] ;  /* 0x001ca80001047983 */ /* 0x004ea20000300800 */
[----:B------:R-:W-:Y:S01]  /*55380*/  IMAD.MOV.U32 R21, RZ, RZ, R7 ;  /* 0x000000ffff157224 */ /* 0x000fe200078e0007 */
[----:B------:R-:W-:Y:S02]  /*55390*/  UISETP.GT.AND UP1, UPT, UR18, 0x15, UPT ;  /* 0x000000151200788c */ /* 0x000fe4000bf24270 */
[----:B-1----:R-:W4:Y:S04]  /*553a0*/  LDL.LU R7, [R1+0x1c7c] ;  /* 0x001c7c0001077983 */ /* 0x002f280000300800 */
[----:B------:R1:W-:Y:S01]  /*553b0*/  LDGSTS.E [R2+0x21180], desc[UR14][R20.64], P1 ;  /* 0x2118000014027fae */ /* 0x0003e2000892184e */
[----:B------:R-:W-:-:S04]  /*553c0*/  USEL UR12, URZ, 0x4, !UP1 ;  /* 0x000000043f0c7887 */ /* 0x000fc8000c800000 */
[----:B------:R-:W-:-:S06]  /*553d0*/  USEL UR12, UR12, URZ, !UP0 ;  /* 0x0000003f0c0c7287 */ /* 0x000fcc000c000000 */
[----:B------:R-:W-:Y:S01]  /*553e0*/  ISETP.NE.U32.AND P0, PT, RZ, UR12, PT ;  /* 0x0000000cff007c0c */ /* 0x000fe2000bf05070 */
        /* <DEDUP_REMOVED lines=8> */
[----:B------:R-:W4:Y:S04]  /*55470*/  LDL.LU R12, [R1+0x1c70] ;  /* 0x001c7000010c7983 */ /* 0x000f280000300800 */
[----:B------:R-:W4:Y:S04]  /*55480*/  LDL.LU R11, [R1+0x1c68] ;  /* 0x001c6800010b7983 */ /* 0x000f280000300800 */
[----:B------:R-:W4:Y:S01]  /*55490*/  LDL.LU R9, [R1+0x1c74] ;  /* 0x001c740001097983 */ /* 0x000f220000300800 */
[----:B------:R-:W-:-:S03]  /*554a0*/  MOV R20, R5 ;  /* 0x0000000500147202 */ /* 0x000fc60000000f00 */
[----:B------:R-:W4:Y:S04]  /*554b0*/  LDL.LU R10, [R1+0x1c30] ;  /* 0x001c3000010a7983 */ /* 0x000f280000300800 */
[----:B------:R-:W4:Y:S04]  /*554c0*/  LDL.LU R5, [R1+0x1c44] ;  /* 0x001c440001057983 */ /* 0x000f280000300800 */
[----:B------:R1:W-:Y:S01]  /*554d0*/  LDGSTS.E [R2+0x21500], desc[UR14][R20.64], P0 ;  /* 0x2150000014027fae */ /* 0x0003e2000812184e */
[----:B---3--:R-:W-:Y:S02]  /*554e0*/  IADD3 R13, P2, R13, UR16, RZ ;  /* 0x000000100d0d7c10 */ /* 0x008fe4000ff5e0ff */
[----:B------:R-:W-:-:S03]  /*554f0*/  IADD3 R6, P3, R6, UR16, RZ ;  /* 0x0000001006067c10 */ /* 0x000fc6000ff7e0ff */
[----:B------:R-:W-:Y:S01]  /*55500*/  STL [R1+0x1cf4], R13 ;  /* 0x001cf40d01007387 */ /* 0x000fe20000100800 */
[----:B-1----:R-:W-:Y:S02]  /*55510*/  MOV R20, R13 ;  /* 0x0000000d00147202 */ /* 0x002fe40000000f00 */
[----:B------:R-:W-:-:S05]  /*55520*/  IADD3.X R14, R14, UR8, RZ, P2, !PT ;  /* 0x000000080e0e7c10 */ /* 0x000fca00097fe4ff */
[----:B------:R-:W-:Y:S01]  /*55530*/  IMAD.MOV.U32 R21, RZ, RZ, R14 ;  /* 0x000000ffff157224 */ /* 0x000fe200078e000e */
[----:B------:R-:W-:Y:S04]  /*55540*/  STL [R1+0x1ce8], R14 ;  /* 0x001ce80e01007387 */ /* 0x000fe80000100800 */
[----:B------:R-:W-:Y:S04]  /*55550*/  STL [R1+0x1cbc], R6 ;  /* 0x001cbc0601007387 */ /* 0x000fe80000100800 */
[----:B------:R1:W-:Y:S01]  /*55560*/  LDGSTS.E [R2+0x21580], desc[UR14][R20.64], P0 ;  /* 0x2158000014027fae */ /* 0x0003e2000812184e */
[----:B------:R-:W-:-:S05]  /*55570*/  IADD3.X R8, R8, UR8, RZ, P3, !PT ;  /* 0x0000000808087c10 */ /* 0x000fca0009ffe4ff */
[----:B------:R3:W-:Y:S01]  /*55580*/  STL [R1+0x1cb0], R8 ;  /* 0x001cb00801007387 */ /* 0x0007e20000100800 */
[----:B-1----:R-:W-:Y:S01]  /*55590*/  IMAD.MOV.U32 R21, RZ, RZ, R8 ;  /* 0x000000ffff157224 */ /* 0x002fe200078e0008 */
[----:B------:R-:W-:Y:S02]  /*555a0*/  MOV R20, R6 ;  /* 0x0000000600147202 */ /* 0x000fe40000000f00 */
[----:B---3--:R-:W3:Y:S04]  /*555b0*/  LDL.LU R8, [R1+0x1c28] ;  /* 0x001c280001087983 */ /* 0x008ee80000300800 */
[----:B------:R-:W3:Y:S01]  /*555c0*/  LDL.LU R6, [R1+0x1c34] ;  /* 0x001c340001067983 */ /* 0x000ee20000300800 */
[----:B------:R-:W-:Y:S02]  /*555d0*/  ISETP.NE.U32.AND P1, PT, RZ, UR12, PT ;  /* 0x0000000cff007c0c */ /* 0x000fe4000bf25070 */
[----:B------:R-:W-:-:S05]  /*555e0*/  IADD3 R3, P0, R3, UR16, RZ ;  /* 0x0000001003037c10 */ /* 0x000fca000ff1e0ff */
[----:B------:R-:W-:Y:S06]  /*555f0*/  STL [R1+0x1cb4], R3 ;  /* 0x001cb40301007387 */ /* 0x000fec0000100800 */
[----:B------:R1:W-:Y:S02]  /*55600*/  LDGSTS.E [R2+0x21900], desc[UR14][R20.64], P1 ;  /* 0x2190000014027fae */ /* 0x0003e4000892184e */
[----:B-1----:R-:W-:Y:S02]  /*55610*/  MOV R20, R3 ;  /* 0x0000000300147202 */ /* 0x002fe40000000f00 */
[----:B--2---:R-:W-:-:S05]  /*55620*/  IADD3.X R4, R4, UR8, RZ, P0, !PT ;  /* 0x0000000804047c10 */ /* 0x004fca00087fe4ff */
[----:B------:R1:W-:Y:S01]  /*55630*/  STL [R1+0x1ca8], R4 ;  /* 0x001ca80401007387 */ /* 0x0003e20000100800 */
[----:B------:R-:W-:Y:S01]  /*55640*/  IMAD.MOV.U32 R21, RZ, RZ, R4 ;  /* 0x000000ffff157224 */ /* 0x000fe200078e0004 */
[----:B------:R-:W-:Y:S02]  /*55650*/  UISETP.GT.AND UP1, UPT, UR18, 0x1d, UPT ;  /* 0x0000001d1200788c */ /* 0x000fe4000bf24270 */
[----:B-1----:R-:W2:Y:S04]  /*55660*/  LDL.LU R4, [R1+0x1bf0] ;  /* 0x001bf00001047983 */ /* 0x002ea80000300800 */
[----:B------:R-:W2:Y:S01]  /*55670*/  LDL.LU R3, [R1+0x1c0c] ;  /* 0x001c0c0001037983 */ /* 0x000ea20000300800 */
[----:B------:R-:W-:-:S03]  /*55680*/  USEL UR12, URZ, 0x4, !UP1 ;  /* 0x000000043f0c7887 */ /* 0x000fc6000c800000 */
[----:B------:R1:W-:Y:S01]  /*55690*/  LDGSTS.E [R2+0x21980], desc[UR14][R20.64], P1 ;  /* 0x2198000014027fae */ /* 0x0003e2000892184e */
[----:B------:R-:W-:Y:S01]  /*556a0*/  USEL UR12, UR12, URZ, !UP0 ;  /* 0x0000003f0c0c7287 */ /* 0x000fe2000c000000 */
[----:B----4-:R-:W-:Y:S01]  /*556b0*/  IADD3 R7, P1, R7, UR16, RZ ;  /* 0x0000001007077c10 */ /* 0x010fe2000ff3e0ff */
[----:B------:R-:W-:-:S04]  /*556c0*/  UISETP.GT.AND UP1, UPT, UR18, 0x21, UPT ;  /* 0x000000211200788c */ /* 0x000fc8000bf24270 */
[----:B------:R-:W-:Y:S01]  /*556d0*/  ISETP.NE.U32.AND P0, PT, RZ, UR12, PT ;  /* 0x0000000cff007c0c */ /* 0x000fe2000bf05070 */
[----:B------:R4:W-:Y:S01]  /*556e0*/  STL [R1+0x1c7c], R7 ;  /* 0x001c7c0701007387 */ /* 0x0009e20000100800 */
[----:B------:R-:W-:Y:S01]  /*556f0*/  USEL UR12, URZ, 0x4, !UP1 ;  /* 0x000000043f0c7887 */ /* 0x000fe2000c800000 */
[----:B-1----:R-:W-:-:S03]  /*55700*/  MOV R20, R7 ;  /* 0x0000000700147202 */ /* 0x002fc60000000f00 */
[----:B------:R-:W-:Y:S01]  /*55710*/  USEL UR12, UR12, URZ, !UP0 ;  /* 0x0000003f0c0c7287 */ /* 0x000fe2000c000000 */
[----:B------:R-:W-:Y:S02]  /*55720*/  IADD3.X R12, R12, UR8, RZ, P1, !PT ;  /* 0x000000080c0c7c10 */ /* 0x000fe40008ffe4ff */
[----:B------:R-:W-:-:S03]  /*55730*/  IADD3 R9, P2, R9, UR16, RZ ;  /* 0x0000001009097c10 */ /* 0x000fc6000ff5e0ff */
[----:B------:R-:W-:Y:S01]  /*55740*/  STL [R1+0x1c70], R12 ;  /* 0x001c700c01007387 */ /* 0x000fe20000100800 */
[----:B------:R-:W-:-:S03]  /*55750*/  IADD3.X R11, R11, UR8, RZ, P2, !PT ;  /* 0x000000080b0b7c10 */ /* 0x000fc600097fe4ff */
[----:B------:R-:W2:Y:S01]  /*55760*/  LDL.LU R13, [R1+0x1bf4] ;  /* 0x001bf400010d7983 */ /* 0x000ea20000300800 */
[----:B------:R-:W-:-:S03]  /*55770*/  IADD3 R5, P3, R5, UR16, RZ ;  /* 0x0000001005057c10 */ /* 0x000fc6000ff7e0ff */
[----:B----4-:R-:W4:Y:S01]  /*55780*/  LDL.LU R7, [R1+0x1bcc] ;  /* 0x001bcc0001077983 */ /* 0x010f220000300800 */
[----:B------:R-:W-:-:S03]  /*55790*/  IMAD.MOV.U32 R21, RZ, RZ, R12 ;  /* 0x000000ffff157224 */ /* 0x000fc600078e000c */
[----:B------:R1:W-:Y:S01]  /*557a0*/  STL [R1+0x1c74], R9 ;  /* 0x001c740901007387 */ /* 0x0003e20000100800 */
[----:B------:R-:W-:-:S03]  /*557b0*/  IADD3.X R10, R10, UR8, RZ, P3, !PT ;  /* 0x000000080a0a7c10 */ /* 0x000fc60009ffe4ff */
[----:B------:R-:W-:Y:S04]  /*557c0*/  STL [R1+0x1c68], R11 ;  /* 0x001c680b01007387 */ /* 0x000fe80000100800 */
[----:B------:R1:W-:Y:S04]  /*557d0*/  STL [R1+0x1c44], R5 ;  /* 0x001c440501007387 */ /* 0x0003e80000100800 */
[----:B------:R-:W4:Y:S01]  /*557e0*/  LDL.LU R14, [R1+0x1be8] ;  /* 0x001be800010e7983 */ /* 0x000f220000300800 */
[----:B------:R-:W-:-:S03]  /*557f0*/  ISETP.NE.U32.AND P1, PT, RZ, UR12, PT ;  /* 0x0000000cff007c0c */ /* 0x000fc6000bf25070 */
[----:B------:R1:W-:Y:S04]  /*55800*/  LDGSTS.E [R2+0x21d00], desc[UR14][R20.64], P0 ;  /* 0x21d0000014027fae */ /* 0x0003e8000812184e */
[----:B------:R-:W-:Y:S01]  /*55810*/  STL [R1+0x1c30], R10 ;  /* 0x001c300a01007387 */ /* 0x000fe20000100800 */
[----:B-1----:R-:W-:Y:S01]  /*55820*/  MOV R20, R9 ;  /* 0x0000000900147202 */ /* 0x002fe20000000f00 */
[----:B------:R-:W-:Y:S02]  /*55830*/  IMAD.MOV.U32 R21, RZ, RZ, R11 ;  /* 0x000000ffff157224 */ /* 0x000fe400078e000b */
[----:B------:R-:W4:Y:S04]  /*55840*/  LDL.LU R9, [R1+0x1ba8] ;  /* 0x001ba80001097983 */ /* 0x000f280000300800 */
[----:B------:R1:W-:Y:S02]  /*55850*/  LDGSTS.E [R2+0x21d80], desc[UR14][R20.64], P0 ;  /* 0x21d8000014027fae */ /* 0x0003e4000812184e */
[----:B-1----:R-:W-:Y:S01]  /*55860*/  MOV R20, R5 ;  /* 0x0000000500147202 */ /* 0x002fe20000000f00 */
[----:B------:R-:W-:Y:S01]  /*55870*/  IMAD.MOV.U32 R21, RZ, RZ, R10 ;  /* 0x000000ffff157224 */ /* 0x000fe200078e000a */
[----:B------:R-:W4:Y:S04]  /*55880*/  LDL.LU R5, [R1+0x1bb0] ;  /* 0x001bb00001057983 */ /* 0x000f280000300800 */
[----:B------:R1:W-:Y:S01]  /*55890*/  LDGSTS.E [R2+0x22100], desc[UR14][R20.64], P1 ;  /* 0x2210000014027fae */ /* 0x0003e2000892184e */
[----:B---3--:R-:W-:-:S04]  /*558a0*/  IADD3 R6, P0, R6, UR16, RZ ;  /* 0x0000001006067c10 */ /* 0x008fc8000ff1e0ff */
[----:B------:R-:W-:Y:S01]  /*558b0*/  IADD3.X R8, R8, UR8, RZ, P0, !PT ;  /* 0x0000000808087c10 */ /* 0x000fe200087fe4ff */
[----:B------:R-:W-:Y:S04]  /*558c0*/  STL [R1+0x1c34], R6 ;  /* 0x001c340601007387 */ /* 0x000fe80000100800 */
[----:B------:R3:W-:Y:S01]  /*558d0*/  STL [R1+0x1c28], R8 ;  /* 0x001c280801007387 */ /* 0x0007e20000100800 */
[----:B-1----:R-:W-:-:S03]  /*558e0*/  IMAD.MOV.U32 R21, RZ, RZ, R8 ;  /* 0x000000ffff157224 */ /* 0x002fc600078e0008 */
[----:B---3--:R-:W3:Y:S01]  /*558f0*/  LDL.LU R8, [R1+0x1bac] ;  /* 0x001bac0001087983 */ /* 0x008ee20000300800 */
[----:B------:R-:W-:-:S03]  /*55900*/  MOV R20, R6 ;  /* 0x0000000600147202 */ /* 0x000fc60000000f00 */
[----:B------:R-:W3:Y:S04]  /*55910*/  LDL.LU R11, [R1+0x1b80] ;  /* 0x001b8000010b7983 */ /* 0x000ee80000300800 */
[----:B------:R1:W-:Y:S01]  /*55920*/  LDGSTS.E [R2+0x22180], desc[UR14][R20.64], P1 ;  /* 0x2218000014027fae */ /* 0x0003e2000892184e */
[----:B--2---:R-:W-:-:S04]  /*55930*/  IADD3 R3, P1, R3, UR16, RZ ;  /* 0x0000001003037c10 */ /* 0x004fc8000ff3e0ff */
[----:B------:R-:W-:Y:S01]  /*55940*/  IADD3.X R4, R4, UR8, RZ, P1, !PT ;  /* 0x0000000804047c10 */ /* 0x000fe20008ffe4ff */
[----:B------:R2:W-:Y:S01]  /*55950*/  STL [R1+0x1c0c], R3 ;  /* 0x001c0c0301007387 */ /* 0x0005e20000100800 */
[----:B-1----:R-:W-:-:S03]  /*55960*/  MOV R20, R3 ;  /* 0x0000000300147202 */ /* 0x002fc60000000f00 */
[----:B------:R1:W-:Y:S04]  /*55970*/  STL [R1+0x1bf0], R4 ;  /* 0x001bf00401007387 */ /* 0x0003e80000100800 */
[----:B------:R-:W3:Y:S04]  /*55980*/  LDL.LU R12, [R1+0x1b7c] ;  /* 0x001b7c00010c7983 */ /* 0x000ee80000300800 */
[----:B------:R-:W3:Y:S01]  /*55990*/  LDL.LU R6, [R1+0x1b84] ;  /* 0x001b840001067983 */ /* 0x000ee20000300800 */
[----:B------:R-:W-:-:S03]  /*559a0*/  IMAD.MOV.U32 R21, RZ, RZ, R4 ;  /* 0x000000ffff157224 */ /* 0x000fc600078e0004 */
[----:B--2---:R-:W2:Y:S04]  /*559b0*/  LDL.LU R3, [R1+0x1b88] ;  /* 0x001b880001037983 */ /* 0x004ea80000300800 */
[----:B------:R-:W2:Y:S04]  /*559c0*/  LDL.LU R10, [R1+0x1b3c] ;  /* 0x001b3c00010a7983 */ /* 0x000ea80000300800 */
[----:B-1----:R-:W2:Y:S01]  /*559d0*/  LDL.LU R4, [R1+0x1b40] ;  /* 0x001b400001047983 */ /* 0x002ea20000300800 */
        /* <DEDUP_REMOVED lines=12> */
[----:B------:R-:W-:Y:S02]  /*55aa0*/  IADD3 R13, P2, R13, UR16, RZ ;  /* 0x000000100d0d7c10 */ /* 0x000fe4000ff5e0ff */
[----:B----4-:R-:W-:Y:S02]  /*55ab0*/  IADD3 R7, P3, R7, UR16, RZ ;  /* 0x0000001007077c10 */ /* 0x010fe4000ff7e0ff */
[----:B-1----:R-:W-:Y:S01]  /*55ac0*/  MOV R20, R13 ;  /* 0x0000000d00147202 */ /* 0x002fe20000000f00 */
[----:B------:R-:W-:Y:S01]  /*55ad0*/  STL [R1+0x1bf4], R13 ;  /* 0x001bf40d01007387 */ /* 0x000fe20000100800 */
        /* <DEDUP_REMOVED lines=8> */
[----:B------:R-:W-:-:S05]  /*55b60*/  MOV R20, R7 ;  /* 0x0000000700147202 */ /* 0x000fca0000000f00 */
[----:B------:R1:W-:Y:S04]  /*55b70*/  LDGSTS.E [R2+0x22900], desc[UR14][R20.64], P1 ;  /* 0x2290000014027fae */ /* 0x0003e8000892184e */
[----:B----4-:R-:W4:Y:S04]  /*55b80*/  LDL.LU R9, [R1+0x1b44] ;  /* 0x001b440001097983 */ /* 0x010f280000300800 */
[----:B------:R-:W4:Y:S01]  /*55b90*/  LDL.LU R7, [R1+0x1b48] ;  /* 0x001b480001077983 */ /* 0x000f220000300800 */
[----:B------:R-:W-:-:S05]  /*55ba0*/  IADD3 R5, P0, R5, UR16, RZ ;  /* 0x0000001005057c10 */ /* 0x000fca000ff1e0ff */
[----:B------:R-:W-:Y:S01]  /*55bb0*/  STL [R1+0x1bb0], R5 ;  /* 0x001bb00501007387 */ /* 0x000fe20000100800 */
[----:B-1----:R-:W-:Y:S02]  /*55bc0*/  MOV R20, R5 ;  /* 0x0000000500147202 */ /* 0x002fe40000000f00 */
[----:B---3--:R-:W-:-:S05]  /*55bd0*/  IADD3.X R8, R8, UR8, RZ, P0, !PT ;  /* 0x0000000808087c10 */ /* 0x008fca00087fe4ff */
[----:B------:R1:W-:Y:S01]  /*55be0*/  STL [R1+0x1bac], R8 ;  /* 0x001bac0801007387 */ /* 0x0003e20000100800 */
[----:B------:R-:W-:Y:S01]  /*55bf0*/  IMAD.MOV.U32 R21, RZ, RZ, R8 ;  /* 0x000000ffff157224 */ /* 0x000fe200078e0008 */
[----:B------:R-:W-:-:S04]  /*55c00*/  ISETP.NE.U32.AND P0, PT, RZ, UR12, PT ;  /* 0x0000000cff007c0c */ /* 0x000fc8000bf05070 */
[----:B------:R3:W-:Y:S04]  /*55c10*/  LDGSTS.E [R2+0x22980], desc[UR14][R20.64], P1 ;  /* 0x2298000014027fae */ /* 0x0007e8000892184e */
[----:B-1----:R-:W4:Y:S04]  /*55c20*/  LDL.LU R8, [R1+0x1aec] ;  /* 0x001aec0001087983 */ /* 0x002f280000300800 */
[----:B------:R-:W4:Y:S01]  /*55c30*/  LDL.LU R5, [R1+0x1af0] ;  /* 0x001af00001057983 */ /* 0x000f220000300800 */
[----:B------:R-:W-:-:S04]  /*55c40*/  IADD3 R11, P1, R11, UR16, RZ ;  /* 0x000000100b0b7c10 */ /* 0x000fc8000ff3e0ff */
[----:B---3--:R-:W-:Y:S01]  /*55c50*/  MOV R20, R11 ;  /* 0x0000000b00147202 */ /* 0x008fe20000000f00 */
[----:B------:R-:W-:Y:S01]  /*55c60*/  STL [R1+0x1b80], R11 ;  /* 0x001b800b01007387 */ /* 0x000fe20000100800 */
[----:B------:R-:W-:Y:S02]  /*55c70*/  IADD3.X R12, R12, UR8, RZ, P1, !PT ;  /* 0x000000080c0c7c10 */ /* 0x000fe40008ffe4ff */
[----:B--2---:R-:W-:-:S03]  /*55c80*/  IADD3 R3, P2, R3, UR16, RZ ;  /* 0x0000001003037c10 */ /* 0x004fc6000ff5e0ff */
[----:B------:R-:W-:Y:S01]  /*55c90*/  IMAD.MOV.U32 R21, RZ, RZ, R12 ;  /* 0x000000ffff157224 */ /* 0x000fe200078e000c */
[----:B------:R-:W-:Y:S01]  /*55ca0*/  IADD3.X R6, R6, UR8, RZ, P2, !PT ;  /* 0x0000000806067c10 */ /* 0x000fe200097fe4ff */
[----:B------:R-:W-:Y:S01]  /*55cb0*/  STL [R1+0x1b7c], R12 ;  /* 0x001b7c0c01007387 */ /* 0x000fe20000100800 */
[----:B------:R-:W-:-:S03]  /*55cc0*/  IADD3 R4, P3, R4, UR16, RZ ;  /* 0x0000001004047c10 */ /* 0x000fc6000ff7e0ff */
[----:B------:R-:W-:Y:S01]  /*55cd0*/  STL [R1+0x1b88], R3 ;  /* 0x001b880301007387 */ /* 0x000fe20000100800 */
[----:B------:R-:W-:-:S03]  /*55ce0*/  IADD3.X R10, R10, UR8, RZ, P3, !PT ;  /* 0x000000080a0a7c10 */ /* 0x000fc60009ffe4ff */
[----:B------:R1:W-:Y:S04]  /*55cf0*/  LDGSTS.E [R2+0x22d00], desc[UR14][R20.64], P0 ;  /* 0x22d0000014027fae */ /* 0x0003e8000812184e */
[----:B------:R2:W-:Y:S04]  /*55d00*/  STL [R1+0x1b84], R6 ;  /* 0x001b840601007387 */ /* 0x0005e80000100800 */
[----:B------:R3:W-:Y:S01]  /*55d10*/  STL [R1+0x1b40], R4 ;  /* 0x001b400401007387 */ /* 0x0007e20000100800 */
[----:B-1----:R-:W-:-:S03]  /*55d20*/  IMAD.MOV.U32 R21, RZ, RZ, R6 ;  /* 0x000000ffff157224 */ /* 0x002fc600078e0006 */
[----:B--2---:R-:W2:Y:S01]  /*55d30*/  LDL.LU R6, [R1+0x1af8] ;  /* 0x001af80001067983 */ /* 0x004ea20000300800 */
[----:B------:R-:W-:-:S03]  /*55d40*/  MOV R20, R3 ;  /* 0x0000000300147202 */ /* 0x000fc60000000f00 */
[----:B------:R-:W-:Y:S04]  /*55d50*/  STL [R1+0x1b3c], R10 ;  /* 0x001b3c0a01007387 */ /* 0x000fe80000100800 */
[----:B------:R-:W2:Y:S04]  /*55d60*/  LDL.LU R3, [R1+0x1ab0] ;  /* 0x001ab00001037983 */ /* 0x000ea80000300800 */
[----:B------:R-:W2:Y:S04]  /*55d70*/  LDL.LU R12, [R1+0x1af4] ;  /* 0x001af400010c7983 */ /* 0x000ea80000300800 */
[----:B------:R1:W-:Y:S02]  /*55d80*/  LDGSTS.E [R2+0x22d80], desc[UR14][R20.64], P0 ;  /* 0x22d8000014027fae */ /* 0x0003e4000812184e */
[----:B-1----:R-:W-:-:S02]  /*55d90*/  MOV R20, R4 ;  /* 0x0000000400147202 */ /* 0x002fc40000000f00 */
[----:B---3--:R-:W3:Y:S01]  /*55da0*/  LDL.LU R4, [R1+0x1aac] ;  /* 0x001aac0001047983 */ /* 0x008ee20000300800 */
[----:B------:R-:W-:-:S04]  /*55db0*/  UISETP.GT.AND UP1, UPT, UR18, 0x31, UPT ;  /* 0x000000311200788c */ /* 0x000fc8000bf24270 */
[----:B------:R-:W-:-:S04]  /*55dc0*/  USEL UR12, URZ, 0x4, !UP1 ;  /* 0x000000043f0c7887 */ /* 0x000fc8000c800000 */
[----:B------:R-:W-:-:S06]  /*55dd0*/  USEL UR12, UR12, URZ, !UP0 ;  /* 0x0000003f0c0c7287 */ /* 0x000fcc000c000000 */
[----:B------:R-:W-:Y:S01]  /*55de0*/  ISETP.NE.U32.AND P1, PT, RZ, UR12, PT ;  /* 0x0000000cff007c0c */ /* 0x000fe2000bf25070 */
[----:B------:R-:W-:-:S12]  /*55df0*/  IMAD.MOV.U32 R21, RZ, RZ, R10 ;  /* 0x000000ffff157224 */ /* 0x000fd800078e000a */
[----:B------:R1:W-:Y:S01]  /*55e00*/  LDGSTS.E [R2+0x23100], desc[UR14][R20.64], P1 ;  /* 0x2310000014027fae */ /* 0x0003e2000892184e */
[----:B------:R-:W-:-:S04]  /*55e10*/  UISETP.GT.AND UP1, UPT, UR18, 0x35, UPT ;  /* 0x000000351200788c */ /* 0x000fc8000bf24270 */
[----:B------:R-:W-:-:S04]  /*55e20*/  USEL UR12, URZ, 0x4, !UP1 ;  /* 0x000000043f0c7887 */ /* 0x000fc8000c800000 */
[----:B------:R-:W-:Y:S01]  /*55e30*/  USEL UR12, UR12, URZ, !UP0 ;  /* 0x0000003f0c0c7287 */ /* 0x000fe2000c000000 */
[----:B----4-:R-:W-:-:S04]  /*55e40*/  IADD3 R7, P0, R7, UR16, RZ ;  /* 0x0000001007077c10 */ /* 0x010fc8000ff1e0ff */
[----:B------:R-:W-:Y:S01]  /*55e50*/  IADD3.X R9, R9, UR8, RZ, P0, !PT ;  /* 0x0000000809097c10 */ /* 0x000fe200087fe4ff */
[----:B------:R4:W-:Y:S01]  /*55e60*/  STL [R1+0x1b48], R7 ;  /* 0x001b480701007387 */ /* 0x0009e20000100800 */
[----:B-1----:R-:W-:-:S03]  /*55e70*/  MOV R20, R7 ;  /* 0x0000000700147202 */ /* 0x002fc60000000f00 */
[----:B------:R1:W-:Y:S01]  /*55e80*/  STL [R1+0x1b44], R9 ;  /* 0x001b440901007387 */ /* 0x0003e20000100800 */
[----:B------:R-:W-:-:S03]  /*55e90*/  IMAD.MOV.U32 R21, RZ, RZ, R9 ;  /* 0x000000ffff157224 */ /* 0x000fc600078e0009 */
[----:B------:R-:W3:Y:S04]  /*55ea0*/  LDL.LU R11, [R1+0x1ab4] ;  /* 0x001ab400010b7983 */ /* 0x000ee80000300800 */
[----:B----4-:R-:W4:Y:S04]  /*55eb0*/  LDL.LU R7, [R1+0x1ab8] ;  /* 0x001ab80001077983 */ /* 0x010f280000300800 */
[----:B------:R1:W-:Y:S01]  /*55ec0*/  LDGSTS.E [R2+0x23180], desc[UR14][R20.64], P1 ;  /* 0x2318000014027fae */ /* 0x0003e2000892184e */
[----:B------:R-:W-:-:S04]  /*55ed0*/  IADD3 R5, P1, R5, UR16, RZ ;  /* 0x0000001005057c10 */ /* 0x000fc8000ff3e0ff */
[----:B------:R-:W-:Y:S01]  /*55ee0*/  IADD3.X R8, R8, UR8, RZ, P1, !PT ;  /* 0x0000000808087c10 */ /* 0x000fe20008ffe4ff */
[----:B------:R1:W-:Y:S02]  /*55ef0*/  STL [R1+0x1af0], R5 ;  /* 0x001af00501007387 */ /* 0x0003e40000100800 */
[----:B-1----:R-:W-:Y:S02]  /*55f00*/  MOV R20, R5 ;  /* 0x0000000500147202 */ /* 0x002fe40000000f00 */
[----:B------:R1:W-:Y:S04]  /*55f10*/  STL [R1+0x1aec], R8 ;  /* 0x001aec0801007387 */ /* 0x0003e80000100800 */
[----:B------:R-:W4:Y:S04]  /*55f20*/  LDL.LU R9, [R1+0xf3c] ;  /* 0x000f3c0001097983 */ /* 0x000f280000300800 */
[----:B------:R-:W4:Y:S04]  /*55f30*/  LDL.LU R5, [R1+0xf44] ;  /* 0x000f440001057983 */ /* 0x000f280000300800 */
[----:B------:R-:W4:Y:S01]  /*55f40*/  LDL.LU R10, [R1+0xf38] ;  /* 0x000f3800010a7983 */ /* 0x000f220000300800 */
[----:B------:R-:W-:-:S03]  /*55f50*/  IMAD.MOV.U32 R21, RZ, RZ, R8 ;  /* 0x000000ffff157224 */ /* 0x000fc600078e0008 */
[----:B-1----:R-:W4:Y:S01]  /*55f60*/  LDL.LU R8, [R1+0xf40] ;  /* 0x000f400001087983 */ /* 0x002f220000300800 */
[----:B------:R-:W-:-:S13]  /*55f70*/  ISETP.NE.U32.AND P0, PT, RZ, UR12, PT ;  /* 0x0000000cff007c0c */ /* 0x000fda000bf05070 */
[----:B------:R1:W-:Y:S01]  /*55f80*/  LDGSTS.E [R2+0x23500], desc[UR14][R20.64], P0 ;  /* 0x2350000014027fae */ /* 0x0003e2000812184e */
[----:B--2---:R-:W-:-:S04]  /*55f90*/  IADD3 R6, P2, R6, UR16, RZ ;  /* 0x0000001006067c10 */ /* 0x004fc8000ff5e0ff */
[----:B-1----:R-:W-:Y:S02]  /*55fa0*/  MOV R20, R6 ;  /* 0x0000000600147202 */ /* 0x002fe40000000f00 */
[----:B------:R-:W-:Y:S02]  /*55fb0*/  IADD3 R3, P3, R3, UR16, RZ ;  /* 0x0000001003037c10 */ /* 0x000fe4000ff7e0ff */
[----:B------:R-:W-:Y:S01]  /*55fc0*/  IADD3.X R12, R12, UR8, RZ, P2, !PT ;  /* 0x000000080c0c7c10 */ /* 0x000fe200097fe4ff */
[----:B------:R1:W-:Y:S04]  /*55fd0*/  STL [R1+0x1af8], R6 ;  /* 0x001af80601007387 */ /* 0x0003e80000100800 */
[----:B------:R-:W-:Y:S01]  /*55fe0*/  IMAD.MOV.U32 R21, RZ, RZ, R12 ;  /* 0x000000ffff157224 */ /* 0x000fe200078e000c */
[----:B------:R-:W-:Y:S04]  /*55ff0*/  STL [R1+0x1af4], R12 ;  /* 0x001af40c01007387 */ /* 0x000fe80000100800 */
[----:B------:R2:W-:Y:S04]  /*56000*/  STL [R1+0x1ab0], R3 ;  /* 0x001ab00301007387 */ /* 0x0005e80000100800 */
[----:B------:R1:W-:Y:S01]  /*56010*/  LDGSTS.E [R2+0x23580], desc[UR14][R20.64], P0 ;  /* 0x2358000014027fae */ /* 0x0003e2000812184e */
[----:B---3--:R-:W-:-:S05]  /*56020*/  IADD3.X R4, R4, UR8, RZ, P3, !PT ;  /* 0x0000000804047c10 */ /* 0x008fca0009ffe4ff */
[----:B------:R3:W-:Y:S01]  /*56030*/  STL [R1+0x1aac], R4 ;  /* 0x001aac0401007387 */ /* 0x0007e20000100800 */
[----:B-1----:R-:W-:-:S03]  /*56040*/  MOV R20, R3 ;  /* 0x0000000300147202 */ /* 0x002fc60000000f00 */
[----:B------:R-:W4:Y:S01]  /*56050*/  LDL.LU R6, [R1+0x1e20] ;  /* 0x001e200001067983 */ /* 0x000f220000300800 */
[----:B------:R-:W-:-:S03]  /*56060*/  IMAD.MOV.U32 R21, RZ, RZ, R4 ;  /* 0x000000ffff157224 */ /* 0x000fc600078e0004 */
[----:B--2---:R-:W2:Y:S04]  /*56070*/  LDL.LU R3, [R1+0x1e2c] ;  /* 0x001e2c0001037983 */ /* 0x004ea80000300800 */
[----:B---3--:R-:W3:Y:S01]  /*56080*/  LDL.LU R4, [R1+0x1e24] ;  /* 0x001e240001047983 */ /* 0x008ee20000300800 */
[----:B------:R-:W-:-:S04]  /*56090*/  UISETP.GT.AND UP1, UPT, UR18, 0x39, UPT ;  /* 0x000000391200788c */ /* 0x000fc8000bf24270 */
[----:B------:R-:W-:-:S04]  /*560a0*/  USEL UR12, URZ, 0x4, !UP1 ;  /* 0x000000043f0c7887 */ /* 0x000fc8000c800000 */
[----:B------:R-:W-:-:S06]  /*560b0*/  USEL UR12, UR12, URZ, !UP0 ;  /* 0x0000003f0c0c7287 */ /* 0x000fcc000c000000 */
[----:B------:R-:W-:Y:S01]  /*560c0*/  ISETP.NE.U32.AND P1, PT, RZ, UR12, PT ;  /* 0x0000000cff007c0c */ /* 0x000fe2000bf25070 */
[----:B------:R-:W-:Y:S01]  /*560d0*/  IMAD.MOV.U32 R25, RZ, RZ, R72 ;  /* 0x000000ffff197224 */ /* 0x000fe200078e0048 */
[----:B------:R-:W-:Y:S01]  /*560e0*/  MOV R24, R73 ;  /* 0x0000004900187202 */ /* 0x000fe20000000f00 */
[----:B------:R-:W-:Y:S01]  /*560f0*/  IMAD.MOV.U32 R27, RZ, RZ, R68 ;  /* 0x000000ffff1b7224 */ /* 0x000fe200078e0044 */
[----:B------:R-:W-:Y:S01]  /*56100*/  MOV R26, R69 ;  /* 0x00000045001a7202 */ /* 0x000fe20000000f00 */
[----:B------:R-:W-:-:S04]  /*56110*/  UISETP.GT.AND UP1, UPT, UR18, 0x3d, UPT ;  /* 0x0000003d1200788c */ /* 0x000fc8000bf24270 */
[----:B------:R-:W-:-:S04]  /*56120*/  USEL UR12, URZ, 0x4, !UP1 ;  /* 0x000000043f0c7887 */ /* 0x000fc8000c800000 */
[----:B------:R1:W-:Y:S01]  /*56130*/  LDGSTS.E [R2+0x23900], desc[UR14][R20.64], P1 ;  /* 0x2390000014027fae */ /* 0x0003e2000892184e */
[----:B------:R-:W-:Y:S01]  /*56140*/  HMMA.1688.F32.TF32 R12, R196, R70, R24 ;  /* 0x00000046c40c723c */ /* 0x000fe20000081018 */
[----:B------:R-:W-:Y:S01]  /*56150*/  USEL UR12, UR12, URZ, !UP0 ;  /* 0x0000003f0c0c7287 */ /* 0x000fe2000c000000 */
[----:B------:R-:W-:Y:S01]  /*56160*/  MOV R244, R33 ;  /* 0x0000002100f47202 */ /* 0x000fe20000000f00 */
[----:B------:R-:W-:Y:S01]  /*56170*/  IMAD.MOV.U32 R245, RZ, RZ, R32 ;  /* 0x000000fffff57224 */ /* 0x000fe200078e0020 */
[----:B------:R-:W-:Y:S01]  /*56180*/  MOV R246, R29 ;  /* 0x0000001d00f67202 */ /* 0x000fe20000000f00 */
[----:B------:R-:W-:Y:S01]  /*56190*/  IMAD.MOV.U32 R247, RZ, RZ, R28 ;  /* 0x000000fffff77224 */ /* 0x000fe200078e001c */
[----:B------:R-:W-:Y:S02]  /*561a0*/  SHF.L.U32 R169, R169, 0x2, RZ ;  /* 0x00000002a9a97819 */ /* 0x000fe400000006ff */
[----:B----4-:R-:W-:-:S04]  /*561b0*/  IADD3 R7, P0, R7, UR16, RZ ;  /* 0x0000001007077c10 */ /* 0x010fc8000ff1e0ff */
[----:B------:R-:W-:Y:S02]  /*561c0*/  IADD3.X R11, R11, UR8, RZ, P0, !PT ;  /* 0x000000080b0b7c10 */ /* 0x000fe400087fe4ff */
[----:B-1----:R-:W-:-:S03]  /*561d0*/  MOV R20, R7 ;  /* 0x0000000700147202 */ /* 0x002fc60000000f00 */
[----:B------:R-:W-:Y:S01]  /*561e0*/  IMAD.MOV.U32 R21, RZ, RZ, R11 ;  /* 0x000000ffff157224 */ /* 0x000fe200078e000b */
[----:B------:R1:W-:Y:S04]  /*561f0*/  STL [R1+0x1ab8], R7 ;  /* 0x001ab80701007387 */ /* 0x0003e80000100800 */
[----:B------:R4:W-:Y:S01]  /*56200*/  LDGSTS.E [R2+0x23980], desc[UR14][R20.64], P1 ;  /* 0x2398000014027fae */ /* 0x0009e2000892184e */
[----:B------:R-:W-:-:S03]  /*56210*/  ISETP.NE.U32.AND P0, PT, RZ, UR12, PT ;  /* 0x0000000cff007c0c */ /* 0x000fc6000bf05070 */
[----:B------:R4:W-:Y:S04]  /*56220*/  STL [R1+0x1ab4], R11 ;  /* 0x001ab40b01007387 */ /* 0x0009e80000100800 */
[----:B-1----:R-:W3:Y:S01]  /*56230*/  LDL.LU R7, [R1+0x1e18] ;  /* 0x001e180001077983 */ /* 0x002ee20000300800 */
[----:B------:R-:W-:Y:S02]  /*56240*/  IADD3 R9, P1, R9, UR16, RZ ;  /* 0x0000001009097c10 */ /* 0x000fe4000ff3e0ff */
[----:B------:R-:W-:Y:S02]  /*56250*/  IADD3 R5, P2, R5, UR16, RZ ;  /* 0x0000001005057c10 */ /* 0x000fe4000ff5e0ff */
[----:B------:R-:W-:Y:S01]  /*56260*/  IADD3.X R10, R10, UR8, RZ, P1, !PT ;  /* 0x000000080a0a7c10 */ /* 0x000fe20008ffe4ff */
[----:B------:R-:W-:Y:S04]  /*56270*/  STL [R1+0xf3c], R9 ;  /* 0x000f3c0901007387 */ /* 0x000fe80000100800 */
[----:B------:R-:W-:Y:S04]  /*56280*/  STL [R1+0xf38], R10 ;  /* 0x000f380a01007387 */ /* 0x000fe80000100800 */
[----:B------:R1:W-:Y:S01]  /*56290*/  STL [R1+0xf44], R5 ;  /* 0x000f440501007387 */ /* 0x0003e20000100800 */
[----:B----4-:R-:W-:-:S03]  /*562a0*/  MOV R20, R9 ;  /* 0x0000000900147202 */ /* 0x010fc60000000f00 */
[----:B------:R-:W4:Y:S01]  /*562b0*/  LDL.LU R11, [R1+0x1dec] ;  /* 0x001dec00010b7983 */ /* 0x000f220000300800 */
[----:B------:R-:W-:Y:S01]  /*562c0*/  IMAD.MOV.U32 R21, RZ, RZ, R10 ;  /* 0x000000ffff157224 */ /* 0x000fe200078e000a */
[----:B------:R-:W-:-:S04]  /*562d0*/  IADD3.X R8, R8, UR8, RZ, P2, !PT ;  /* 0x0000000808087c10 */ /* 0x000fc800097fe4ff */
[----:B------:R1:W-:Y:S04]  /*562e0*/  LDGSTS.E [R2+0x23d00], desc[UR14][R20.64], P0 ;  /* 0x23d0000014027fae */ /* 0x0003e8000812184e */
[----:B------:R-:W-:Y:S01]  /*562f0*/  STL [R1+0xf40], R8 ;  /* 0x000f400801007387 */ /* 0x000fe20000100800 */
[----:B-1----:R-:W-:-:S03]  /*56300*/  MOV R20, R5 ;  /* 0x0000000500147202 */ /* 0x002fc60000000f00 */
[----:B------:R-:W4:Y:S04]  /*56310*/  LDL.LU R5, [R1+0x1de4] ;  /* 0x001de40001057983 */ /* 0x000f280000300800 */
[----:B------:R-:W-:Y:S04]  /*56320*/  STL.64 [R1+0x1e0], R12 ;  /* 0x0001e00c01007387 */ /* 0x000fe80000100a00 */
[----:B------:R1:W-:Y:S04]  /*56330*/  STL.64 [R1+0x1e8], R14 ;  /* 0x0001e80e01007387 */ /* 0x0003e80000100a00 */
[----:B------:R-:W4:Y:S01]  /*56340*/  LDL.LU R17, [R1+0x1de0] ;  /* 0x001de00001117983 */ /* 0x000f220000300800 */
[----:B------:R-:W-:-:S03]  /*56350*/  IMAD.MOV.U32 R21, RZ, RZ, R8 ;  /* 0x000000ffff157224 */ /* 0x000fc600078e0008 */
[----:B------:R-:W4:Y:S01]  /*56360*/  LDL.LU R10, [R1+0x1dd8] ;  /* 0x001dd800010a7983 */ /* 0x000f220000300800 */
[----:B-1----:R-:W-:Y:S01]  /*56370*/  HMMA.1688.F32.TF32 R12, R196, R66, R244 ;  /* 0x00000042c40c723c */ /* 0x002fe200000810f4 */
[----:B------:R-:W-:Y:S02]  /*56380*/  LOP3.LUT R9, R169, 0x40, RZ, 0x3c, !PT ;  /* 0x00000040a9097812 */ /* 0x000fe400078e3cff */
[----:B------:R1:W-:-:S15]  /*56390*/  LDGSTS.E [R2+0x23d80], desc[UR14][R20.64], P0 ;  /* 0x23d8000014027fae */ /* 0x0003de000812184e */
[----:B------:R-:W-:-:S05]  /*563a0*/  NOP ;  /* 0x0000000000007918 */ /* 0x000fca0000000000 */
[----:B------:R-:W-:Y:S04]  /*563b0*/  STL.64 [R1+0x1d0], R12 ;  /* 0x0001d00c01007387 */ /* 0x000fe80000100a00 */
[----:B------:R1:W-:Y:S04]  /*563c0*/  STL.64 [R1+0x1d8], R14 ;  /* 0x0001d80e01007387 */ /* 0x0003e80000100a00 */
[----:B------:R-:W4:Y:S01]  /*563d0*/  LDL.LU R8, [R1+0x1dac] ;  /* 0x001dac0001087983 */ /* 0x000f220000300800 */
[----:B--2---:R-:W-:Y:S02]  /*563e0*/  IADD3 R3, P1, R3, UR16, RZ ;  /* 0x0000001003037c10 */ /* 0x004fe4000ff3e0ff */
[----:B---3--:R-:W-:-:S02]  /*563f0*/  IADD3 R4, P2, R4, UR16, RZ ;  /* 0x0000001004047c10 */ /* 0x008fc4000ff5e0ff */
[----:B------:R-:W-:Y:S01]  /*56400*/  IADD3.X R6, R6, UR8, RZ, P1, !PT ;  /* 0x0000000806067c10 */ /* 0x000fe20008ffe4ff */
[----:B------:R2:W-:Y:S01]  /*56410*/  STL [R1+0x1e2c], R3 ;  /* 0x001e2c0301007387 */ /* 0x0005e20000100800 */
[----:B-1----:R-:W-:-:S03]  /*56420*/  VIADD R2, R9, UR13 ;  /* 0x0000000d09027c36 */ /* 0x002fc60008000000 */
[----:B------:R-:W-:Y:S04]  /*56430*/  STL [R1+0x1e24], R4 ;  /* 0x001e240401007387 */ /* 0x000fe80000100800 */
[----:B------:R1:W-:Y:S04]  /*56440*/  STL [R1+0x1e20], R6 ;  /* 0x001e200601007387 */ /* 0x0003e80000100800 */
[----:B------:R-:W3:Y:S01]  /*56450*/  LDL.LU R9, [R1+0x1da0] ;  /* 0x001da00001097983 */ /* 0x000ee20000300800 */
[----:B------:R-:W-:Y:S01]  /*56460*/  UISETP.GT.AND UP1, UPT, UR18, 0x2, UPT ;  /* 0x000000021200788c */ /* 0x000fe2000bf24270 */
[----:B------:R-:W-:-:S02]  /*56470*/  MOV R20, R3 ;  /* 0x0000000300147202 */ /* 0x000fc40000000f00 */
[----:B------:R-:W3:Y:S01]  /*56480*/  LDL.LU R15, [R1+0x1da4] ;  /* 0x001da400010f7983 */ /* 0x000ee20000300800 */
[----:B------:R-:W-:Y:S01]  /*56490*/  USEL UR12, URZ, 0x4, !UP1 ;  /* 0x000000043f0c7887 */ /* 0x000fe2000c800000 */
[----:B------:R-:W-:-:S03]  /*564a0*/  IMAD.MOV.U32 R21, RZ, RZ, R6 ;  /* 0x000000ffff157224 */ /* 0x000fc600078e0006 */
[----:B------:R-:W-:-:S06]  /*564b0*/  USEL UR12, UR12, URZ, !UP0 ;  /* 0x0000003f0c0c7287 */ /* 0x000fcc000c000000 */
[----:B------:R-:W-:Y:S01]  /*564c0*/  ISETP.NE.U32.AND P0, PT, RZ, UR12, PT ;  /* 0x0000000cff007c0c */ /* 0x000fe2000bf05070 */
[----:B------:R-:W-:-:S04]  /*564d0*/  UISETP.GT.AND UP1, UPT, UR18, 0x6, UPT ;  /* 0x000000061200788c */ /* 0x000fc8000bf24270 */
[----:B------:R-:W-:-:S04]  /*564e0*/  USEL UR12, URZ, 0x4, !UP1 ;  /* 0x000000043f0c7887 */ /* 0x000fc8000c800000 */
[----:B------:R-:W-:-:S04]  /*564f0*/  USEL UR12, UR12, URZ, !UP0 ;  /* 0x0000003f0c0c7287 */ /* 0x000fc8000c000000 */
[----:B------:R2:W-:Y:S02]  /*56500*/  LDGSTS.E [R2+0x20200], desc[UR14][R20.64], P0 ;  /* 0x2020000014027fae */ /* 0x0005e4000812184e */
[----:B------:R-:W-:Y:S02]  /*56510*/  ISETP.NE.U32.AND P1, PT, RZ, UR12, PT ;  /* 0x0000000cff007c0c */ /* 0x000fe4000bf25070 */
[----:B--2---:R-:W-:Y:S02]  /*56520*/  MOV R20, R4 ;  /* 0x0000000400147202 */ /* 0x004fe40000000f00 */
[----:B------:R-:W-:-:S05]  /*56530*/  IADD3.X R7, R7, UR8, RZ, P2, !PT ;  /* 0x0000000807077c10 */ /* 0x000fca00097fe4ff */
[----:B------:R2:W-:Y:S04]  /*56540*/  STL [R1+0x1e18], R7 ;  /* 0x001e180701007387 */ /* 0x0005e80000100800 */
[----:B------:R-:W3:Y:S04]  /*56550*/  LDL.LU R13, [R1+0x1d6c] ;  /* 0x001d6c00010d7983 */ /* 0x000ee80000300800 */
[----:B------:R-:W3:Y:S04]  /*56560*/  LDL.LU R3, [R1+0x1d64] ;  /* 0x001d640001037983 */ /* 0x000ee80000300800 */
[----:B-1----:R-:W3:Y:S04]  /*56570*/  LDL.LU R6, [R1+0x1d2c] ;  /* 0x001d2c0001067983 */ /* 0x002ee80000300800 */
[----:B------:R-:W3:Y:S01]  /*56580*/  LDL.LU R16, [R1+0x1d98] ;  /* 0x001d980001107983 */ /* 0x000ee20000300800 */
[----:B----4-:R-:W-:-:S05]  /*56590*/  IADD3 R11, P2, R11, UR16, RZ ;  /* 0x000000100b0b7c10 */ /* 0x010fca000ff5e0ff */
[----:B------:R-:W-:Y:S04]  /*565a0*/  STL [R1+0x1dec], R11 ;  /* 0x001dec0b01007387 */ /* 0x000fe80000100800 */
[----:B------:R-:W4:Y:S01]  /*565b0*/  LDL.LU R14, [R1+0x1d60] ;  /* 0x001d6000010e7983 */ /* 0x000f220000300800 */
[----:B------:R-:W-:-:S03]  /*565c0*/  IMAD.MOV.U32 R21, RZ, RZ, R7 ;  /* 0x000000ffff157224 */ /* 0x000fc600078e0007 */
[----:B------:R-:W4:Y:S04]  /*565d0*/  LDL.LU R12, [R1+0x1d58] ;  /* 0x001d5800010c7983 */ /* 0x000f280000300800 */
[----:B--2---:R-:W2:Y:S04]  /*565e0*/  LDL.LU R7, [R1+0x1d20] ;  /* 0x001d200001077983 */ /* 0x004ea80000300800 */
[----:B------:R-:W2:Y:S01]  /*565f0*/  LDL.LU R4, [R1+0x1d24] ;  /* 0x001d240001047983 */ /* 0x000ea20000300800 */
[----:B------:R-:W-:-:S03]  /*56600*/  IADD3 R5, P3, R5, UR16, RZ ;  /* 0x0000001005057c10 */ /* 0x000fc6000ff7e0ff */
[----:B------:R1:W-:Y:S01]  /*56610*/  LDGSTS.E [R2+0x20280], desc[UR14][R20.64], P0 ;  /* 0x2028000014027fae */ /* 0x0003e2000812184e */
[----:B------:R-:W-:-:S03]  /*56620*/  IADD3.X R17, R17, UR8, RZ, P2, !PT ;  /* 0x0000000811117c10 */ /* 0x000fc600097fe4ff */
[----:B------:R1:W-:Y:S01]  /*56630*/  STL [R1+0x1de4], R5 ;  /* 0x001de40501007387 */ /* 0x0003e20000100800 */
[----:B------:R-:W-:Y:S01]  /*56640*/  IADD3.X R10, R10, UR8, RZ, P3, !PT ;  /* 0x000000080a0a7c10 */ /* 0x000fe20009ffe4ff */
[----:B-1----:R-:W-:Y:S01]  /*56650*/  IMAD.MOV.U32 R21, RZ, RZ, R17 ;  /* 0x000000ffff157224 */ /* 0x002fe200078e0011 */
[----:B------:R-:W-:Y:S01]  /*56660*/  MOV R20, R11 ;  /* 0x0000000b00147202 */ /* 0x000fe20000000f00 */
[----:B------:R-:W-:Y:S04]  /*56670*/  STL [R1+0x1de0], R17 ;  /* 0x001de01101007387 */ /* 0x000fe80000100800 */
[----:B------:R1:W-:Y:S02]  /*56680*/  LDGSTS.E [R2+0x20600], desc[UR14][R20.64], P1 ;  /* 0x2060000014027fae */ /* 0x0003e4000892184e */
[----:B-1----:R-:W-:-:S02]  /*56690*/  MOV R20, R5 ;  /* 0x0000000500147202 */ /* 0x002fc40000000f00 */
[----:B------:R-:W-:-:S05]  /*566a0*/  IADD3 R8, P2, R8, UR16, RZ ;  /* 0x0000001008087c10 */ /* 0x000fca000ff5e0ff */
[----:B------:R-:W-:Y:S04]  /*566b0*/  STL [R1+0x1dac], R8 ;  /* 0x001dac0801007387 */ /* 0x000fe80000100800 */
[----:B------:R1:W-:Y:S04]  /*566c0*/  STL [R1+0x1dd8], R10 ;  /* 0x001dd80a01007387 */ /* 0x0003e80000100800 */
[----:B------:R-:W2:Y:S01]  /*566d0*/  LDL.LU R5, [R1+0x1d18] ;  /* 0x001d180001057983 */ /* 0x000ea20000300800 */
[----:B------:R-:W-:-:S05]  /*566e0*/  IMAD.MOV.U32 R21, RZ, RZ, R10 ;  /* 0x000000ffff157224 */ /* 0x000fca00078e000a */
[----:B------:R1:W-:Y:S01]  /*566f0*/  LDGSTS.E [R2+0x20680], desc[UR14][R20.64], P1 ;  /* 0x2068000014027fae */ /* 0x0003e2000892184e */
[----:B---3--:R-:W-:Y:S02]  /*56700*/  IADD3.X R9, R9, UR8, RZ, P2, !PT ;  /* 0x0000000809097c10 */ /* 0x008fe400097fe4ff */
[----:B-1----:R-:W-:-:S03]  /*56710*/  MOV R20, R8 ;  /* 0x0000000800147202 */ /* 0x002fc60000000f00 */
[----:B------:R1:W-:Y:S01]  /*56720*/  STL [R1+0x1da0], R9 ;  /* 0x001da00901007387 */ /* 0x0003e20000100800 */
[----:B------:R-:W-:-:S03]  /*56730*/  IMAD.MOV.U32 R21, RZ, RZ, R9 ;  /* 0x000000ffff157224 */ /* 0x000fc600078e0009 */
[----:B------:R-:W3:Y:S04]  /*56740*/  LDL.LU.64 R10, [R1+0xe88] ;  /* 0x000e8800010a7983 */ /* 0x000ee80000300a00 */
[----:B-1----:R-:W3:Y:S01]  /*56750*/  LDL.LU.64 R8, [R1+0xf10] ;  /* 0x000f100001087983 */ /* 0x002ee20000300a00 */
[----:B------:R-:W-:Y:S01]  /*56760*/  UISETP.GT.AND UP1, UPT, UR18, 0xa, UPT ;  /* 0x0000000a1200788c */ /* 0x000fe2000bf24270 */
[----:B------:R-:W-:-:S03]  /*56770*/  IADD3 R15, P2, R15, UR16, RZ ;  /* 0x000000100f0f7c10 */ /* 0x000fc6000ff5e0ff */
[----:B------:R-:W-:-:S04]  /*56780*/  USEL UR19, URZ, 0x4, !UP1 ;  /* 0x000000043f137887 */ /* 0x000fc8000c800000 */
[----:B------:R-:W-:Y:S01]  /*56790*/  USEL UR19, UR19, URZ, !UP0 ;  /* 0x0000003f13137287 */ /* 0x000fe2000c000000 */
[----:B------:R-:W-:Y:S05]  /*567a0*/  STL [R1+0x1da4], R15 ;  /* 0x001da40f01007387 */ /* 0x000fea0000100800 */
[----:B------:R-:W-:Y:S01]  /*567b0*/  ISETP.NE.U32.AND P0, PT, RZ, UR19, PT ;  /* 0x00000013ff007c0c */ /* 0x000fe2000bf05070 */
[----:B------:R-:W-:-:S04]  /*567c0*/  UISETP.GT.AND UP1, UPT, UR18, 0xe, UPT ;  /* 0x0000000e1200788c */ /* 0x000fc8000bf24270 */
[----:B------:R-:W-:Y:S01]  /*567d0*/  USEL UR12, URZ, 0x4, !UP1 ;  /* 0x000000043f0c7887 */ /* 0x000fe2000c800000 */
[----:B------:R-:W1:Y:S07]  /*567e0*/  S2R R169, SR_TID.X ;  /* 0x0000000000a97919 */ /* 0x000e6e0000002100 */
[----:B------:R1:W-:Y:S01]  /*567f0*/  LDGSTS.E [R2+0x20a00], desc[UR14][R20.64], P0 ;  /* 0x20a0000014027fae */ /* 0x0003e2000812184e */
[----:B------:R-:W-:Y:S02]  /*56800*/  USEL UR12, UR12, URZ, !UP0 ;  /* 0x0000003f0c0c7287 */ /* 0x000fe4000c000000 */
[----:B------:R-:W-:Y:S01]  /*56810*/  UISETP.GT.AND UP1, UPT, UR18, 0x12, UPT ;  /* 0x000000121200788c */ /* 0x000fe2000bf24270 */
[----:B-1----:R-:W-:-:S03]  /*56820*/  MOV R20, R15 ;  /* 0x0000000f00147202 */ /* 0x002fc60000000f00 */
[----:B------:R-:W-:Y:S01]  /*56830*/  ISETP.NE.U32.AND P1, PT, RZ, UR12, PT ;  /* 0x0000000cff007c0c */ /* 0x000fe2000bf25070 */
[----:B------:R-:W-:-:S04]  /*56840*/  USEL UR19, URZ, 0x4, !UP1 ;  /* 0x000000043f137887 */ /* 0x000fc8000c800000 */
[----:B------:R-:W-:Y:S01]  /*56850*/  USEL UR19, UR19, URZ, !UP0 ;  /* 0x0000003f13137287 */ /* 0x000fe2000c000000 */
[----:B------:R-:W-:Y:S02]  /*56860*/  IADD3 R13, P3, R13, UR16, RZ ;  /* 0x000000100d0d7c10 */ /* 0x000fe4000ff7e0ff */
[----:B------:R-:W-:-:S03]  /*56870*/  IADD3 R3, P4, R3, UR16, RZ ;  /* 0x0000001003037c10 */ /* 0x000fc6000ff9e0ff */
[----:B------:R-:W-:Y:S01]  /*56880*/  STL [R1+0x1d6c], R13 ;  /* 0x001d6c0d01007387 */ /* 0x000fe20000100800 */
[----:B------:R-:W-:Y:S02]  /*56890*/  IADD3 R6, P5, R6, UR16, RZ ;  /* 0x0000001006067c10 */ /* 0x000fe4000ffbe0ff */
[----:B------:R-:W-:-:S05]  /*568a0*/  IADD3.X R16, R16, UR8, RZ, P2, !PT ;  /* 0x0000000810107c10 */ /* 0x000fca00097fe4ff */
[----:B------:R1:W-:Y:S04]  /*568b0*/  STL [R1+0x1d98], R16 ;  /* 0x001d981001007387 */ /* 0x0003e80000100800 */
[----:B------:R-:W-:Y:S04]  /*568c0*/  STL [R1+0x1d64], R3 ;  /* 0x001d640301007387 */ /* 0x000fe80000100800 */
[----:B------:R-:W-:Y:S01]  /*568d0*/  STL [R1+0x1d2c], R6 ;  /* 0x001d2c0601007387 */ /* 0x000fe20000100800 */
[----:B------:R-:W-:-:S05]  /*568e0*/  IMAD.MOV.U32 R21, RZ, RZ, R16 ;  /* 0x000000ffff157224 */ /* 0x000fca00078e0010 */
[----:B------:R1:W-:Y:S01]  /*568f0*/  LDGSTS.E [R2+0x20a80], desc[UR14][R20.64], P0 ;  /* 0x20a8000014027fae */ /* 0x0003e2000812184e */
[----:B----4-:R-:W-:-:S05]  /*56900*/  IADD3.X R14, R14, UR8, RZ, P3, !PT ;  /* 0x000000080e0e7c10 */ /* 0x010fca0009ffe4ff */
[----:B------:R4:W-:Y:S04]  /*56910*/  STL [R1+0x1d60], R14 ;  /* 0x001d600e01007387 */ /* 0x0009e80000100800 */
[----:B------:R-:W3:Y:S04]  /*56920*/  LDL.LU.64 R24, [R1+0xf08] ;  /* 0x000f080001187983 */ /* 0x000ee80000300a00 */
[----:B------:R-:W3:Y:S01]  /*56930*/  LDL.LU.64 R18, [R1+0xf00] ;  /* 0x000f000001127983 */ /* 0x000ee20000300a00 */
[----:B------:R-:W-:Y:S02]  /*56940*/  IADD3.X R12, R12, UR8, RZ, P4, !PT ;  /* 0x000000080c0c7c10 */ /* 0x000fe4000a7fe4ff */
[----:B--2---:R-:W-:-:S02]  /*56950*/  IADD3 R4, P0, R4, UR16, RZ ;  /* 0x0000001004047c10 */ /* 0x004fc4000ff1e0ff */
[----:B------:R-:W-:Y:S01]  /*56960*/  IADD3.X R7, R7, UR8, RZ, P5, !PT ;  /* 0x0000000807077c10 */ /* 0x000fe2000affe4ff */
[----:B------:R2:W-:Y:S04]  /*56970*/  STL [R1+0x1d58], R12 ;  /* 0x001d580c01007387 */ /* 0x0005e80000100800 */
[----:B------:R-:W-:Y:S04]  /*56980*/  STL [R1+0x1d24], R4 ;  /* 0x001d240401007387 */ /* 0x000fe80000100800 */
[----:B------:R2:W-:Y:S04]  /*56990*/  STL [R1+0x1d20], R7 ;  /* 0x001d200701007387 */ /* 0x0005e80000100800 */
[----:B------:R-:W3:Y:S04]  /*569a0*/  LDL.LU.64 R40, [R1+0xef8] ;  /* 0x000ef80001287983 */ /* 0x000ee80000300a00 */
[----:B-1----:R-:W3:Y:S01]  /*569b0*/  LDL.LU.64 R16, [R1+0xef0] ;  /* 0x000ef00001107983 */ /* 0x002ee20000300a00 */
[----:B------:R-:W-:Y:S01]  /*569c0*/  MOV R20, R13 ;  /* 0x0000000d00147202 */ /* 0x000fe20000000f00 */
[----:B------:R-:W-:-:S02]  /*569d0*/  IMAD.MOV.U32 R21, RZ, RZ, R14 ;  /* 0x000000ffff157224 */ /* 0x000fc400078e000e */
[----:B----4-:R-:W4:Y:S01]  /*569e0*/  LDL.LU.64 R14, [R1+0xee8] ;  /* 0x000ee800010e7983 */ /* 0x010f220000300a00 */
[----:B------:R-:W-:-:S03]  /*569f0*/  ISETP.NE.U32.AND P2, PT, RZ, UR19, PT ;  /* 0x00000013ff007c0c */ /* 0x000fc6000bf45070 */
[----:B------:R1:W-:Y:S02]  /*56a00*/  LDGSTS.E [R2+0x20e00], desc[UR14][R20.64], P1 ;  /* 0x20e0000014027fae */ /* 0x0003e4000892184e */
[----:B-1----:R-:W-:Y:S01]  /*56a10*/  MOV R20, R3 ;  /* 0x0000000300147202 */ /* 0x002fe20000000f00 */
[----:B------:R-:W-:Y:S02]  /*56a20*/  IMAD.MOV.U32 R21, RZ, RZ, R12 ;  /* 0x000000ffff157224 */ /* 0x000fe400078e000c */
[----:B--2---:R-:W2:Y:S04]  /*56a30*/  LDL.LU.64 R12, [R1+0xee0] ;  /* 0x000ee000010c7983 */ /* 0x004ea80000300a00 */
[----:B------:R1:W-:Y:S01]  /*56a40*/  LDGSTS.E [R2+0x20e80], desc[UR14][R20.64], P1 ;  /* 0x20e8000014027fae */ /* 0x0003e2000892184e */
[----:B------:R-:W-:Y:S01]  /*56a50*/  IADD3.X R5, R5, UR8, RZ, P0, !PT ;  /* 0x0000000805057c10 */ /* 0x000fe200087fe4ff */
[----:B-1----:R-:W-:Y:S01]  /*56a60*/  IMAD.MOV.U32 R21, RZ, RZ, R7 ;  /* 0x000000ffff157224 */ /* 0x002fe200078e0007 */
[----:B------:R-:W-:-:S03]  /*56a70*/  MOV R20, R6 ;  /* 0x0000000600147202 */ /* 0x000fc60000000f00 */
[----:B------:R1:W-:Y:S04]  /*56a80*/  STL [R1+0x1d18], R5 ;  /* 0x001d180501007387 */ /* 0x0003e80000100800 */
[----:B------:R-:W2:Y:S04]  /*56a90*/  LDL.LU.64 R46, [R1+0xed8] ;  /* 0x000ed800012e7983 */ /* 0x000ea80000300a00 */
[----:B------:R-:W2:Y:S01]  /*56aa0*/  LDL.LU.64 R26, [R1+0xed0] ;  /* 0x000ed000011a7983 */ /* 0x000ea20000300a00 */
[----:B------:R-:W-:-:S03]  /*56ab0*/  LOP3.LUT R3, R169, 0x1f, RZ, 0xc0, !PT ;  /* 0x0000001fa9037812 */ /* 0x000fc600078ec0ff */
[----:B------:R1:W-:Y:S04]  /*56ac0*/  LDGSTS.E [R2+0x21200], desc[UR14][R20.64], P2 ;  /* 0x2120000014027fae */ /* 0x0003e8000912184e */
[----:B------:R-:W2:Y:S01]  /*56ad0*/  LDL.LU.64 R6, [R1+0xec8] ;  /* 0x000ec80001067983 */ /* 0x000ea20000300a00 */
[----:B------:R-:W-:Y:S02]  /*56ae0*/  LOP3.LUT R22, R3, 0x20, RZ, 0xfc, !PT ;  /* 0x0000002003167812 */ /* 0x000fe400078efcff */
[----:B-1----:R-:W-:Y:S01]  /*56af0*/  MOV R20, R4 ;  /* 0x0000000400147202 */ /* 0x002fe20000000f00 */
[----:B------:R-:W-:Y:S02]  /*56b00*/  IMAD.MOV.U32 R21, RZ, RZ, R5 ;  /* 0x000000ffff157224 */ /* 0x000fe400078e0005 */
[----:B------:R-:W2:Y:S01]  /*56b10*/  LDL.LU.64 R4, [R1+0xec0] ;  /* 0x000ec00001047983 */ /* 0x000ea20000300a00 */
[----:B---3--:R-:W-:-:S03]  /*56b20*/  IADD3 R23, P0, R10, UR17, RZ ;  /* 0x000000110a177c10 */ /* 0x008fc6000ff1e0ff */
[----:B------:R1:W-:Y:S01]  /*56b30*/  LDGSTS.E [R2+0x21280], desc[UR14][R20.64], P2 ;  /* 0x2128000014027fae */ /* 0x0003e2000912184e */
[----:B------:R-:W-:Y:S02]  /*56b40*/  IADD3 R29, P2, R8, UR17, RZ ;  /* 0x00000011081d7c10 */ /* 0x000fe4000ff5e0ff */
[----:B------:R-:W-:Y:S02]  /*56b50*/  ISETP.GE.AND P1, PT, R22, UR18, PT ;  /* 0x0000001216007c0c */ /* 0x000fe4000bf26270 */
[----:B------:R-:W-:Y:S02]  /*56b60*/  IADD3.X R22, R11, UR9, RZ, P0, !PT ;  /* 0x000000090b167c10 */ /* 0x000fe400087fe4ff */
[----:B------:R-:W-:Y:S01]  /*56b70*/  IADD3.X R28, R9, UR9, RZ, P2, !PT ;  /* 0x00000009091c7c10 */ /* 0x000fe200097fe4ff */
[----:B------:R-:W3:Y:S04]  /*56b80*/  LDL.LU.64 R10, [R1+0xeb8] ;  /* 0x000eb800010a7983 */ /* 0x000ee80000300a00 */
[----:B------:R-:W3:Y:S01]  /*56b90*/  LDL.LU.64 R8, [R1+0xeb0] ;  /* 0x000eb00001087983 */ /* 0x000ee20000300a00 */
[----:B------:R-:W-:-:S04]  /*56ba0*/  IADD3 R31, P0, R24, UR17, RZ ;  /* 0x00000011181f7c10 */ /* 0x000fc8000ff1e0ff */
[----:B------:R-:W-:Y:S02]  /*56bb0*/  IADD3.X R30, R25, UR9, RZ, P0, !PT ;  /* 0x00000009191e7c10 */ /* 0x000fe400087fe4ff */
[----:B------:R-:W-:-:S03]  /*56bc0*/  IADD3 R33, P2, R18, UR17, RZ ;  /* 0x0000001112217c10 */ /* 0x000fc6000ff5e0ff */
[----:B------:R-:W-:Y:S01]  /*56bd0*/  STL.64 [R1+0x2498], R30 ;  /* 0x0024981e01007387 */ /* 0x000fe20000100a00 */
[----:B------:R-:W-:-:S03]  /*56be0*/  IADD3.X R32, R19, UR9, RZ, P2, !PT ;  /* 0x0000000913207c10 */ /* 0x000fc600097fe4ff */
[----:B------:R1:W-:Y:S04]  /*56bf0*/  STL.64 [R1+0x2490], R28 ;  /* 0x0024901c01007387 */ /* 0x0003e80000100a00 */
[----:B------:R-:W3:Y:S04]  /*56c00*/  LDL.LU.64 R24, [R1+0xea8] ;  /* 0x000ea80001187983 */ /* 0x000ee80000300a00 */
[----:B------:R-:W3:Y:S01]  /*56c10*/  LDL.LU.64 R18, [R1+0xea0] ;  /* 0x000ea00001127983 */ /* 0x000ee20000300a00 */
[----:B------:R-:W-:-:S03]  /*56c20*/  IADD3 R35, P0, R40, UR17, RZ ;  /* 0x0000001128237c10 */ /* 0x000fc6000ff1e0ff */
[----:B------:R-:W3:Y:S01]  /*56c30*/  LDL.LU.64 R20, [R1+0xe98] ;  /* 0x000e980001147983 */ /* 0x000ee20000300a00 */
[----:B------:R-:W-:Y:S02]  /*56c40*/  IADD3 R37, P2, R16, UR17, RZ ;  /* 0x0000001110257c10 */ /* 0x000fe4000ff5e0ff */
[----:B------:R-:W-:Y:S02]  /*56c50*/  IADD3.X R34, R41, UR9, RZ, P0, !PT ;  /* 0x0000000929227c10 */ /* 0x000fe400087fe4ff */
[----:B------:R-:W-:Y:S02]  /*56c60*/  IADD3.X R36, R17, UR9, RZ, P2, !PT ;  /* 0x0000000911247c10 */ /* 0x000fe400097fe4ff */
[----:B------:R-:W3:Y:S01]  /*56c70*/  LDL.LU.64 R16, [R1+0xe90] ;  /* 0x000e900001107983 */ /* 0x000ee20000300a00 */
[----:B----4-:R-:W-:-:S04]  /*56c80*/  IADD3 R41, P0, R14, UR17, RZ ;  /* 0x000000110e297c10 */ /* 0x010fc8000ff1e0ff */
[----:B------:R-:W-:Y:S02]  /*56c90*/  IADD3.X R40, R15, UR9, RZ, P0, !PT ;  /* 0x000000090f287c10 */ /* 0x000fe400087fe4ff */
[----:B------:R-:W4:Y:S01]  /*56ca0*/  LDL.LU.64 R14, [R1+0xe80] ;  /* 0x000e8000010e7983 */ /* 0x000f220000300a00 */
[----:B--2---:R-:W-:-:S04]  /*56cb0*/  IADD3 R45, P2, R12, UR17, RZ ;  /* 0x000000110c2d7c10 */ /* 0x004fc8000ff5e0ff */
[----:B------:R-:W-:Y:S02]  /*56cc0*/  IADD3.X R44, R13, UR9, RZ, P2, !PT ;  /* 0x000000090d2c7c10 */ /* 0x000fe400097fe4ff */
[----:B------:R-:W2:Y:S01]  /*56cd0*/  LDL.LU.64 R12, [R1+0xe78] ;  /* 0x000e7800010c7983 */ /* 0x000ea20000300a00 */
[----:B------:R-:W-:Y:S02]  /*56ce0*/  IADD3 R49, P0, R46, UR17, RZ ;  /* 0x000000112e317c10 */ /* 0x000fe4000ff1e0ff */
[----:B------:R-:W-:Y:S02]  /*56cf0*/  IADD3 R53, P2, R26, UR17, RZ ;  /* 0x000000111a357c10 */ /* 0x000fe4000ff5e0ff */
[----:B------:R-:W-:Y:S02]  /*56d00*/  IADD3.X R48, R47, UR9, RZ, P0, !PT ;  /* 0x000000092f307c10 */ /* 0x000fe400087fe4ff */
[----:B------:R-:W-:Y:S02]  /*56d10*/  IADD3.X R52, R27, UR9, RZ, P2, !PT ;  /* 0x000000091b347c10 */ /* 0x000fe400097fe4ff */
[----:B------:R-:W-:-:S04]  /*56d20*/  IADD3 R57, P0, R6, UR17, RZ ;  /* 0x0000001106397c10 */ /* 0x000fc8000ff1e0ff */
[----:B------:R-:W-:Y:S02]  /*56d30*/  IADD3.X R56, R7, UR9, RZ, P0, !PT ;  /* 0x0000000907387c10 */ /* 0x000fe400087fe4ff */
[----:B------:R-:W2:Y:S01]  /*56d40*/  LDL.LU.64 R6, [R1+0xe70] ;  /* 0x000e700001067983 */ /* 0x000ea20000300a00 */
[----:B------:R-:W-:-:S04]  /*56d50*/  IADD3 R61, P2, R4, UR17, RZ ;  /* 0x00000011043d7c10 */ /* 0x000fc8000ff5e0ff */
[----:B------:R-:W-:Y:S02]  /*56d60*/  IADD3.X R60, R5, UR9, RZ, P2, !PT ;  /* 0x00000009053c7c10 */ /* 0x000fe400097fe4ff */
[----:B------:R-:W2:Y:S01]  /*56d70*/  LDL.LU.64 R4, [R1+0xe68] ;  /* 0x000e680001047983 */ /* 0x000ea20000300a00 */
[----:B---3--:R-:W-:Y:S02]  /*56d80*/  IADD3 R65, P0, R10, UR17, RZ ;  /* 0x000000110a417c10 */ /* 0x008fe4000ff1e0ff */
[----:B------:R-:W-:Y:S02]  /*56d90*/  IADD3 R67, P2, R8, UR17, RZ ;  /* 0x0000001108437c10 */ /* 0x000fe4000ff5e0ff */
[----:B------:R-:W-:Y:S02]  /*56da0*/  IADD3.X R64, R11, UR9, RZ, P0, !PT ;  /* 0x000000090b407c10 */ /* 0x000fe400087fe4ff */
[----:B------:R-:W-:Y:S01]  /*56db0*/  IADD3.X R66, R9, UR9, RZ, P2, !PT ;  /* 0x0000000909427c10 */ /* 0x000fe200097fe4ff */
[----:B------:R-:W3:Y:S04]  /*56dc0*/  LDL.LU.64 R10, [R1+0xe60] ;  /* 0x000e6000010a7983 */ /* 0x000ee80000300a00 */
[----:B------:R-:W3:Y:S04]  /*56dd0*/  LDL.LU.64 R8, [R1+0xe58] ;  /* 0x000e580001087983 */ /* 0x000ee80000300a00 */
[----:B-1----:R-:W3:Y:S01]  /*56de0*/  LDL.LU.64 R28, [R1+0xe50] ;  /* 0x000e5000011c7983 */ /* 0x002ee20000300a00 */
[----:B------:R-:W-:-:S04]  /*56df0*/  IADD3 R71, P2, R18, UR17, RZ ;  /* 0x0000001112477c10 */ /* 0x000fc8000ff5e0ff */
[----:B------:R-:W-:Y:S02]  /*56e00*/  IADD3.X R70, R19, UR9, RZ, P2, !PT ;  /* 0x0000000913467c10 */ /* 0x000fe400097fe4ff */
[----:B------:R-:W3:Y:S01]  /*56e10*/  LDL.LU.64 R18, [R1+0xe48] ;  /* 0x000e480001127983 */ /* 0x000ee20000300a00 */
[----:B------:R-:W-:-:S03]  /*56e20*/  IADD3 R69, P0, R24, UR17, RZ ;  /* 0x0000001118457c10 */ /* 0x000fc6000ff1e0ff */
[----:B------:R-:W3:Y:S01]  /*56e30*/  LDL.LU.64 R26, [R1+0xe40] ;  /* 0x000e4000011a7983 */ /* 0x000ee20000300a00 */
[----:B------:R-:W-:Y:S02]  /*56e40*/  IADD3.X R68, R25, UR9, RZ, P0, !PT ;  /* 0x0000000919447c10 */ /* 0x000fe400087fe4ff */
[----:B------:R-:W-:Y:S01]  /*56e50*/  IADD3 R75, P2, R16, UR17, RZ ;  /* 0x00000011104b7c10 */ /* 0x000fe2000ff5e0ff */
[----:B------:R-:W3:Y:S01]  /*56e60*/  LDL.LU.64 R24, [R1+0xe38] ;  /* 0x000e380001187983 */ /* 0x000ee20000300a00 */
[----:B------:R-:W-:Y:S02]  /*56e70*/  IADD3 R73, P0, R20, UR17, RZ ;  /* 0x0000001114497c10 */ /* 0x000fe4000ff1e0ff */
[----:B------:R-:W-:Y:S02]  /*56e80*/  IADD3.X R74, R17, UR9, RZ, P2, !PT ;  /* 0x00000009114a7c10 */ /* 0x000fe400097fe4ff */
[----:B------:R-:W-:Y:S01]  /*56e90*/  IADD3.X R72, R21, UR9, RZ, P0, !PT ;  /* 0x0000000915487c10 */ /* 0x000fe200087fe4ff */
[----:B------:R-:W3:Y:S01]  /*56ea0*/  LDL.LU.64 R16, [R1+0xe30] ;  /* 0x000e300001107983 */ /* 0x000ee20000300a00 */
[----:B----4-:R-:W-:-:S04]  /*56eb0*/  IADD3 R77, P0, R14, UR17, RZ ;  /* 0x000000110e4d7c10 */ /* 0x010fc8000ff1e0ff */
[----:B------:R-:W-:Y:S02]  /*56ec0*/  IADD3.X R76, R15, UR9, RZ, P0, !PT ;  /* 0x000000090f4c7c10 */ /* 0x000fe400087fe4ff */
[----:B------:R-:W4:Y:S04]  /*56ed0*/  LDL.LU.64 R14, [R1+0xe28] ;  /* 0x000e2800010e7983 */ /* 0x000f280000300a00 */
[----:B------:R-:W-:Y:S01]  /*56ee0*/  STL.64 [R1+0x2470], R76 ;  /* 0x0024704c01007387 */ /* 0x000fe20000100a00 */
[----:B--2---:R-:W-:-:S03]  /*56ef0*/  IADD3 R79, P2, R12, UR17, RZ ;  /* 0x000000110c4f7c10 */ /* 0x004fc6000ff5e0ff */
[----:B------:R-:W2:Y:S01]  /*56f00*/  LDL.LU.64 R20, [R1+0xe20] ;  /* 0x000e200001147983 */ /* 0x000ea20000300a00 */
[----:B------:R-:W-:-:S03]  /*56f10*/  IADD3.X R78, R13, UR9, RZ, P2, !PT ;  /* 0x000000090d4e7c10 */ /* 0x000fc600097fe4ff */
[----:B------:R-:W2:Y:S04]  /*56f20*/  LDL.LU.64 R12, [R1+0xe18] ;  /* 0x000e1800010c7983 */ /* 0x000ea80000300a00 */
[----:B------:R-:W-:Y:S01]  /*56f30*/  STL.64 [R1+0x2478], R78 ;  /* 0x0024784e01007387 */ /* 0x000fe20000100a00 */
        /* <DEDUP_REMOVED lines=11> */
[----:B------:R-:W3:Y:S01]  /*56ff0*/  LDL.LU.64 R8, [R1+0xdf8] ;  /* 0x000df80001087983 */ /* 0x000ee20000300a00 */
[----:B------:R-:W-:-:S04]  /*57000*/  IADD3 R89, P0, R28, UR17, RZ ;  /* 0x000000111c597c10 */ /* 0x000fc8000ff1e0ff */
[----:B------:R-:W-:Y:S02]  /*57010*/  IADD3.X R88, R29, UR9, RZ, P0, !PT ;  /* 0x000000091d587c10 */ /* 0x000fe400087fe4ff */
[----:B------:R-:W3:Y:S01]  /*57020*/  LDL.LU.64 R28, [R1+0xd68] ;  /* 0x000d6800011c7983 */ /* 0x000ee20000300a00 */
[----:B------:R-:W-:-:S04]  /*57030*/  IADD3 R91, P2, R18, UR17, RZ ;  /* 0x00000011125b7c10 */ /* 0x000fc8000ff5e0ff */
[----:B------:R-:W-:Y:S02]  /*57040*/  IADD3.X R90, R19, UR9, RZ, P2, !PT ;  /* 0x00000009135a7c10 */ /* 0x000fe400097fe4ff */
[----:B------:R-:W3:Y:S01]  /*57050*/  LDL.LU.64 R18, [R1+0xdf0] ;  /* 0x000df00001127983 */ /* 0x000ee20000300a00 */
[----:B------:R-:W-:Y:S02]  /*57060*/  IADD3 R93, P0, R26, UR17, RZ ;  /* 0x000000111a5d7c10 */ /* 0x000fe4000ff1e0ff */
[----:B------:R-:W-:Y:S02]  /*57070*/  IADD3 R95, P2, R24, UR17, RZ ;  /* 0x00000011185f7c10 */ /* 0x000fe4000ff5e0ff */
[----:B------:R-:W-:Y:S02]  /*57080*/  IADD3.X R92, R27, UR9, RZ, P0, !PT ;  /* 0x000000091b5c7c10 */ /* 0x000fe400087fe4ff */
[----:B------:R-:W-:Y:S01]  /*57090*/  IADD3.X R94, R25, UR9, RZ, P2, !PT ;  /* 0x00000009195e7c10 */ /* 0x000fe200097fe4ff */
[----:B------:R-:W3:Y:S01]  /*570a0*/  LDL.LU.64 R26, [R1+0xde8] ;  /* 0x000de800011a7983 */ /* 0x000ee20000300a00 */
[----:B------:R-:W-:-:S03]  /*570b0*/  IADD3 R97, P0, R16, UR17, RZ ;  /* 0x0000001110617c10 */ /* 0x000fc6000ff1e0ff */
[----:B------:R-:W3:Y:S01]  /*570c0*/  LDL.LU.64 R24, [R1+0xde0] ;  /* 0x000de00001187983 */ /* 0x000ee20000300a00 */
[----:B------:R-:W-:Y:S02]  /*570d0*/  IADD3.X R96, R17, UR9, RZ, P0, !PT ;  /* 0x0000000911607c10 */ /* 0x000fe400087fe4ff */
[----:B----4-:R-:W-:Y:S01]  /*570e0*/  IADD3 R99, P2, R14, UR17, RZ ;  /* 0x000000110e637c10 */ /* 0x010fe2000ff5e0ff */
[----:B------:R-:W4:Y:S03]  /*570f0*/  LDL.LU.64 R16, [R1+0xdd8] ;  /* 0x000dd80001107983 */ /* 0x000f260000300a00 */
[----:B------:R-:W-:Y:S02]  /*57100*/  IADD3.X R98, R15, UR9, RZ, P2, !PT ;  /* 0x000000090f627c10 */ /* 0x000fe400097fe4ff */
[----:B------:R-:W4:Y:S01]  /*57110*/  LDL.LU.64 R14, [R1+0xdd0] ;  /* 0x000dd000010e7983 */ /* 0x000f220000300a00 */
[----:B--2---:R-:W-:-:S04]  /*57120*/  IADD3 R101, P0, R20, UR17, RZ ;  /* 0x0000001114657c10 */ /* 0x004fc8000ff1e0ff */
[----:B------:R-:W-:Y:S02]  /*57130*/  IADD3.X R100, R21, UR9, RZ, P0, !PT ;  /* 0x0000000915647c10 */ /* 0x000fe400087fe4ff */
[----:B------:R-:W2:Y:S01]  /*57140*/  LDL.LU.64 R20, [R1+0xdc8] ;  /* 0x000dc80001147983 */ /* 0x000ea20000300a00 */
[----:B------:R-:W-:-:S04]  /*57150*/  IADD3 R103, P2, R12, UR17, RZ ;  /* 0x000000110c677c10 */ /* 0x000fc8000ff5e0ff */
        /* <DEDUP_REMOVED lines=25> */
[----:B----4-:R-:W-:-:S03]  /*572f0*/  IADD3 R121, P0, R16, UR17, RZ ;  /* 0x0000001110797c10 */ /* 0x010fc6000ff1e0ff */
[----:B------:R-:W4:Y:S01]  /*57300*/  LDL.LU.64 R24, [R1+0xd80] ;  /* 0x000d800001187983 */ /* 0x000f220000300a00 */
[----:B------:R-:W-:Y:S02]  /*57310*/  IADD3.X R120, R17, UR9, RZ, P0, !PT ;  /* 0x0000000911787c10 */ /* 0x000fe400087fe4ff */
[----:B------:R-:W-:Y:S01]  /*57320*/  IADD3 R123, P2, R14, UR17, RZ ;  /* 0x000000110e7b7c10 */ /* 0x000fe2000ff5e0ff */
        /* <DEDUP_REMOVED lines=28> */
[----:B----4-:R-:W-:Y:S02]  /*574f0*/  IADD3 R167, P2, R24, UR17, RZ ;  /* 0x0000001118a77c10 */ /* 0x010fe4000ff5e0ff */
[----:B------:R-:W-:Y:S02]  /*57500*/  IADD3.X R164, R27, UR9, RZ, P0, !PT ;  /* 0x000000091ba47c10 */ /* 0x000fe400087fe4ff */
[----:B------:R-:W-:Y:S01]  /*57510*/  IADD3.X R166, R25, UR9, RZ, P2, !PT ;  /* 0x0000000919a67c10 */ /* 0x000fe200097fe4ff */
[----:B------:R-:W4:Y:S01]  /*57520*/  LDL.LU.64 R26, [R1+0xd20] ;  /* 0x000d2000011a7983 */ /* 0x000f220000300a00 */
[----:B------:R-:W-:-:S03]  /*57530*/  IADD3 R169, P0, R16, UR17, RZ ;  /* 0x0000001110a97c10 */ /* 0x000fc6000ff1e0ff */
        /* <DEDUP_REMOVED lines=13> */
[----:B------:R-:W-:Y:S01]  /*57610*/  IADD3.X R31, R7, UR9, RZ, P0, !PT ;  /* 0x00000009071f7c10 */ /* 0x000fe200087fe4ff */
[----:B------:R1:W-:Y:S01]  /*57620*/  STL [R1+0x104], R30 ;  /* 0x0001041e01007387 */ /* 0x0003e20000100800 */
[----:B------:R-:W-:-:S04]  /*57630*/  IADD3 R46, P2, R4, UR17, RZ ;  /* 0x00000011042e7c10 */ /* 0x000fc8000ff5e0ff */
[----:B-1----:R-:W-:Y:S01]  /*57640*/  IADD3.X R30, R5, UR9, RZ, P2, !PT ;  /* 0x00000009051e7c10 */ /* 0x002fe200097fe4ff */
[----:B------:R3:W-:Y:S04]  /*57650*/  STL [R1+0x10c], R46 ;  /* 0x00010c2e01007387 */ /* 0x0007e80000100800 */
[----:B------:R-:W2:Y:S04]  /*57660*/  LDL.LU.64 R6, [R1+0xcf0] ;  /* 0x000cf00001067983 */ /* 0x000ea80000300a00 */
[----:B------:R-:W-:Y:S04]  /*57670*/  STL [R1+0x100], R31 ;  /* 0x0001001f01007387 */ /* 0x000fe80000100800 */
[----:B------:R-:W2:Y:S04]  /*57680*/  LDL.LU.64 R4, [R1+0xce8] ;  /* 0x000ce80001047983 */ /* 0x000ea80000300a00 */
[----:B------:R1:W-:Y:S01]  /*57690*/  STL [R1+0x108], R30 ;  /* 0x0001081e01007387 */ /* 0x0003e20000100800 */
[----:B---3--:R-:W-:-:S02]  /*576a0*/  IADD3 R46, P2, R8, UR17, RZ ;  /* 0x00000011082e7c10 */ /* 0x008fc4000ff5e0ff */
[----:B-1----:R-:W-:-:S04]  /*576b0*/  IADD3 R30, P0, R10, UR17, RZ ;  /* 0x000000110a1e7c10 */ /* 0x002fc8000ff1e0ff */
[----:B------:R-:W-:Y:S01]  /*576c0*/  IADD3.X R31, R11, UR9, RZ, P0, !PT ;  /* 0x000000090b1f7c10 */ /* 0x000fe200087fe4ff */
[----:B------:R1:W-:Y:S04]  /*576d0*/  STL [R1+0x114], R30 ;  /* 0x0001141e01007387 */ /* 0x0003e80000100800 */
[----:B------:R-:W-:Y:S04]  /*576e0*/  STL [R1+0x11c], R46 ;  /* 0x00011c2e01007387 */ /* 0x000fe80000100800 */
[----:B------:R-:W3:Y:S01]  /*576f0*/  LDL.LU.64 R10, [R1+0xce0] ;  /* 0x000ce000010a7983 */ /* 0x000ee20000300a00 */
[----:B-1----:R-:W-:-:S03]  /*57700*/  IADD3.X R30, R9, UR9, RZ, P2, !PT ;  /* 0x00000009091e7c10 */ /* 0x002fc600097fe4ff */
[----:B------:R-:W-:Y:S04]  /*57710*/  STL [R1+0x110], R31 ;  /* 0x0001101f01007387 */ /* 0x000fe80000100800 */
[----:B------:R-:W3:Y:S04]  /*57720*/  LDL.LU.64 R8, [R1+0xcd8] ;  /* 0x000cd80001087983 */ /* 0x000ee80000300a00 */
[----:B------:R1:W-:Y:S02]  /*57730*/  STL [R1+0x118], R30 ;  /* 0x0001181e01007387 */ /* 0x0003e40000100800 */
[----:B-1----:R-:W-:-:S04]  /*57740*/  IADD3 R30, P0, R28, UR17, RZ ;  /* 0x000000111c1e7c10 */ /* 0x002fc8000ff1e0ff */
[----:B------:R-:W-:Y:S01]  /*57750*/  IADD3.X R31, R29, UR9, RZ, P0, !PT ;  /* 0x000000091d1f7c10 */ /* 0x000fe200087fe4ff */
[----:B------:R1:W-:Y:S01]  /*57760*/  STL [R1+0x124], R30 ;  /* 0x0001241e01007387 */ /* 0x0003e20000100800 */
[----:B------:R-:W-:-:S04]  /*57770*/  IADD3 R46, P2, R18, UR17, RZ ;  /* 0x00000011122e7c10 */ /* 0x000fc8000ff5e0ff */
[----:B-1----:R-:W-:Y:S01]  /*57780*/  IADD3.X R30, R19, UR9, RZ, P2, !PT ;  /* 0x00000009131e7c10 */ /* 0x002fe200097fe4ff */
[----:B------:R-:W-:Y:S04]  /*57790*/  STL [R1+0x12c], R46 ;  /* 0x00012c2e01007387 */ /* 0x000fe80000100800 */
[----:B------:R-:W3:Y:S04]  /*577a0*/  LDL.LU.64 R28, [R1+0xcd0] ;  /* 0x000cd000011c7983 */ /* 0x000ee80000300a00 */
[----:B------:R4:W-:Y:S04]  /*577b0*/  STL [R1+0x120], R31 ;  /* 0x0001201f01007387 */ /* 0x0009e80000100800 */
[----:B------:R-:W3:Y:S04]  /*577c0*/  LDL.LU.64 R18, [R1+0xcc8] ;  /* 0x000cc80001127983 */ /* 0x000ee80000300a00 */
[----:B------:R1:W-:Y:S01]  /*577d0*/  STL [R1+0x128], R30 ;  /* 0x0001281e01007387 */ /* 0x0003e20000100800 */
[----:B----4-:R-:W-:-:S04]  /*577e0*/  IADD3 R31, P0, R26, UR17, RZ ;  /* 0x000000111a1f7c10 */ /* 0x010fc8000ff1e0ff */
[----:B------:R-:W-:Y:S02]  /*577f0*/  IADD3.X R26, R27, UR9, RZ, P0, !PT ;  /* 0x000000091b1a7c10 */ /* 0x000fe400087fe4ff */
[----:B-1----:R-:W-:Y:S01]  /*57800*/  IADD3 R30, P2, R24, UR17, RZ ;  /* 0x00000011181e7c10 */ /* 0x002fe2000ff5e0ff */
[----:B------:R-:W-:Y:S01]  /*57810*/  STL [R1+0x194], R31 ;  /* 0x0001941f01007387 */ /* 0x000fe20000100800 */
[----:B------:R-:W-:Y:S02]  /*57820*/  IADD3 R24, P0, R16, UR17, RZ ;  /* 0x0000001110187c10 */ /* 0x000fe4000ff1e0ff */
[----:B------:R-:W-:Y:S01]  /*57830*/  IADD3.X R25, R25, UR9, RZ, P2, !PT ;  /* 0x0000000919197c10 */ /* 0x000fe200097fe4ff */
[----:B------:R1:W-:Y:S04]  /*57840*/  STL [R1+0x19c], R30 ;  /* 0x00019c1e01007387 */ /* 0x0003e80000100800 */
[----:B------:R4:W-:Y:S04]  /*57850*/  STL [R1+0x190], R26 ;  /* 0x0001901a01007387 */ /* 0x0009e80000100800 */
[----:B------:R-:W-:Y:S01]  /*57860*/  STL [R1+0x198], R25 ;  /* 0x0001981901007387 */ /* 0x000fe20000100800 */
[----:B-1----:R-:W-:-:S03]  /*57870*/  IADD3 R30, P2, R14, UR17, RZ ;  /* 0x000000110e1e7c10 */ /* 0x002fc6000ff5e0ff */
[----:B----4-:R-:W4:Y:S04]  /*57880*/  LDL.LU.64 R26, [R1+0xcc0] ;  /* 0x000cc000011a7983 */ /* 0x010f280000300a00 */
[----:B------:R1:W-:Y:S01]  /*57890*/  STL [R1+0x2a4], R24 ;  /* 0x0002a41801007387 */ /* 0x0003e20000100800 */
[----:B------:R-:W-:Y:S02]  /*578a0*/  IADD3.X R16, R17, UR9, RZ, P0, !PT ;  /* 0x0000000911107c10 */ /* 0x000fe400087fe4ff */
[----:B------:R-:W-:Y:S01]  /*578b0*/  IADD3.X R15, R15, UR9, RZ, P2, !PT ;  /* 0x000000090f0f7c10 */ /* 0x000fe200097fe4ff */
[----:B-1----:R-:W4:Y:S01]  /*578c0*/  LDL.LU.64 R24, [R1+0xcb8] ;  /* 0x000cb80001187983 */ /* 0x002f220000300a00 */
[----:B--2---:R-:W-:-:S03]  /*578d0*/  IADD3 R14, P0, R20, UR17, RZ ;  /* 0x00000011140e7c10 */ /* 0x004fc6000ff1e0ff */
[----:B------:R1:W-:Y:S04]  /*578e0*/  STL [R1+0x2ac], R30 ;  /* 0x0002ac1e01007387 */ /* 0x0003e80000100800 */
[----:B------:R2:W-:Y:S04]  /*578f0*/  STL [R1+0x2a0], R16 ;  /* 0x0002a01001007387 */ /* 0x0005e80000100800 */
[----:B------:R-:W-:Y:S01]  /*57900*/  STL [R1+0x2a8], R15 ;  /* 0x0002a80f01007387 */ /* 0x000fe20000100800 */
[----:B-1----:R-:W-:-:S03]  /*57910*/  IADD3 R30, P2, R12, UR17, RZ ;  /* 0x000000110c1e7c10 */ /* 0x002fc6000ff5e0ff */
[----:B--2---:R-:W2:Y:S04]  /*57920*/  LDL.LU.64 R16, [R1+0xcb0] ;  /* 0x000cb00001107983 */ /* 0x004ea80000300a00 */
[----:B------:R1:W-:Y:S01]  /*57930*/  STL [R1+0x2c4], R14 ;  /* 0x0002c40e01007387 */ /* 0x0003e20000100800 */
[----:B------:R-:W-:Y:S02]  /*57940*/  IADD3.X R20, R21, UR9, RZ, P0, !PT ;  /* 0x0000000915147c10 */ /* 0x000fe400087fe4ff */
[----:B------:R-:W-:Y:S01]  /*57950*/  IADD3.X R13, R13, UR9, RZ, P2, !PT ;  /* 0x000000090d0d7c10 */ /* 0x000fe200097fe4ff */
[----:B-1----:R-:W2:Y:S01]  /*57960*/  LDL.LU.64 R14, [R1+0xca8] ;  /* 0x000ca800010e7983 */ /* 0x002ea20000300a00 */
[----:B------:R-:W-:-:S03]  /*57970*/  IADD3 R12, P0, R6, UR17, RZ ;  /* 0x00000011060c7c10 */ /* 0x000fc6000ff1e0ff */
[----:B------:R1:W-:Y:S04]  /*57980*/  STL [R1+0x2cc], R30 ;  /* 0x0002cc1e01007387 */ /* 0x0003e80000100800 */
[----:B------:R1:W-:Y:S04]  /*57990*/  STL [R1+0x2c0], R20 ;  /* 0x0002c01401007387 */ /* 0x0003e80000100800 */
[----:B------:R-:W-:Y:S01]  /*579a0*/  STL [R1+0x2c8], R13 ;  /* 0x0002c80d01007387 */ /* 0x000fe20000100800 */
[----:B-1----:R-:W-:-:S03]  /*579b0*/  IADD3 R30, P2, R4, UR17, RZ ;  /* 0x00000011041e7c10 */ /* 0x002fc6000ff5e0ff */
[----:B------:R-:W2:Y:S01]  /*579c0*/  LDL.LU.64 R20, [R1+0xca0] ;  /* 0x000ca00001147983 */ /* 0x000ea20000300a00 */
[----:B------:R-:W-:-:S03]  /*579d0*/  IADD3.X R6, R7, UR9, RZ, P0, !PT ;  /* 0x0000000907067c10 */ /* 0x000fc600087fe4ff */
[----:B------:R1:W-:Y:S01]  /*579e0*/  STL [R1+0x2d4], R12 ;  /* 0x0002d40c01007387 */ /* 0x0003e20000100800 */
[----:B------:R-:W-:Y:S02]  /*579f0*/  IADD3.X R5, R5, UR9, RZ, P2, !PT ;  /* 0x0000000905057c10 */ /* 0x000fe400097fe4ff */
[----:B---3--:R-:W-:Y:S01]  /*57a00*/  IADD3 R4, P0, R10, UR17, RZ ;  /* 0x000000110a047c10 */ /* 0x008fe2000ff1e0ff */
[----:B-1----:R-:W3:Y:S04]  /*57a10*/  LDL.LU.64 R12, [R1+0xc98] ;  /* 0x000c9800010c7983 */ /* 0x002ee80000300a00 */
[----:B------:R-:W-:Y:S04]  /*57a20*/  STL [R1+0x2dc], R30 ;  /* 0x0002dc1e01007387 */ /* 0x000fe80000100800 */
[----:B------:R1:W-:Y:S04]  /*57a30*/  STL [R1+0x2d0], R6 ;  /* 0x0002d00601007387 */ /* 0x0003e80000100800 */
[----:B------:R-:W-:Y:S04]  /*57a40*/  STL [R1+0x2d8], R5 ;  /* 0x0002d80501007387 */ /* 0x000fe80000100800 */
[----:B-1----:R-:W3:Y:S04]  /*57a50*/  LDL.LU.64 R6, [R1+0xc90] ;  /* 0x000c900001067983 */ /* 0x002ee80000300a00 */
[----:B------:R1:W-:Y:S04]  /*57a60*/  STL [R1+0x2e4], R4 ;  /* 0x0002e40401007387 */ /* 0x0003e80000100800 */
[----:B-1----:R-:W3:Y:S01]  /*57a70*/  LDL.LU.64 R4, [R1+0xc88] ;  /* 0x000c880001047983 */ /* 0x002ee20000300a00 */
[----:B------:R-:W-:-:S02]  /*57a80*/  IADD3 R30, P2, R8, UR17, RZ ;  /* 0x00000011081e7c10 */ /* 0x000fc4000ff5e0ff */
[----:B------:R-:W-:Y:S02]  /*57a90*/  IADD3.X R10, R11, UR9, RZ, P0, !PT ;  /* 0x000000090b0a7c10 */ /* 0x000fe400087fe4ff */
[----:B------:R-:W-:Y:S01]  /*57aa0*/  IADD3.X R9, R9, UR9, RZ, P2, !PT ;  /* 0x0000000909097c10 */ /* 0x000fe200097fe4ff */
[----:B------:R-:W-:Y:S04]  /*57ab0*/  STL [R1+0x2ec], R30 ;  /* 0x0002ec1e01007387 */ /* 0x000fe80000100800 */
[----:B------:R1:W-:Y:S04]  /*57ac0*/  STL [R1+0x2e0], R10 ;  /* 0x0002e00a01007387 */ /* 0x0003e80000100800 */
[----:B------:R-:W-:Y:S04]  /*57ad0*/  STL [R1+0x2e8], R9 ;  /* 0x0002e80901007387 */ /* 0x000fe80000100800 */
[----:B-1----:R-:W3:Y:S01]  /*57ae0*/  LDL.LU.64 R10, [R1+0xc80] ;  /* 0x000c8000010a7983 */ /* 0x002ee20000300a00 */
[----:B------:R-:W-:-:S04]  /*57af0*/  IADD3 R8, P0, R28, UR17, RZ ;  /* 0x000000111c087c10 */ /* 0x000fc8000ff1e0ff */
[----:B------:R-:W-:Y:S01]  /*57b00*/  IADD3.X R31, R29, UR9, RZ, P0, !PT ;  /* 0x000000091d1f7c10 */ /* 0x000fe200087fe4ff */
[----:B------:R1:W-:Y:S01]  /*57b10*/  STL [R1+0x2f4], R8 ;  /* 0x0002f40801007387 */ /* 0x0003e20000100800 */
[----:B------:R-:W-:-:S03]  /*57b20*/  IADD3 R30, P2, R18, UR17, RZ ;  /* 0x00000011121e7c10 */ /* 0x000fc6000ff5e0ff */
[----:B-1----:R-:W3:Y:S04]  /*57b30*/  LDL.LU.64 R8, [R1+0xc78] ;  /* 0x000c780001087983 */ /* 0x002ee80000300a00 */
[----:B------:R1:W-:Y:S04]  /*57b40*/  STL [R1+0x2fc], R30 ;  /* 0x0002fc1e01007387 */ /* 0x0003e80000100800 */
[----:B------:R-:W3:Y:S01]  /*57b50*/  LDL.LU.64 R28, [R1+0xc70] ;  /* 0x000c7000011c7983 */ /* 0x000ee20000300a00 */
[----:B-1----:R-:W-:-:S03]  /*57b60*/  IADD3.X R30, R19, UR9, RZ, P2, !PT ;  /* 0x00000009131e7c10 */ /* 0x002fc600097fe4ff */
[----:B------:R-:W-:Y:S04]  /*57b70*/  STL [R1+0x2f0], R31 ;  /* 0x0002f01f01007387 */ /* 0x000fe80000100800 */
[----:B------:R-:W3:Y:S04]  /*57b80*/  LDL.LU.64 R18, [R1+0xc68] ;  /* 0x000c680001127983 */ /* 0x000ee80000300a00 */
[----:B------:R4:W-:Y:S02]  /*57b90*/  STL [R1+0x2f8], R30 ;  /* 0x0002f81e01007387 */ /* 0x0009e40000100800 */
[----:B----4-:R-:W-:-:S04]  /*57ba0*/  IADD3 R30, P0, R26, UR17, RZ ;  /* 0x000000111a1e7c10 */ /* 0x010fc8000ff1e0ff */
[----:B------:R-:W-:Y:S02]  /*57bb0*/  IADD3.X R31, R27, UR9, RZ, P0, !PT ;  /* 0x000000091b1f7c10 */ /* 0x000fe400087fe4ff */
[----:B------:R-:W-:Y:S01]  /*57bc0*/  IADD3 R46, P2, R24, UR17, RZ ;  /* 0x00000011182e7c10 */ /* 0x000fe2000ff5e0ff */
[----:B------:R1:W-:Y:S04]  /*57bd0*/  STL [R1+0x360], R30 ;  /* 0x0003601e01007387 */ /* 0x0003e80000100800 */
[----:B------:R-:W-:Y:S04]  /*57be0*/  STL [R1+0x364], R46 ;  /* 0x0003642e01007387 */ /* 0x000fe80000100800 */
[----:B------:R-:W4:Y:S01]  /*57bf0*/  LDL.LU.64 R26, [R1+0xc60] ;  /* 0x000c6000011a7983 */ /* 0x000f220000300a00 */
[----:B-1----:R-:W-:-:S03]  /*57c00*/  IADD3.X R30, R25, UR9, RZ, P2, !PT ;  /* 0x00000009191e7c10 */ /* 0x002fc600097fe4ff */
[----:B------:R-:W-:Y:S04]  /*57c10*/  STL [R1+0x300], R31 ;  /* 0x0003001f01007387 */ /* 0x000fe80000100800 */
[----:B------:R-:W4:Y:S04]  /*57c20*/  LDL.LU.64 R24, [R1+0xc58] ;  /* 0x000c580001187983 */ /* 0x000f280000300a00 */
[----:B------:R2:W-:Y:S02]  /*57c30*/  STL [R1+0x304], R30 ;  /* 0x0003041e01007387 */ /* 0x0005e40000100800 */
[----:B--2---:R-:W-:-:S02]  /*57c40*/  IADD3 R30, P0, R16, UR17, RZ ;  /* 0x00000011101e7c10 */ /* 0x004fc4000ff1e0ff */
[----:B------:R-:W-:Y:S02]  /*57c50*/  IADD3 R46, P2, R14, UR17, RZ ;  /* 0x000000110e2e7c10 */ /* 0x000fe4000ff5e0ff */
[----:B------:R-:W-:Y:S01]  /*57c60*/  IADD3.X R31, R17, UR9, RZ, P0, !PT ;  /* 0x00000009111f7c10 */ /* 0x000fe200087fe4ff */
[----:B------:R1:W-:Y:S04]  /*57c70*/  STL [R1+0x368], R30 ;  /* 0x0003681e01007387 */ /* 0x0003e80000100800 */
[----:B------:R3:W-:Y:S04]  /*57c80*/  STL [R1+0x36c], R46 ;  /* 0x00036c2e01007387 */ /* 0x0007e80000100800 */
[----:B------:R-:W2:Y:S01]  /*57c90*/  LDL.LU.64 R16, [R1+0xc50] ;  /* 0x000c500001107983 */ /* 0x000ea20000300a00 */
[----:B-1----:R-:W-:-:S03]  /*57ca0*/  IADD3.X R30, R15, UR9, RZ, P2, !PT ;  /* 0x000000090f1e7c10 */ /* 0x002fc600097fe4ff */
[----:B------:R-:W-:Y:S04]  /*57cb0*/  STL [R1+0x308], R31 ;  /* 0x0003081f01007387 */ /* 0x000fe80000100800 */
[----:B------:R-:W2:Y:S04]  /*57cc0*/  LDL.LU.64 R14, [R1+0xc48] ;  /* 0x000c4800010e7983 */ /* 0x000ea80000300a00 */
[----:B------:R1:W-:Y:S01]  /*57cd0*/  STL [R1+0x30c], R30 ;  /* 0x00030c1e01007387 */ /* 0x0003e20000100800 */
[----:B---3--:R-:W-:Y:S02]  /*57ce0*/  IADD3 R46, P2, R12, UR17, RZ ;  /* 0x000000110c2e7c10 */ /* 0x008fe4000ff5e0ff */
[----:B-1----:R-:W-:-:S04]  /*57cf0*/  IADD3 R30, P0, R20, UR17, RZ ;  /* 0x00000011141e7c10 */ /* 0x002fc8000ff1e0ff */
        /* <DEDUP_REMOVED lines=12> */
[----:B------:R-:W-:Y:S04]  /*57dc0*/  STL [R1+0x37c], R46 ;  /* 0x00037c2e01007387 */ /* 0x000fe80000100800 */
[----:B------:R-:W3:Y:S01]  /*57dd0*/  LDL.LU.64 R6, [R1+0xc30] ;  /* 0x000c300001067983 */ /* 0x000ee20000300a00 */
[----:B-1----:R-:W-:-:S03]  /*57de0*/  IADD3.X R30, R5, UR9, RZ, P2, !PT ;  /* 0x00000009051e7c10 */ /* 0x002fc600097fe4ff */
[----:B------:R1:W-:Y:S04]  /*57df0*/  STL [R1+0x318], R31 ;  /* 0x0003181f01007387 */ /* 0x0003e80000100800 */
[----:B------:R-:W3:Y:S04]  /*57e00*/  LDL.LU.64 R4, [R1+0xc28] ;  /* 0x000c280001047983 */ /* 0x000ee80000300a00 */
[----:B------:R1:W-:Y:S02]  /*57e10*/  STL [R1+0x31c], R30 ;  /* 0x00031c1e01007387 */ /* 0x0003e40000100800 */
[----:B-1----:R-:W-:-:S04]  /*57e20*/  IADD3 R31, P0, R10, UR17, RZ ;  /* 0x000000110a1f7c10 */ /* 0x002fc8000ff1e0ff */
[----:B------:R-:W-:Y:S01]  /*57e30*/  IADD3.X R10, R11, UR9, RZ, P0, !PT ;  /* 0x000000090b0a7c10 */ /* 0x000fe200087fe4ff */
[----:B------:R-:W-:Y:S01]  /*57e40*/  STL [R1+0x390], R31 ;  /* 0x0003901f01007387 */ /* 0x000fe20000100800 */
[----:B------:R-:W-:-:S04]  /*57e50*/  IADD3 R30, P2, R8, UR17, RZ ;  /* 0x00000011081e7c10 */ /* 0x000fc8000ff5e0ff */
[----:B------:R-:W-:Y:S01]  /*57e60*/  IADD3.X R9, R9, UR9, RZ, P2, !PT ;  /* 0x0000000909097c10 */ /* 0x000fe200097fe4ff */
[----:B------:R1:W-:Y:S01]  /*57e70*/  STL [R1+0x394], R30 ;  /* 0x0003941e01007387 */ /* 0x0003e20000100800 */
[----:B------:R-:W-:-:S03]  /*57e80*/  IADD3 R8, P0, R28, UR17, RZ ;  /* 0x000000111c087c10 */ /* 0x000fc6000ff1e0ff */
[----:B------:R1:W-:Y:S04]  /*57e90*/  STL [R1+0x320], R10 ;  /* 0x0003200a01007387 */ /* 0x0003e80000100800 */
[----:B------:R-:W-:Y:S01]  /*57ea0*/  STL [R1+0x324], R9 ;  /* 0x0003240901007387 */ /* 0x000fe20000100800 */
[----:B------:R-:W-:Y:S02]  /*57eb0*/  IADD3.X R28, R29, UR9, RZ, P0, !PT ;  /* 0x000000091d1c7c10 */ /* 0x000fe400087fe4ff */
[----:B-1----:R-:W-:Y:S01]  /*57ec0*/  IADD3 R30, P2, R18, UR17, RZ ;  /* 0x00000011121e7c10 */ /* 0x002fe2000ff5e0ff */
[----:B------:R-:W3:Y:S03]  /*57ed0*/  LDL.LU.64 R10, [R1+0xc20] ;  /* 0x000c2000010a7983 */ /* 0x000ee60000300a00 */
[----:B------:R-:W-:Y:S01]  /*57ee0*/  IADD3.X R19, R19, UR9, RZ, P2, !PT ;  /* 0x0000000913137c10 */ /* 0x000fe200097fe4ff */
[----:B------:R1:W-:Y:S04]  /*57ef0*/  STL [R1+0x398], R8 ;  /* 0x0003980801007387 */ /* 0x0003e80000100800 */
[----:B-1----:R-:W3:Y:S04]  /*57f00*/  LDL.LU.64 R8, [R1+0xc18] ;  /* 0x000c180001087983 */ /* 0x002ee80000300a00 */
[----:B------:R-:W-:Y:S04]  /*57f10*/  STL [R1+0x39c], R30 ;  /* 0x00039c1e01007387 */ /* 0x000fe80000100800 */
[----:B------:R1:W-:Y:S01]  /*57f20*/  STL [R1+0x328], R28 ;  /* 0x0003281c01007387 */ /* 0x0003e20000100800 */
[----:B----4-:R-:W-:-:S03]  /*57f30*/  IADD3 R18, P0, R26, UR17, RZ ;  /* 0x000000111a127c10 */ /* 0x010fc6000ff1e0ff */
[----:B------:R-:W-:Y:S01]  /*57f40*/  STL [R1+0x32c], R19 ;  /* 0x00032c1301007387 */ /* 0x000fe20000100800 */
[----:B------:R-:W-:-:S03]  /*57f50*/  IADD3.X R27, R27, UR9, RZ, P0, !PT ;  /* 0x000000091b1b7c10 */ /* 0x000fc600087fe4ff */
[----:B-1----:R-:W4:Y:S01]  /*57f60*/  LDL.LU.64 R28, [R1+0xc10] ;  /* 0x000c1000011c7983 */ /* 0x002f220000300a00 */
[----:B------:R-:W-:-:S03]  /*57f70*/  IADD3 R30, P2, R24, UR17, RZ ;  /* 0x00000011181e7c10 */ /* 0x000fc6000ff5e0ff */
[----:B------:R1:W-:Y:S01]  /*57f80*/  STL [R1+0x3a0], R18 ;  /* 0x0003a01201007387 */ /* 0x0003e20000100800 */
[----:B------:R-:W-:-:S03]  /*57f90*/  IADD3.X R26, R25, UR9, RZ, P2, !PT ;  /* 0x00000009191a7c10 */ /* 0x000fc600097fe4ff */
[----:B-1----:R-:W4:Y:S04]  /*57fa0*/  LDL.LU.64 R18, [R1+0xc08] ;  /* 0x000c080001127983 */ /* 0x002f280000300a00 */
[----:B------:R-:W-:Y:S04]  /*57fb0*/  STL [R1+0x3a4], R30 ;  /* 0x0003a41e01007387 */ /* 0x000fe80000100800 */
[----:B------:R-:W-:Y:S04]  /*57fc0*/  STL [R1+0x330], R27 ;  /* 0x0003301b01007387 */ /* 0x000fe80000100800 */
[----:B------:R-:W-:Y:S01]  /*57fd0*/  STL [R1+0x334], R26 ;  /* 0x0003341a01007387 */ /* 0x000fe20000100800 */
[----:B--2---:R-:W-:-:S03]  /*57fe0*/  IADD3 R25, P0, R16, UR17, RZ ;  /* 0x0000001110197c10 */ /* 0x004fc6000ff1e0ff */
[----:B------:R-:W2:Y:S01]  /*57ff0*/  LDL.LU.64 R76, [R1+0xc00] ;  /* 0x000c0000014c7983 */ /* 0x000ea20000300a00 */
[----:B------:R-:W-:-:S03]  /*58000*/  IADD3.X R16, R17, UR9, RZ, P0, !PT ;  /* 0x0000000911107c10 */ /* 0x000fc600087fe4ff */
[----:B------:R-:W-:Y:S01]  /*58010*/  STL [R1+0x3a8], R25 ;  /* 0x0003a81901007387 */ /* 0x000fe20000100800 */
[----:B------:R-:W-:-:S03]  /*58020*/  IADD3 R24, P2, R14, UR17, RZ ;  /* 0x000000110e187c10 */ /* 0x000fc6000ff5e0ff */
[----:B------:R-:W2:Y:S01]  /*58030*/  LDL.LU.64 R58, [R1+0xbf8] ;  /* 0x000bf800013a7983 */ /* 0x000ea20000300a00 */
[----:B------:R-:W-:-:S03]  /*58040*/  IADD3.X R15, R15, UR9, RZ, P2, !PT ;  /* 0x000000090f0f7c10 */ /* 0x000fc600097fe4ff */
[----:B------:R-:W-:Y:S04]  /*58050*/  STL [R1+0x3ac], R24 ;  /* 0x0003ac1801007387 */ /* 0x000fe80000100800 */
[----:B------:R1:W-:Y:S04]  /*58060*/  STL [R1+0x338], R16 ;  /* 0x0003381001007387 */ /* 0x0003e80000100800 */
[----:B------:R-:W-:Y:S04]  /*58070*/  STL [R1+0x33c], R15 ;  /* 0x00033c0f01007387 */ /* 0x000fe80000100800 */
[----:B-1----:R-:W2:Y:S01]  /*58080*/  LDL.LU.64 R16, [R1+0xbf0] ;  /* 0x000bf00001107983 */ /* 0x002ea20000300a00 */
[----:B------:R-:W-:-:S04]  /*58090*/  IADD3 R14, P0, R20, UR17, RZ ;  /* 0x00000011140e7c10 */ /* 0x000fc8000ff1e0ff */
[----:B------:R-:W-:Y:S02]  /*580a0*/  IADD3.X R20, R21, UR9, RZ, P0, !PT ;  /* 0x0000000915147c10 */ /* 0x000fe400087fe4ff */
[----:B------:R-:W-:Y:S01]  /*580b0*/  IADD3 R24, P2, R12, UR17, RZ ;  /* 0x000000110c187c10 */ /* 0x000fe2000ff5e0ff */
[----:B------:R1:W-:Y:S03]  /*580c0*/  STL [R1+0x3c0], R14 ;  /* 0x0003c00e01007387 */ /* 0x0003e60000100800 */
[----:B------:R-:W-:Y:S01]  /*580d0*/  IADD3.X R13, R13, UR9, RZ, P2, !PT ;  /* 0x000000090d0d7c10 */ /* 0x000fe200097fe4ff */
[----:B-1----:R-:W2:Y:S04]  /*580e0*/  LDL.LU.64 R14, [R1+0xbe8] ;  /* 0x000be800010e7983 */ /* 0x002ea80000300a00 */
[----:B------:R-:W-:Y:S04]  /*580f0*/  STL [R1+0x3c4], R24 ;  /* 0x0003c41801007387 */ /* 0x000fe80000100800 */
[----:B------:R-:W-:Y:S04]  /*58100*/  STL [R1+0x350], R20 ;  /* 0x0003501401007387 */ /* 0x000fe80000100800 */
[----:B------:R-:W-:Y:S01]  /*58110*/  STL [R1+0x354], R13 ;  /* 0x0003540d01007387 */ /* 0x000fe20000100800 */
[----:B---3--:R-:W-:-:S03]  /*58120*/  IADD3 R12, P0, R6, UR17, RZ ;  /* 0x00000011060c7c10 */ /* 0x008fc6000ff1e0ff */
[----:B------:R-:W3:Y:S04]  /*58130*/  LDL.LU.64 R46, [R1+0xb88] ;  /* 0x000b8800012e7983 */ /* 0x000ee80000300a00 */
[----:B------:R1:W-:Y:S04]  /*58140*/  STL [R1+0x3c8], R12 ;  /* 0x0003c80c01007387 */ /* 0x0003e80000100800 */
[----:B-1----:R-:W3:Y:S01]  /*58150*/  LDL.LU.64 R12, [R1+0xbe0] ;  /* 0x000be000010c7983 */ /* 0x002ee20000300a00 */
[----:B------:R-:W-:Y:S02]  /*58160*/  IADD3 R20, P2, R4, UR17, RZ ;  /* 0x0000001104147c10 */ /* 0x000fe4000ff5e0ff */
[----:B------:R-:W-:-:S02]  /*58170*/  IADD3.X R6, R7, UR9, RZ, P0, !PT ;  /* 0x0000000907067c10 */ /* 0x000fc400087fe4ff */
[----:B------:R-:W-:Y:S01]  /*58180*/  IADD3.X R4, R5, UR9, RZ, P2, !PT ;  /* 0x0000000905047c10 */ /* 0x000fe200097fe4ff */
[----:B------:R-:W-:Y:S04]  /*58190*/  STL [R1+0x3cc], R20 ;  /* 0x0003cc1401007387 */ /* 0x000fe80000100800 */
[----:B------:R-:W3:Y:S04]  /*581a0*/  LDL.LU.64 R26, [R1+0xbd8] ;  /* 0x000bd800011a7983 */ /* 0x000ee80000300a00 */
[----:B------:R-:W-:Y:S04]  /*581b0*/  STL [R1+0x358], R6 ;  /* 0x0003580601007387 */ /* 0x000fe80000100800 */
[----:B------:R-:W3:Y:S04]  /*581c0*/  LDL.LU.64 R24, [R1+0xbd0] ;  /* 0x000bd00001187983 */ /* 0x000ee80000300a00 */
[----:B------:R1:W-:Y:S04]  /*581d0*/  STL [R1+0x35c], R4 ;  /* 0x00035c0401007387 */ /* 0x0003e80000100800 */
[----:B------:R-:W3:Y:S01]  /*581e0*/  LDL.LU.64 R30, [R1+0xbc8] ;  /* 0x000bc800011e7983 */ /* 0x000ee20000300a00 */
[----:B-1----:R-:W-:-:S04]  /*581f0*/  IADD3 R4, P0, R10, UR17, RZ ;  /* 0x000000110a047c10 */ /* 0x002fc8000ff1e0ff */
[----:B------:R-:W-:-:S05]  /*58200*/  IADD3.X R7, R11, UR9, RZ, P0, !PT ;  /* 0x000000090b077c10 */ /* 0x000fca00087fe4ff */
[----:B------:R1:W-:Y:S04]  /*58210*/  STL [R1+0x3d0], R7 ;  /* 0x0003d00701007387 */ /* 0x0003e80000100800 */
[----:B------:R-:W3:Y:S01]  /*58220*/  LDL.LU.64 R20, [R1+0xbc0] ;  /* 0x000bc00001147983 */ /* 0x000ee20000300a00 */
[----:B------:R-:W-:-:S04]  /*58230*/  IADD3 R6, P2, R8, UR17, RZ ;  /* 0x0000001108067c10 */ /* 0x000fc8000ff5e0ff */
[----:B------:R-:W-:Y:S02]  /*58240*/  IADD3.X R5, R9, UR9, RZ, P2, !PT ;  /* 0x0000000909057c10 */ /* 0x000fe400097fe4ff */
[----:B----4-:R-:W-:-:S04]  /*58250*/  IADD3 R8, P0, R28, UR17, RZ ;  /* 0x000000111c087c10 */ /* 0x010fc8000ff1e0ff */
[----:B-1----:R-:W-:Y:S02]  /*58260*/  IADD3.X R7, R29, UR9, RZ, P0, !PT ;  /* 0x000000091d077c10 */ /* 0x002fe400087fe4ff */
[----:B------:R-:W4:Y:S01]  /*58270*/  LDL.LU.64 R28, [R1+0xbb8] ;  /* 0x000bb800011c7983 */ /* 0x000f220000300a00 */
[----:B------:R-:W-:-:S04]  /*58280*/  IADD3 R10, P2, R18, UR17, RZ ;  /* 0x00000011120a7c10 */ /* 0x000fc8000ff5e0ff */
        /* <DEDUP_REMOVED lines=14> */
[----:B---3--:R-:W-:-:S04]  /*58370*/  IADD3 R140, P0, R46, UR17, RZ ;  /* 0x000000112e8c7c10 */ /* 0x008fc8000ff1e0ff */
[----:B------:R-:W-:Y:S02]  /*58380*/  IADD3.X R139, R47, UR9, RZ, P0, !PT ;  /* 0x000000092f8b7c10 */ /* 0x000fe400087fe4ff */
[----:B------:R-:W3:Y:S01]  /*58390*/  LDL.LU.64 R46, [R1+0xb80] ;  /* 0x000b8000012e7983 */ /* 0x000ee20000300a00 */
[----:B------:R-:W-:-:S04]  /*583a0*/  IADD3 R142, P2, R12, UR17, RZ ;  /* 0x000000110c8e7c10 */ /* 0x000fc8000ff5e0ff */
        /* <DEDUP_REMOVED lines=14> */
[----:B----4-:R-:W-:-:S04]  /*58490*/  IADD3 R152, P0, R28, UR17, RZ ;  /* 0x000000111c987c10 */ /* 0x010fc8000ff1e0ff */
[----:B------:R-:W-:Y:S02]  /*584a0*/  IADD3.X R151, R29, UR9, RZ, P0, !PT ;  /* 0x000000091d977c10 */ /* 0x000fe400087fe4ff */
[----:B------:R-:W4:Y:S01]  /*584b0*/  LDL.LU.64 R28, [R1+0xb50] ;  /* 0x000b5000011c7983 */ /* 0x000f220000300a00 */
[----:B------:R-:W-:-:S04]  /*584c0*/  IADD3 R154, P2, R18, UR17, RZ ;  /* 0x00000011129a7c10 */ /* 0x000fc8000ff5e0ff */
[----:B------:R-:W-:Y:S02]  /*584d0*/  IADD3.X R153, R19, UR9, RZ, P2, !PT ;  /* 0x0000000913997c10 */ /* 0x000fe400097fe4ff */
[----:B------:R-:W4:Y:S01]  /*584e0*/  LDL.LU.64 R18, [R1+0xb48] ;  /* 0x000b480001127983 */ /* 0x000f220000300a00 */
[----:B--2---:R-:W-:-:S04]  /*584f0*/  IADD3 R176, P0, R76, UR17, RZ ;  /* 0x000000114cb07c10 */ /* 0x004fc8000ff1e0ff */
[----:B------:R-:W-:Y:S02]  /*58500*/  IADD3.X R155, R77, UR9, RZ, P0, !PT ;  /* 0x000000094d9b7c10 */ /* 0x000fe400087fe4ff */
[----:B------:R-:W-:-:S04]  /*58510*/  IADD3 R178, P2, R58, UR17, RZ ;  /* 0x000000113ab27c10 */ /* 0x000fc8000ff5e0ff */
[----:B------:R-:W-:Y:S02]  /*58520*/  IADD3.X R177, R59, UR9, RZ, P2, !PT ;  /* 0x000000093bb17c10 */ /* 0x000fe400097fe4ff */
[----:B------:R-:W-:-:S04]  /*58530*/  IADD3 R180, P0, R16, UR17, RZ ;  /* 0x0000001110b47c10 */ /* 0x000fc8000ff1e0ff */
[----:B------:R-:W-:Y:S02]  /*58540*/  IADD3.X R179, R17, UR9, RZ, P0, !PT ;  /* 0x0000000911b37c10 */ /* 0x000fe400087fe4ff */
[----:B------:R-:W2:Y:S01]  /*58550*/  LDL.LU.64 R16, [R1+0xb40] ;  /* 0x000b400001107983 */ /* 0x000ea20000300a00 */
[----:B------:R-:W-:-:S04]  /*58560*/  IADD3 R182, P2, R14, UR17, RZ ;  /* 0x000000110eb67c10 */ /* 0x000fc8000ff5e0ff */
[----:B------:R-:W-:Y:S02]  /*58570*/  IADD3.X R181, R15, UR9, RZ, P2, !PT ;  /* 0x000000090fb57c10 */ /* 0x000fe400097fe4ff */
[----:B------:R-:W2:Y:S04]  /*58580*/  LDL.LU.64 R14, [R1+0xb38] ;  /* 0x000b3800010e7983 */ /* 0x000ea80000300a00 */
[----:B------:R-:W2:Y:S01]  /*58590*/  LDL.LU.64 R172, [R1+0xb30] ;  /* 0x000b300001ac7983 */ /* 0x000ea20000300a00 */
[----:B---3--:R-:W-:-:S04]  /*585a0*/  IADD3 R186, P2, R12, UR17, RZ ;  /* 0x000000110cba7c10 */ /* 0x008fc8000ff5e0ff */
[----:B------:R-:W-:Y:S02]  /*585b0*/  IADD3.X R185, R13, UR9, RZ, P2, !PT ;  /* 0x000000090db97c10 */ /* 0x000fe400097fe4ff */
[----:B------:R-:W3:Y:S01]  /*585c0*/  LDL.LU.64 R12, [R1+0xb28] ;  /* 0x000b2800010c7983 */ /* 0x000ee20000300a00 */
[----:B------:R-:W-:-:S04]  /*585d0*/  IADD3 R184, P0, R46, UR17, RZ ;  /* 0x000000112eb87c10 */ /* 0x000fc8000ff1e0ff */
[----:B------:R-:W-:Y:S02]  /*585e0*/  IADD3.X R183, R47, UR9, RZ, P0, !PT ;  /* 0x000000092fb77c10 */ /* 0x000fe400087fe4ff */
[----:B------:R-:W-:-:S04]  /*585f0*/  IADD3 R188, P0, R26, UR17, RZ ;  /* 0x000000111abc7c10 */ /* 0x000fc8000ff1e0ff */
[----:B------:R-:W-:Y:S02]  /*58600*/  IADD3.X R187, R27, UR9, RZ, P0, !PT ;  /* 0x000000091bbb7c10 */ /* 0x000fe400087fe4ff */
[----:B------:R-:W-:Y:S01]  /*58610*/  IADD3 R190, P2, R24, UR17, RZ ;  /* 0x0000001118be7c10 */ /* 0x000fe2000ff5e0ff */
[----:B------:R-:W3:Y:S03]  /*58620*/  LDL.LU.64 R26, [R1+0xb20] ;  /* 0x000b2000011a7983 */ /* 0x000ee60000300a00 */
[----:B------:R-:W-:Y:S01]  /*58630*/  IADD3.X R189, R25, UR9, RZ, P2, !PT ;  /* 0x0000000919bd7c10 */ /* 0x000fe200097fe4ff */
[----:B------:R-:W3:Y:S04]  /*58640*/  LDL.LU.64 R78, [R1+0xb18] ;  /* 0x000b1800014e7983 */ /* 0x000ee80000300a00 */
[----:B------:R-:W3:Y:S01]  /*58650*/  LDL.LU.64 R76, [R1+0xb10] ;  /* 0x000b1000014c7983 */ /* 0x000ee20000300a00 */
[----:B------:R-:W-:-:S03]  /*58660*/  IADD3 R192, P0, R30, UR17, RZ ;  /* 0x000000111ec07c10 */ /* 0x000fc6000ff1e0ff */
[----:B------:R-:W3:Y:S01]  /*58670*/  LDL.LU.64 R24, [R1+0xb08] ;  /* 0x000b080001187983 */ /* 0x000ee20000300a00 */
[----:B------:R-:W-:Y:S02]  /*58680*/  IADD3.X R191, R31, UR9, RZ, P0, !PT ;  /* 0x000000091fbf7c10 */ /* 0x000fe400087fe4ff */
[----:B------:R-:W-:-:S04]  /*58690*/  IADD3 R194, P2, R20, UR17, RZ ;  /* 0x0000001114c27c10 */ /* 0x000fc8000ff5e0ff */
[----:B------:R-:W-:Y:S02]  /*586a0*/  IADD3.X R193, R21, UR9, RZ, P2, !PT ;  /* 0x0000000915c17c10 */ /* 0x000fe400097fe4ff */
[----:B------:R-:W3:Y:S04]  /*586b0*/  LDL.LU.64 R20, [R1+0xb00] ;  /* 0x000b000001147983 */ /* 0x000ee80000300a00 */
[----:B------:R-:W3:Y:S04]  /*586c0*/  LDL.LU.64 R58, [R1+0xaf8] ;  /* 0x000af800013a7983 */ /* 0x000ee80000300a00 */
[----:B------:R-:W3:Y:S04]  /*586d0*/  LDL.LU.64 R46, [R1+0xaf0] ;  /* 0x000af000012e7983 */ /* 0x000ee80000300a00 */
[----:B------:R-:W3:Y:S01]  /*586e0*/  LDL.LU.64 R30, [R1+0xae8] ;  /* 0x000ae800011e7983 */ /* 0x000ee20000300a00 */
[----:B----4-:R-:W-:-:S04]  /*586f0*/  IADD3 R200, P0, R28, UR17, RZ ;  /* 0x000000111cc87c10 */ /* 0x010fc8000ff1e0ff */
[----:B------:R-:W-:Y:S02]  /*58700*/  IADD3.X R195, R29, UR9, RZ, P0, !PT ;  /* 0x000000091dc37c10 */ /* 0x000fe400087fe4ff */
[----:B------:R-:W-:-:S04]  /*58710*/  IADD3 R202, P2, R18, UR17, RZ ;  /* 0x0000001112ca7c10 */ /* 0x000fc8000ff5e0ff */
[----:B------:R-:W-:Y:S02]  /*58720*/  IADD3.X R201, R19, UR9, RZ, P2, !PT ;  /* 0x0000000913c97c10 */ /* 0x000fe400097fe4ff */
[----:B------:R-:W4:Y:S04]  /*58730*/  LDL.LU.64 R18, [R1+0xad0] ;  /* 0x000ad00001127983 */ /* 0x000f280000300a00 */
[----:B------:R-:W4:Y:S01]  /*58740*/  LDL.LU.64 R28, [R1+0xac8] ;  /* 0x000ac800011c7983 */ /* 0x000f220000300a00 */
[----:B--2---:R-:W-:-:S04]  /*58750*/  IADD3 R204, P0, R16, UR17, RZ ;  /* 0x0000001110cc7c10 */ /* 0x004fc8000ff1e0ff */
        /* <DEDUP_REMOVED lines=10> */
[----:B------:R-:W-:Y:S02]  /*58800*/  IADD3 R212, P0, R26, UR17, RZ ;  /* 0x000000111ad47c10 */ /* 0x000fe4000ff1e0ff */
[----:B------:R-:W-:Y:S02]  /*58810*/  IADD3 R214, P2, R78, UR17, RZ ;  /* 0x000000114ed67c10 */ /* 0x000fe4000ff5e0ff */
[----:B------:R-:W-:Y:S02]  /*58820*/  IADD3.X R211, R27, UR9, RZ, P0, !PT ;  /* 0x000000091bd37c10 */ /* 0x000fe400087fe4ff */
[----:B------:R-:W-:Y:S01]  /*58830*/  IADD3 R216, P0, R76, UR17, RZ ;  /* 0x000000114cd87c10 */ /* 0x000fe2000ff1e0ff */
[----:B------:R-:W3:Y:S01]  /*58840*/  LDL.LU.64 R26, [R1+0xaa8] ;  /* 0x000aa800011a7983 */ /* 0x000ee20000300a00 */
[----:B------:R-:W-:-:S02]  /*58850*/  IADD3.X R213, R79, UR9, RZ, P2, !PT ;  /* 0x000000094fd57c10 */ /* 0x000fc400097fe4ff */
[----:B------:R-:W-:Y:S02]  /*58860*/  IADD3 R218, P2, R24, UR17, RZ ;  /* 0x0000001118da7c10 */ /* 0x000fe4000ff5e0ff */
[----:B------:R-:W-:Y:S02]  /*58870*/  IADD3.X R215, R77, UR9, RZ, P0, !PT ;  /* 0x000000094dd77c10 */ /* 0x000fe400087fe4ff */
[----:B------:R-:W-:Y:S02]  /*58880*/  IADD3.X R217, R25, UR9, RZ, P2, !PT ;  /* 0x0000000919d97c10 */ /* 0x000fe400097fe4ff */
[----:B------:R-:W3:Y:S01]  /*58890*/  LDL.LU.64 R24, [R1+0xaa0] ;  /* 0x000aa00001187983 */ /* 0x000ee20000300a00 */
[----:B------:R-:W-:Y:S02]  /*588a0*/  IADD3 R220, P0, R20, UR17, RZ ;  /* 0x0000001114dc7c10 */ /* 0x000fe4000ff1e0ff */
[----:B------:R-:W-:Y:S02]  /*588b0*/  IADD3 R222, P2, R58, UR17, RZ ;  /* 0x000000113ade7c10 */ /* 0x000fe4000ff5e0ff */
[----:B------:R-:W-:-:S02]  /*588c0*/  IADD3.X R219, R21, UR9, RZ, P0, !PT ;  /* 0x0000000915db7c10 */ /* 0x000fc400087fe4ff */
[----:B------:R-:W-:Y:S01]  /*588d0*/  IADD3 R224, P0, R46, UR17, RZ ;  /* 0x000000112ee07c10 */ /* 0x000fe2000ff1e0ff */
[----:B------:R-:W3:Y:S01]  /*588e0*/  LDL.LU.64 R20, [R1+0xa98] ;  /* 0x000a980001147983 */ /* 0x000ee20000300a00 */
[----:B------:R-:W-:Y:S02]  /*588f0*/  IADD3.X R221, R59, UR9, RZ, P2, !PT ;  /* 0x000000093bdd7c10 */ /* 0x000fe400097fe4ff */
[----:B------:R-:W-:Y:S02]  /*58900*/  IADD3 R226, P2, R30, UR17, RZ ;  /* 0x000000111ee27c10 */ /* 0x000fe4000ff5e0ff */
[----:B------:R-:W-:Y:S02]  /*58910*/  IADD3.X R223, R47, UR9, RZ, P0, !PT ;  /* 0x000000092fdf7c10 */ /* 0x000fe400087fe4ff */
[----:B------:R-:W-:Y:S02]  /*58920*/  IADD3.X R225, R31, UR9, RZ, P2, !PT ;  /* 0x000000091fe17c10 */ /* 0x000fe400097fe4ff */
[----:B----4-:R-:W-:-:S02]  /*58930*/  IADD3 R228, P0, R18, UR17, RZ ;  /* 0x0000001112e47c10 */ /* 0x010fc4000ff1e0ff */
[----:B------:R-:W-:Y:S02]  /*58940*/  IADD3 R230, P2, R28, UR17, RZ ;  /* 0x000000111ce67c10 */ /* 0x000fe4000ff5e0ff */
[----:B------:R-:W-:Y:S02]  /*58950*/  IADD3.X R227, R19, UR9, RZ, P0, !PT ;  /* 0x0000000913e37c10 */ /* 0x000fe400087fe4ff */
[----:B------:R-:W-:Y:S01]  /*58960*/  IADD3.X R229, R29, UR9, RZ, P2, !PT ;  /* 0x000000091de57c10 */ /* 0x000fe200097fe4ff */
        /* <DEDUP_REMOVED lines=9> */
[----:B------:R-:W3:Y:S04]  /*58a00*/  LDL.LU.64 R12, [R1+0xa78] ;  /* 0x000a7800010c7983 */ /* 0x000ee80000300a00 */
[----:B------:R-:W3:Y:S04]  /*58a10*/  LDL.LU.64 R46, [R1+0xa70] ;  /* 0x000a7000012e7983 */ /* 0x000ee80000300a00 */
[----:B------:R-:W3:Y:S01]  /*58a20*/  LDL.LU.64 R30, [R1+0xa68] ;  /* 0x000a6800011e7983 */ /* 0x000ee20000300a00 */
[----:B------:R-:W-:-:S04]  /*58a30*/  IADD3 R238, P2, R26, UR17, RZ ;  /* 0x000000111aee7c10 */ /* 0x000fc8000ff5e0ff */
[----:B------:R-:W-:Y:S02]  /*58a40*/  IADD3.X R237, R27, UR9, RZ, P2, !PT ;  /* 0x000000091bed7c10 */ /* 0x000fe400097fe4ff */
[----:B------:R-:W3:Y:S01]  /*58a50*/  LDL.LU.64 R26, [R1+0xa60] ;  /* 0x000a6000011a7983 */ /* 0x000ee20000300a00 */
[----:B------:R-:W-:-:S04]  /*58a60*/  IADD3 R240, P0, R24, UR17, RZ ;  /* 0x0000001118f07c10 */ /* 0x000fc8000ff1e0ff */
[----:B------:R-:W-:Y:S02]  /*58a70*/  IADD3.X R239, R25, UR9, RZ, P0, !PT ;  /* 0x0000000919ef7c10 */ /* 0x000fe400087fe4ff */
[----:B------:R-:W3:Y:S04]  /*58a80*/  LDL.LU.64 R24, [R1+0xa58] ;  /* 0x000a580001187983 */ /* 0x000ee80000300a00 */
[----:B------:R-:W3:Y:S01]  /*58a90*/  LDL.LU.64 R28, [R1+0xa50] ;  /* 0x000a5000011c7983 */ /* 0x000ee20000300a00 */
[----:B------:R-:W-:-:S04]  /*58aa0*/  IADD3 R242, P2, R20, UR17, RZ ;  /* 0x0000001114f27c10 */ /* 0x000fc8000ff5e0ff */
[----:B------:R-:W-:Y:S02]  /*58ab0*/  IADD3.X R241, R21, UR9, RZ, P2, !PT ;  /* 0x0000000915f17c10 */ /* 0x000fe400097fe4ff */
[----:B------:R-:W3:Y:S01]  /*58ac0*/  LDL.LU.64 R20, [R1+0xa48] ;  /* 0x000a480001147983 */ /* 0x000ee20000300a00 */
[----:B----4-:R-:W-:-:S04]  /*58ad0*/  IADD3 R248, P0, R18, UR17, RZ ;  /* 0x0000001112f87c10 */ /* 0x010fc8000ff1e0ff */
[----:B------:R-:W-:Y:S02]  /*58ae0*/  IADD3.X R243, R19, UR9, RZ, P0, !PT ;  /* 0x0000000913f37c10 */ /* 0x000fe400087fe4ff */
[----:B--2---:R-:W-:-:S04]  /*58af0*/  IADD3 R250, P2, R16, UR17, RZ ;  /* 0x0000001110fa7c10 */ /* 0x004fc8000ff5e0ff */
[----:B------:R-:W-:Y:S02]  /*58b00*/  IADD3.X R249, R17, UR9, RZ, P2, !PT ;  /* 0x0000000911f97c10 */ /* 0x000fe400097fe4ff */
[----:B------:R-:W-:Y:S02]  /*58b10*/  IADD3 R16, P0, R14, UR17, RZ ;  /* 0x000000110e107c10 */ /* 0x000fe4000ff1e0ff */
[----:B---3--:R-:W-:-:S04]  /*58b20*/  IADD3 R18, P2, R12, UR17, RZ ;  /* 0x000000110c127c10 */ /* 0x008fc8000ff5e0ff */
[----:B------:R-:W-:Y:S02]  /*58b30*/  IADD3.X R17, R13, UR9, RZ, P2, !PT ;  /* 0x000000090d117c10 */ /* 0x000fe400097fe4ff */
[----:B------:R-:W-:-:S04]  /*58b40*/  IADD3 R14, P2, R30, UR17, RZ ;  /* 0x000000111e0e7c10 */ /* 0x000fc8000ff5e0ff */
[----:B------:R-:W-:Y:S02]  /*58b50*/  IADD3.X R13, R31, UR9, RZ, P2, !PT ;  /* 0x000000091f0d7c10 */ /* 0x000fe400097fe4ff */
[----:B------:R-:W2:Y:S01]  /*58b60*/  LDL.LU.64 R30, [R1+0xad8] ;  /* 0x000ad800011e7983 */ /* 0x000ea20000300a00 */
[----:B------:R-:W-:Y:S02]  /*58b70*/  IADD3.X R251, R15, UR9, RZ, P0, !PT ;  /* 0x000000090ffb7c10 */ /* 0x000fe400087fe4ff */
[----:B------:R-:W-:Y:S01]  /*58b80*/  IADD3 R12, P0, R46, UR17, RZ ;  /* 0x000000112e0c7c10 */ /* 0x000fe2000ff1e0ff */
[----:B------:R-:W3:Y:S03]  /*58b90*/  LDL.LU R76, [R1+0x3b0] ;  /* 0x0003b000014c7983 */ /* 0x000ee60000300800 */
[----:B------:R-:W-:Y:S01]  /*58ba0*/  IADD3.X R19, R47, UR9, RZ, P0, !PT ;  /* 0x000000092f137c10 */ /* 0x000fe200087fe4ff */
[----:B------:R-:W3:Y:S01]  /*58bb0*/  LDL.LU R77, [R1+0x3b4] ;  /* 0x0003b400014d7983 */ /* 0x000ee20000300800 */
[----:B------:R-:W-:-:S02]  /*58bc0*/  IADD3 R172, P0, R26, UR17, RZ ;  /* 0x000000111aac7c10 */ /* 0x000fc4000ff1e0ff */
[----:B------:R-:W-:Y:S01]  /*58bd0*/  IADD3 R174, P2, R24, UR17, RZ ;  /* 0x0000001118ae7c10 */ /* 0x000fe2000ff5e0ff */
[----:B------:R-:W4:Y:S01]  /*58be0*/  LDL.LU.64 R58, [R1+0xae0] ;  /* 0x000ae000013a7983 */ /* 0x000f220000300a00 */
[----:B------:R-:W-:Y:S02]  /*58bf0*/  IADD3.X R15, R27, UR9, RZ, P0, !PT ;  /* 0x000000091b0f7c10 */ /* 0x000fe400087fe4ff */
[----:B------:R-:W-:Y:S02]  /*58c00*/  ISETP.GE.AND P0, PT, R3, UR18, PT ;  /* 0x0000001203007c0c */ /* 0x000fe4000bf06270 */
[----:B------:R-:W-:Y:S02]  /*58c10*/  IADD3.X R173, R25, UR9, RZ, P2, !PT ;  /* 0x0000000919ad7c10 */ /* 0x000fe400097fe4ff */
[----:B------:R-:W-:-:S04]  /*58c20*/  IADD3 R24, P2, R28, UR17, RZ ;  /* 0x000000111c187c10 */ /* 0x000fc8000ff5e0ff */
[----:B------:R-:W-:Y:S02]  /*58c30*/  IADD3.X R175, R29, UR9, RZ, P2, !PT ;  /* 0x000000091daf7c10 */ /* 0x000fe400097fe4ff */
[----:B------:R-:W-:Y:S02]  /*58c40*/  IADD3 R26, P3, R20, UR17, RZ ;  /* 0x00000011141a7c10 */ /* 0x000fe4000ff7e0ff */
[----:B------:R-:W-:Y:S02]  /*58c50*/  SEL R20, RZ, 0x4, P0 ;  /* 0x00000004ff147807 */ /* 0x000fe40000000000 */
[----:B------:R-:W-:Y:S02]  /*58c60*/  IADD3.X R25, R21, UR9, RZ, P3, !PT ;  /* 0x0000000915197c10 */ /* 0x000fe40009ffe4ff */
[----:B------:R-:W4:Y:S04]  /*58c70*/  LDL.LU R21, [R1+0x1cec] ;  /* 0x001cec0001157983 */ /* 0x000f280000300800 */
[----:B------:R-:W4:Y:S04]  /*58c80*/  LDL.LU R29, [R1+0x1ce4] ;  /* 0x001ce400011d7983 */ /* 0x000f280000300800 */
[----:B------:R-:W4:Y:S01]  /*58c90*/  LDL.LU R46, [R1+0x1ce0] ;  /* 0x001ce000012e7983 */ /* 0x000f220000300800 */
[----:B--2---:R-:W-:-:S04]  /*58ca0*/  IADD3 R3, P0, R30, UR17, RZ ;  /* 0x000000111e037c10 */ /* 0x004fc8000ff1e0ff */
[----:B------:R-:W-:Y:S02]  /*58cb0*/  IADD3.X R27, R31, UR9, RZ, P0, !PT ;  /* 0x000000091f1b7c10 */ /* 0x000fe400087fe4ff */
[----:B------:R-:W2:Y:S04]  /*58cc0*/  LDL.LU R31, [R1+0x1cd8] ;  /* 0x001cd800011f7983 */ /* 0x000ea80000300800 */
[----:B------:R-:W2:Y:S04]  /*58cd0*/  LDL.LU R30, [R1+0x1ca0] ;  /* 0x001ca000011e7983 */ /* 0x000ea80000300800 */
[----:B------:R-:W2:Y:S01]  /*58ce0*/  LDL.LU R28, [R1+0x1cac] ;  /* 0x001cac00011c7983 */ /* 0x000ea20000300800 */
[----:B------:R-:W-:Y:S01]  /*58cf0*/  MOV R78, R252 ;  /* 0x000000fc004e7202 */ /* 0x000fe20000000f00 */
[----:B------:R-:W-:Y:S01]  /*58d00*/  IMAD.MOV.U32 R79, RZ, RZ, R0 ;  /* 0x000000ffff4f7224 */ /* 0x000fe200078e0000 */
[----:B------:R-:W-:Y:S01]  /*58d10*/  PLOP3.LUT P3, PT, PT, PT, UP0, 0x80, 0x0 ;  /* 0x000000000000781c */ /* 0x000fe20003f6f008 */
[----:B------:R-:W-:-:S03]  /*58d20*/  UISETP.GT.AND UP1, UPT, UR18, 0x16, UPT ;  /* 0x000000161200788c */ /* 0x000fc6000bf24270 */
[----:B------:R-:W-:Y:S02]  /*58d30*/  SEL R20, R20, RZ, !P3 ;  /* 0x000000ff14147207 */ /* 0x000fe40005800000 */
[----:B---3--:R-:W-:Y:S01]  /*58d40*/  HMMA.1688.F32.TF32 R76, R196, R62, R76 ;  /* 0x0000003ec44c723c */ /* 0x008fe2000008104c */
[----:B------:R-:W-:Y:S01]  /*58d50*/  USEL UR12, URZ, 0x4, !UP1 ;  /* 0x000000043f0c7887 */ /* 0x000fe2000c800000 */
[----:B------:R-:W-:Y:S02]  /*58d60*/  ISETP.NE.U32.AND P0, PT, R20, RZ, PT ;  /* 0x000000ff1400720c */ /* 0x000fe40003f05070 */
[----:B------:R-:W-:Y:S01]  /*58d70*/  SEL R20, RZ, 0x4, P1 ;  /* 0x00000004ff147807 */ /* 0x000fe20000800000 */
[----:B------:R-:W-:Y:S01]  /*58d80*/  USEL UR12, UR12, URZ, !UP0 ;  /* 0x0000003f0c0c7287 */ /* 0x000fe2000c000000 */
[----:B----4-:R-:W-:Y:S02]  /*58d90*/  IADD3 R252, P1, R58, UR17, RZ ;  /* 0x000000113afc7c10 */ /* 0x010fe4000ff3e0ff */
[----:B------:R-:W-:-:S03]  /*58da0*/  SEL R20, R20, RZ, !P3 ;  /* 0x000000ff14147207 */ /* 0x000fc60005800000 */
[----:B------:R-:W-:Y:S02]  /*58db0*/  ISETP.NE.U32.AND P3, PT, RZ, UR12, PT ;  /* 0x0000000cff007c0c */ /* 0x000fe4000bf65070 */
[----:B------:R-:W-:Y:S02]  /*58dc0*/  IADD3.X R0, R59, UR9, RZ, P1, !PT ;  /* 0x000000093b007c10 */ /* 0x000fe40008ffe4ff */
[----:B------:R-:W-:Y:S02]  /*58dd0*/  ISETP.NE.U32.AND P1, PT, R20, RZ, PT ;  /* 0x000000ff1400720c */ /* 0x000fe40003f25070 */
[----:B------:R-:W-:Y:S02]  /*58de0*/  IADD3 R21, P2, R21, UR16, RZ ;  /* 0x0000001015157c10 */ /* 0x000fe4000ff5e0ff */
[----:B------:R-:W-:Y:S02]  /*58df0*/  IADD3 R29, P4, R29, UR16, RZ ;  /* 0x000000101d1d7c10 */ /* 0x000fe4000ff9e0ff */
[----:B------:R-:W-:Y:S01]  /*58e00*/  IADD3.X R46, R46, UR8, RZ, P2, !PT ;  /* 0x000000082e2e7c10 */ /* 0x000fe200097fe4ff */
[----:B------:R1:W-:Y:S01]  /*58e10*/  STL [R1+0x1cec], R21 ;  /* 0x001cec1501007387 */ /* 0x0003e20000100800 */
[----:B------:R-:W-:-:S03]  /*58e20*/  MOV R20, R21 ;  /* 0x0000001500147202 */ /* 0x000fc60000000f00 */
[----:B------:R3:W-:Y:S04]  /*58e30*/  STL [R1+0x1ce4], R29 ;  /* 0x001ce41d01007387 */ /* 0x0007e80000100800 */
[----:B------:R-:W-:Y:S01]  /*58e40*/  STL [R1+0x1ce0], R46 ;  /* 0x001ce02e01007387 */ /* 0x000fe20000100800 */
[----:B-1----:R-:W-:-:S05]  /*58e50*/  IMAD.MOV.U32 R21, RZ, RZ, R46 ;  /* 0x000000ffff157224 */ /* 0x002fca00078e002e */
[----:B------:R1:W-:Y:S02]  /*58e60*/  LDGSTS.E [R2+0x21600], desc[UR14][R20.64], P3 ;  /* 0x2160000014027fae */ /* 0x0003e4000992184e */
[----:B-1----:R-:W-:Y:S02]  /*58e70*/  MOV R20, R29 ;  /* 0x0000001d00147202 */ /* 0x002fe40000000f00 */
[----:B--2---:R-:W-:Y:S02]  /*58e80*/  IADD3.X R31, R31, UR8, RZ, P4, !PT ;  /* 0x000000081f1f7c10 */ /* 0x004fe4000a7fe4ff */
[----:B------:R-:W-:-:S04]  /*58e90*/  IADD3 R28, P5, R28, UR16, RZ ;  /* 0x000000101c1c7c10 */ /* 0x000fc8000ffbe0ff */
[----:B------:R-:W-:Y:S01]  /*58ea0*/  IADD3.X R30, R30, UR8, RZ, P5, !PT ;  /* 0x000000081e1e7c10 */ /* 0x000fe2000affe4ff */
[----:B------:R-:W-:Y:S04]  /*58eb0*/  STL [R1+0x1cac], R28 ;  /* 0x001cac1c01007387 */ /* 0x000fe80000100800 */
[----:B------:R-:W-:Y:S04]  /*58ec0*/  STL.64 [R1+0x1c0], R76 ;  /* 0x0001c04c01007387 */ /* 0x000fe80000100a00 */
[----:B------:R-:W-:Y:S04]  /*58ed0*/  STL.64 [R1+0x1c8], R78 ;  /* 0x0001c84e01007387 */ /* 0x000fe80000100a00 */
[----:B------:R1:W-:Y:S04]  /*58ee0*/  STL [R1+0x1cd8], R31 ;  /* 0x001cd81f01007387 */ /* 0x0003e80000100800 */
[----:B------:R2:W-:Y:S01]  /*58ef0*/  STL [R1+0x1ca0], R30 ;  /* 0x001ca01e01007387 */ /* 0x0005e20000100800 */
[----:B------:R-:W-:-:S03]  /*58f00*/  IMAD.MOV.U32 R21, RZ, RZ, R31 ;  /* 0x000000ffff157224 */ /* 0x000fc600078e001f */
[----:B---3--:R-:W3:Y:S04]  /*58f10*/  LDL.LU R29, [R1+0x1ca4] ;  /* 0x001ca400011d7983 */ /* 0x008ee80000300800 */
[----:B------:R-:W4:Y:S04]  /*58f20*/  LDL.LU R59, [R1+0x1c6c] ;  /* 0x001c6c00013b7983 */ /* 0x000f280000300800 */
[----:B------:R-:W4:Y:S04]  /*58f30*/  LDL.LU R62, [R1+0x1c64] ;  /* 0x001c6400013e7983 */ /* 0x000f280000300800 */
[----:B-1----:R-:W4:Y:S04]  /*58f40*/  LDL.LU R31, [R1+0x1c98] ;  /* 0x001c9800011f7983 */ /* 0x002f280000300800 */
[----:B------:R-:W4:Y:S01]  /*58f50*/  LDL.LU R58, [R1+0x1c60] ;  /* 0x001c6000013a7983 */ /* 0x000f220000300800 */
[----:B------:R-:W-:-:S03]  /*58f60*/  UISETP.GT.AND UP1, UPT, UR18, 0x1a, UPT ;  /* 0x0000001a1200788c */ /* 0x000fc6000bf24270 */
[----:B------:R-:W4:Y:S01]  /*58f70*/  LDL.LU R76, [R1+0x380] ;  /* 0x00038000014c7983 */ /* 0x000f220000300800 */
[----:B------:R-:W-:-:S03]  /*58f80*/  USEL UR19, URZ, 0x4, !UP1 ;  /* 0x000000043f137887 */ /* 0x000fc6000c800000 */
[----:B------:R-:W4:Y:S01]  /*58f90*/  LDL.LU R77, [R1+0x384] ;  /* 0x00038400014d7983 */ /* 0x000f220000300800 */
[----:B------:R-:W-:-:S03]  /*58fa0*/  USEL UR19, UR19, URZ, !UP0 ;  /* 0x0000003f13137287 */ /* 0x000fc6000c000000 */
[----:B------:R1:W-:Y:S03]  /*58fb0*/  LDGSTS.E [R2+0x21680], desc[UR14][R20.64], P3 ;  /* 0x2168000014027fae */ /* 0x0003e6000992184e */
[----:B------:R-:W-:Y:S01]  /*58fc0*/  ISETP.NE.U32.AND P2, PT, RZ, UR19, PT ;  /* 0x00000013ff007c0c */ /* 0x000fe2000bf45070 */
[----:B------:R-:W4:Y:S04]  /*58fd0*/  LDL.LU R78, [R1+0x388] ;  /* 0x00038800014e7983 */ /* 0x000f280000300800 */
[----:B------:R-:W4:Y:S01]  /*58fe0*/  LDL.LU R79, [R1+0x38c] ;  /* 0x00038c00014f7983 */ /* 0x000f220000300800 */
[----:B-1----:R-:W-:Y:S01]  /*58ff0*/  MOV R20, R28 ;  /* 0x0000001c00147202 */ /* 0x002fe20000000f00 */
[----:B------:R-:W-:-:S02]  /*59000*/  IMAD.MOV.U32 R21, RZ, RZ, R30 ;  /* 0x000000ffff157224 */ /* 0x000fc400078e001e */
[----:B------:R-:W4:Y:S04]  /*59010*/  LDL.LU R63, [R1+0x1c58] ;  /* 0x001c5800013f7983 */ /* 0x000f280000300800 */
[----:B------:R-:W4:Y:S04]  /*59020*/  LDL.LU R46, [R1+0x1c2c] ;  /* 0x001c2c00012e7983 */ /* 0x000f280000300800 */
[----:B--2---:R-:W2:Y:S04]  /*59030*/  LDL.LU R30, [R1+0x1c24] ;  /* 0x001c2400011e7983 */ /* 0x004ea80000300800 */
[----:B------:R-:W2:Y:S04]  /*59040*/  LDL.LU R28, [R1+0x1bec] ;  /* 0x001bec00011c7983 */ /* 0x000ea80000300800 */
[----:B------:R1:W-:Y:S01]  /*59050*/  LDGSTS.E [R2+0x21a00], desc[UR14][R20.64], P2 ;  /* 0x21a0000014027fae */ /* 0x0003e2000912184e */
[----:B---3--:R-:W-:-:S02]  /*59060*/  IADD3 R29, P4, R29, UR16, RZ ;  /* 0x000000101d1d7c10 */ /* 0x008fc4000ff9e0ff */
[----:B----4-:R-:W-:-:S03]  /*59070*/  IADD3 R59, P5, R59, UR16, RZ ;  /* 0x000000103b3b7c10 */ /* 0x010fc6000ffbe0ff */
[----:B------:R-:W-:Y:S01]  /*59080*/  STL [R1+0x1ca4], R29 ;  /* 0x001ca41d01007387 */ /* 0x000fe20000100800 */
[----:B-1----:R-:W-:Y:S02]  /*59090*/  MOV R20, R29 ;  /* 0x0000001d00147202 */ /* 0x002fe40000000f00 */
[----:B------:R-:W-:Y:S02]  /*590a0*/  IADD3.X R31, R31, UR8, RZ, P4, !PT ;  /* 0x000000081f1f7c10 */ /* 0x000fe4000a7fe4ff */
[----:B------:R-:W-:Y:S02]  /*590b0*/  IADD3 R62, P4, R62, UR16, RZ ;  /* 0x000000103e3e7c10 */ /* 0x000fe4000ff9e0ff */
[----:B------:R-:W-:Y:S01]  /*590c0*/  IADD3.X R58, R58, UR8, RZ, P5, !PT ;  /* 0x000000083a3a7c10 */ /* 0x000fe2000affe4ff */
[----:B------:R-:W-:Y:S01]  /*590d0*/  STL [R1+0x1c6c], R59 ;  /* 0x001c6c3b01007387 */ /* 0x000fe20000100800 */
[----:B------:R-:W-:-:S03]  /*590e0*/  IMAD.MOV.U32 R21, RZ, RZ, R31 ;  /* 0x000000ffff157224 */ /* 0x000fc600078e001f */
[----:B------:R1:W-:Y:S04]  /*590f0*/  STL [R1+0x1c98], R31 ;  /* 0x001c981f01007387 */ /* 0x0003e80000100800 */
[----:B------:R-:W-:Y:S04]  /*59100*/  STL [R1+0x1c64], R62 ;  /* 0x001c643e01007387 */ /* 0x000fe80000100800 */
[----:B------:R3:W-:Y:S04]  /*59110*/  STL [R1+0x1c60], R58 ;  /* 0x001c603a01007387 */ /* 0x0007e80000100800 */
[----:B------:R-:W4:Y:S04]  /*59120*/  LDL.LU R47, [R1+0x1c20] ;  /* 0x001c2000012f7983 */ /* 0x000f280000300800 */
[----:B-1----:R-:W4:Y:S04]  /*59130*/  LDL.LU R31, [R1+0x1c18] ;  /* 0x001c1800011f7983 */ /* 0x002f280000300800 */
[----:B------:R1:W-:Y:S04]  /*59140*/  LDGSTS.E [R2+0x21a80], desc[UR14][R20.64], P2 ;  /* 0x21a8000014027fae */ /* 0x0003e8000912184e */
[----:B------:R-:W4:Y:S01]  /*59150*/  LDL.LU R29, [R1+0x1be0] ;  /* 0x001be000011d7983 */ /* 0x000f220000300800 */
[----:B-1----:R-:W-:Y:S01]  /*59160*/  MOV R20, R58 ;  /* 0x0000003a00147202 */ /* 0x002fe20000000f00 */
[----:B------:R-:W-:-:S02]  /*59170*/  IMAD.MOV.U32 R21, RZ, RZ, R59 ;  /* 0x000000ffff157224 */ /* 0x000fc400078e003b */
[----:B---3--:R-:W3:Y:S04]  /*59180*/  LDL.LU R58, [R1+0x24a4] ;  /* 0x0024a400013a7983 */ /* 0x008ee80000300800 */
[----:B------:R-:W3:Y:S01]  /*59190*/  LDL.LU R59, [R1+0x24a0] ;  /* 0x0024a000013b7983 */ /* 0x000ee20000300800 */
[----:B------:R-:W-:-:S04]  /*591a0*/  UISETP.GT.AND UP1, UPT, UR18, 0x1e, UPT ;  /* 0x0000001e1200788c */ /* 0x000fc8000bf24270 */
[----:B------:R-:W-:-:S04]  /*591b0*/  USEL UR12, URZ, 0x4, !UP1 ;  /* 0x000000043f0c7887 */ /* 0x000fc8000c800000 */
[----:B------:R-:W-:Y:S02]  /*591c0*/  USEL UR12, UR12, URZ, !UP0 ;  /* 0x0000003f0c0c7287 */ /* 0x000fe4000c000000 */
[----:B------:R-:W-:Y:S01]  /*591d0*/  UISETP.GT.AND UP1, UPT, UR18, 0x22, UPT ;  /* 0x000000221200788c */ /* 0x000fe2000bf24270 */
[----:B------:R-:W-:-:S03]  /*591e0*/  LOP3.LUT R21, R21, R20, RZ, 0x3c, !PT ;  /* 0x0000001415157212 */ /* 0x000fc600078e3cff */
[----:B------:R-:W-:Y:S01]  /*591f0*/  ISETP.NE.U32.AND P3, PT, RZ, UR12, PT ;  /* 0x0000000cff007c0c */ /* 0x000fe2000bf65070 */
[----:B------:R-:W-:Y:S01]  /*59200*/  USEL UR12, URZ, 0x4, !UP1 ;  /* 0x000000043f0c7887 */ /* 0x000fe2000c800000 */
[----:B------:R-:W-:Y:S02]  /*59210*/  IADD3.X R63, R63, UR8, RZ, P4, !PT ;  /* 0x000000083f3f7c10 */ /* 0x000fe4000a7fe4ff */
[C---:B------:R-:W-:Y:S02]  /*59220*/  LOP3.LUT R20, R21.reuse, R20, RZ, 0x3c, !PT ;  /* 0x0000001415147212 */ /* 0x040fe400078e3cff */
[----:B------:R-:W-:Y:S01]  /*59230*/  IADD3 R46, P4, R46, UR16, RZ ;  /* 0x000000102e2e7c10 */ /* 0x000fe2000ff9e0ff */
[----:B------:R-:W-:Y:S01]  /*59240*/  USEL UR12, UR12, URZ, !UP0 ;  /* 0x0000003f0c0c7287 */ /* 0x000fe2000c000000 */
[----:B--2---:R-:W-:Y:S02]  /*59250*/  IADD3 R30, P5, R30, UR16, RZ ;  /* 0x000000101e1e7c10 */ /* 0x004fe4000ffbe0ff */
[----:B------:R-:W-:Y:S01]  /*59260*/  LOP3.LUT R21, R21, R20, RZ, 0x3c, !PT ;  /* 0x0000001415157212 */ /* 0x000fe200078e3cff */
[----:B------:R-:W-:Y:S02]  /*59270*/  STL [R1+0x1c58], R63 ;  /* 0x001c583f01007387 */ /* 0x000fe40000100800 */
[----:B------:R-:W-:-:S02]  /*59280*/  ISETP.NE.U32.AND P2, PT, RZ, UR12, PT ;  /* 0x0000000cff007c0c */ /* 0x000fc4000bf45070 */
[----:B------:R-:W-:Y:S04]  /*59290*/  STL [R1+0x1c2c], R46 ;  /* 0x001c2c2e01007387 */ /* 0x000fe80000100800 */
[----:B------:R-:W-:Y:S04]  /*592a0*/  STL [R1+0x1c24], R30 ;  /* 0x001c241e01007387 */ /* 0x000fe80000100800 */
[----:B------:R1:W-:Y:S02]  /*592b0*/  LDGSTS.E [R2+0x21e00], desc[UR14][R20.64], P3 ;  /* 0x21e0000014027fae */ /* 0x0003e4000992184e */
[----:B-1----:R-:W-:Y:S01]  /*592c0*/  MOV R20, R62 ;  /* 0x0000003e00147202 */ /* 0x002fe20000000f00 */
[----:B------:R-:W-:-:S05]  /*592d0*/  IMAD.MOV.U32 R21, RZ, RZ, R63 ;  /* 0x000000ffff157224 */ /* 0x000fca00078e003f */
[----:B------:R1:W-:Y:S02]  /*592e0*/  LDGSTS.E [R2+0x21e80], desc[UR14][R20.64], P3 ;  /* 0x21e8000014027fae */ /* 0x0003e4000992184e */
[----:B-1----:R-:W-:Y:S02]  /*592f0*/  MOV R20, R46 ;  /* 0x0000002e00147202 */ /* 0x002fe40000000f00 */
[----:B----4-:R-:W-:Y:S02]  /*59300*/  IADD3.X R47, R47, UR8, RZ, P4, !PT ;  /* 0x000000082f2f7c10 */ /* 0x010fe4000a7fe4ff */
[----:B------:R-:W-:Y:S02]  /*59310*/  IADD3 R28, P4, R28, UR16, RZ ;  /* 0x000000101c1c7c10 */ /* 0x000fe4000ff9e0ff */
[----:B------:R-:W-:Y:S01]  /*59320*/  IADD3.X R31, R31, UR8, RZ, P5, !PT ;  /* 0x000000081f1f7c10 */ /* 0x000fe2000affe4ff */
[----:B------:R-:W-:Y:S01]  /*59330*/  STL [R1+0x1c20], R47 ;  /* 0x001c202f01007387 */ /* 0x000fe20000100800 */
[----:B---3--:R-:W-:Y:S01]  /*59340*/  HMMA.1688.F32.TF32 R76, R196, R58, R76 ;  /* 0x0000003ac44c723c */ /* 0x008fe2000008104c */
[----:B------:R-:W-:-:S02]  /*59350*/  IADD3.X R29, R29, UR8, RZ, P4, !PT ;  /* 0x000000081d1d7c10 */ /* 0x000fc4000a7fe4ff */
[----:B------:R-:W-:Y:S01]  /*59360*/  STL [R1+0x1bec], R28 ;  /* 0x001bec1c01007387 */ /* 0x000fe20000100800 */
[----:B------:R-:W-:-:S05]  /*59370*/  IMAD.MOV.U32 R21, RZ, RZ, R47 ;  /* 0x000000ffff157224 */ /* 0x000fca00078e002f */
[----:B------:R1:W-:-:S14]  /*59380*/  LDGSTS.E [R2+0x22200], desc[UR14][R20.64], P2 ;  /* 0x2220000014027fae */ /* 0x0003dc000912184e */
[----:B------:R2:W-:Y:S04]  /*59390*/  STL.64 [R1+0x1b0], R76 ;  /* 0x0001b04c01007387 */ /* 0x0005e80000100a00 */
[----:B------:R-:W-:Y:S04]  /*593a0*/  STL.64 [R1+0x1b8], R78 ;  /* 0x0001b84e01007387 */ /* 0x000fe80000100a00 */
[----:B------:R-:W-:Y:S04]  /*593b0*/  STL [R1+0x1c18], R31 ;  /* 0x001c181f01007387 */ /* 0x000fe80000100800 */
[----:B------:R3:W-:Y:S04]  /*593c0*/  STL [R1+0x1be0], R29 ;  /* 0x001be01d01007387 */ /* 0x0007e80000100800 */
[----:B--2---:R-:W2:Y:S04]  /*593d0*/  LDL.LU R76, [R1+0x1be4] ;  /* 0x001be400014c7983 */ /* 0x004ea80000300800 */
[----:B------:R-:W4:Y:S04]  /*593e0*/  LDL.LU R59, [R1+0x1bb4] ;  /* 0x001bb400013b7983 */ /* 0x000f280000300800 */
[----:B------:R-:W4:Y:S01]  /*593f0*/  LDL.LU R46, [R1+0x1ba4] ;  /* 0x001ba400012e7983 */ /* 0x000f220000300800 */
[----:B-1----:R-:W-:-:S03]  /*59400*/  MOV R20, R30 ;  /* 0x0000001e00147202 */ /* 0x002fc60000000f00 */
[----:B------:R-:W4:Y:S01]  /*59410*/  LDL.LU R77, [R1+0x1bd8] ;  /* 0x001bd800014d7983 */ /* 0x000f220000300800 */
[----:B------:R-:W-:-:S03]  /*59420*/  IMAD.MOV.U32 R21, RZ, RZ, R31 ;  /* 0x000000ffff157224 */ /* 0x000fc600078e001f */
[----:B------:R-:W4:Y:S04]  /*59430*/  LDL.LU R62, [R1+0x1ba0] ;  /* 0x001ba000013e7983 */ /* 0x000f280000300800 */
[----:B------:R1:W-:Y:S02]  /*59440*/  LDGSTS.E [R2+0x22280], desc[UR14][R20.64], P2 ;  /* 0x2228000014027fae */ /* 0x0003e4000912184e */
[----:B-1----:R-:W-:Y:S01]  /*59450*/  MOV R20, R28 ;  /* 0x0000001c00147202 */ /* 0x002fe20000000f00 */
[----:B------:R-:W-:Y:S01]  /*59460*/  IMAD.MOV.U32 R21, RZ, RZ, R29 ;  /* 0x000000ffff157224 */ /* 0x000fe200078e001d */
[----:B------:R-:W4:Y:S04]  /*59470*/  LDL.LU R28, [R1+0x340] ;  /* 0x00034000011c7983 */ /* 0x000f280000300800 */
[----:B---3--:R-:W3:Y:S04]  /*59480*/  LDL.LU R29, [R1+0x344] ;  /* 0x00034400011d7983 */ /* 0x008ee80000300800 */
[----:B------:R-:W3:Y:S04]  /*59490*/  LDL.LU R30, [R1+0x348] ;  /* 0x00034800011e7983 */ /* 0x000ee80000300800 */
[----:B------:R-:W3:Y:S04]  /*594a0*/  LDL.LU R31, [R1+0x34c] ;  /* 0x00034c00011f7983 */ /* 0x000ee80000300800 */
[----:B------:R-:W3:Y:S01]  /*594b0*/  LDL.LU R47, [R1+0x1b98] ;  /* 0x001b9800012f7983 */ /* 0x000ee20000300800 */
[----:B------:R-:W-:-:S03]  /*594c0*/  UISETP.GT.AND UP1, UPT, UR18, 0x26, UPT ;  /* 0x000000261200788c */ /* 0x000fc6000bf24270 */
[----:B------:R-:W3:Y:S01]  /*594d0*/  LDL.LU R78, [R1+0x1b8c] ;  /* 0x001b8c00014e7983 */ /* 0x000ee20000300800 */
[----:B------:R-:W-:-:S03]  /*594e0*/  USEL UR19, URZ, 0x4, !UP1 ;  /* 0x000000043f137887 */ /* 0x000fc6000c800000 */
[----:B------:R-:W3:Y:S01]  /*594f0*/  LDL.LU R58, [R1+0x1b64] ;  /* 0x001b6400013a7983 */ /* 0x000ee20000300800 */
[----:B------:R-:W-:-:S03]  /*59500*/  USEL UR19, UR19, URZ, !UP0 ;  /* 0x0000003f13137287 */ /* 0x000fc6000c000000 */
[----:B------:R-:W3:Y:S03]  /*59510*/  LDL.LU R63, [R1+0x1b4c] ;  /* 0x001b4c00013f7983 */ /* 0x000ee60000300800 */
[----:B------:R-:W-:-:S13]  /*59520*/  ISETP.NE.U32.AND P3, PT, RZ, UR19, PT ;  /* 0x00000013ff007c0c */ /* 0x000fda000bf65070 */
[----:B------:R1:W-:Y:S01]  /*59530*/  LDGSTS.E [R2+0x22600], desc[UR14][R20.64], P3 ;  /* 0x2260000014027fae */ /* 0x0003e2000992184e */
[----:B--2---:R-:W-:Y:S02]  /*59540*/  IADD3 R76, P4, R76, UR16, RZ ;  /* 0x000000104c4c7c10 */ /* 0x004fe4000ff9e0ff */
[----:B----4-:R-:W-:-:S03]  /*59550*/  IADD3 R59, P5, R59, UR16, RZ ;  /* 0x000000103b3b7c10 */ /* 0x010fc6000ffbe0ff */
[----:B------:R-:W-:Y:S01]  /*59560*/  STL [R1+0x1be4], R76 ;  /* 0x001be44c01007387 */ /* 0x000fe20000100800 */
[----:B------:R-:W-:Y:S02]  /*59570*/  IADD3.X R77, R77, UR8, RZ, P4, !PT ;  /* 0x000000084d4d7c10 */ /* 0x000fe4000a7fe4ff */
[----:B------:R-:W-:Y:S02]  /*59580*/  IADD3 R46, P4, R46, UR16, RZ ;  /* 0x000000102e2e7c10 */ /* 0x000fe4000ff9e0ff */
[----:B------:R-:W-:Y:S01]  /*59590*/  IADD3.X R62, R62, UR8, RZ, P5, !PT ;  /* 0x000000083e3e7c10 */ /* 0x000fe2000affe4ff */
[----:B------:R-:W-:Y:S04]  /*595a0*/  STL [R1+0x1bb4], R59 ;  /* 0x001bb43b01007387 */ /* 0x000fe80000100800 */
[----:B------:R2:W-:Y:S04]  /*595b0*/  STL [R1+0x1bd8], R77 ;  /* 0x001bd84d01007387 */ /* 0x0005e80000100800 */
[----:B------:R-:W-:Y:S04]  /*595c0*/  STL [R1+0x1ba4], R46 ;  /* 0x001ba42e01007387 */ /* 0x000fe80000100800 */
[----:B------:R-:W-:Y:S04]  /*595d0*/  STL [R1+0x1ba0], R62 ;  /* 0x001ba03e01007387 */ /* 0x000fe80000100800 */
[----:B------:R-:W4:Y:S01]  /*595e0*/  LDL.LU R79, [R1+0x1b60] ;  /* 0x001b6000014f7983 */ /* 0x000f220000300800 */
[----:B-1----:R-:W-:Y:S01]  /*595f0*/  IMAD.MOV.U32 R21, RZ, RZ, R77 ;  /* 0x000000ffff157224 */ /* 0x002fe200078e004d */
[----:B------:R-:W-:-:S02]  /*59600*/  MOV R20, R76 ;  /* 0x0000004c00147202 */ /* 0x000fc40000000f00 */
[----:B--2---:R-:W2:Y:S01]  /*59610*/  LDL.LU R77, [R1+0x1b58] ;  /* 0x001b5800014d7983 */ /* 0x004ea20000300800 */
[----:B------:R-:W-:-:S03]  /*59620*/  UISETP.GT.AND UP1, UPT, UR18, 0x2a, UPT ;  /* 0x0000002a1200788c */ /* 0x000fc6000bf24270 */
[----:B------:R1:W-:Y:S01]  /*59630*/  LDGSTS.E [R2+0x22680], desc[UR14][R20.64], P3 ;  /* 0x2268000014027fae */ /* 0x0003e2000992184e */
[----:B---3--:R-:W-:-:S05]  /*59640*/  IADD3.X R47, R47, UR8, RZ, P4, !PT ;  /* 0x000000082f2f7c10 */ /* 0x008fca000a7fe4ff */
[----:B------:R-:W-:Y:S04]  /*59650*/  STL [R1+0x1b98], R47 ;  /* 0x001b982f01007387 */ /* 0x000fe80000100800 */
[----:B------:R-:W3:Y:S01]  /*59660*/  LDL.LU R76, [R1+0x1b18] ;  /* 0x001b1800014c7983 */ /* 0x000ee20000300800 */
[----:B------:R-:W-:Y:S01]  /*59670*/  USEL UR12, URZ, 0x4, !UP1 ;  /* 0x000000043f0c7887 */ /* 0x000fe2000c800000 */
[----:B------:R-:W-:Y:S03]  /*59680*/  HMMA.1688.F32.TF32 R28, R196, R54, R28 ;  /* 0x00000036c41c723c */ /* 0x000fe6000008101c */
[----:B------:R-:W-:Y:S02]  /*59690*/  USEL UR12, UR12, URZ, !UP0 ;  /* 0x0000003f0c0c7287 */ /* 0x000fe4000c000000 */
[----:B------:R-:W-:-:S04]  /*596a0*/  UISETP.GT.AND UP1, UPT, UR18, 0x2e, UPT ;  /* 0x0000002e1200788c */ /* 0x000fc8000bf24270 */
[----:B------:R-:W-:Y:S01]  /*596b0*/  ISETP.NE.U32.AND P2, PT, RZ, UR12, PT ;  /* 0x0000000cff007c0c */ /* 0x000fe2000bf45070 */
[----:B------:R-:W-:Y:S01]  /*596c0*/  USEL UR12, URZ, 0x4, !UP1 ;  /* 0x000000043f0c7887 */ /* 0x000fe2000c800000 */
[----:B------:R-:W-:Y:S01]  /*596d0*/  IADD3 R78, P4, R78, UR16, RZ ;  /* 0x000000104e4e7c10 */ /* 0x000fe2000ff9e0ff */
[----:B-1----:R-:W-:Y:S02]  /*596e0*/  IMAD.MOV.U32 R21, RZ, RZ, R62 ;  /* 0x000000ffff157224 */ /* 0x002fe400078e003e */
[----:B------:R-:W-:Y:S01]  /*596f0*/  USEL UR12, UR12, URZ, !UP0 ;  /* 0x0000003f0c0c7287 */ /* 0x000fe2000c000000 */
[----:B------:R-:W-:Y:S02]  /*59700*/  MOV R20, R59 ;  /* 0x0000003b00147202 */ /* 0x000fe40000000f00 */
[----:B------:R-:W-:Y:S01]  /*59710*/  IADD3 R58, P5, R58, UR16, RZ ;  /* 0x000000103a3a7c10 */ /* 0x000fe2000ffbe0ff */
[----:B------:R-:W-:Y:S02]  /*59720*/  STL [R1+0x1b8c], R78 ;  /* 0x001b8c4e01007387 */ /* 0x000fe40000100800 */
[----:B------:R-:W-:-:S02]  /*59730*/  ISETP.NE.U32.AND P3, PT, RZ, UR12, PT ;  /* 0x0000000cff007c0c */ /* 0x000fc4000bf65070 */
[----:B------:R1:W-:Y:S04]  /*59740*/  LDGSTS.E [R2+0x22a00], desc[UR14][R20.64], P2 ;  /* 0x22a0000014027fae */ /* 0x0003e8000912184e */
[----:B------:R-:W-:Y:S01]  /*59750*/  STL [R1+0x1b64], R58 ;  /* 0x001b643a01007387 */ /* 0x000fe20000100800 */
[----:B-1----:R-:W-:Y:S01]  /*59760*/  MOV R20, R46 ;  /* 0x0000002e00147202 */ /* 0x002fe20000000f00 */
[----:B------:R-:W-:-:S05]  /*59770*/  IMAD.MOV.U32 R21, RZ, RZ, R47 ;  /* 0x000000ffff157224 */ /* 0x000fca00078e002f */
[----:B------:R1:W-:Y:S02]  /*59780*/  LDGSTS.E [R2+0x22a80], desc[UR14][R20.64], P2 ;  /* 0x22a8000014027fae */ /* 0x0003e4000912184e */
[----:B-1----:R-:W-:Y:S02]  /*59790*/  MOV R20, R78 ;  /* 0x0000004e00147202 */ /* 0x002fe40000000f00 */
[----:B----4-:R-:W-:Y:S02]  /*597a0*/  IADD3.X R79, R79, UR8, RZ, P4, !PT ;  /* 0x000000084f4f7c10 */ /* 0x010fe4000a7fe4ff */
[----:B------:R-:W-:-:S03]  /*597b0*/  IADD3 R63, P4, R63, UR16, RZ ;  /* 0x000000103f3f7c10 */ /* 0x000fc6000ff9e0ff */
[----:B------:R-:W-:Y:S04]  /*597c0*/  STL [R1+0x1b60], R79 ;  /* 0x001b604f01007387 */ /* 0x000fe80000100800 */
[----:B------:R-:W-:Y:S04]  /*597d0*/  STL.64 [R1+0x1a0], R28 ;  /* 0x0001a01c01007387 */ /* 0x000fe80000100a00 */
[----:B------:R1:W-:Y:S01]  /*597e0*/  STL.64 [R1+0x1a8], R30 ;  /* 0x0001a81e01007387 */ /* 0x0003e20000100a00 */
[----:B--2---:R-:W-:Y:S01]  /*597f0*/  IADD3.X R77, R77, UR8, RZ, P5, !PT ;  /* 0x000000084d4d7c10 */ /* 0x004fe2000affe4ff */
[----:B------:R-:W-:-:S05]  /*59800*/  IMAD.MOV.U32 R21, RZ, RZ, R79 ;  /* 0x000000ffff157224 */ /* 0x000fca00078e004f */
[----:B------:R2:W-:Y:S04]  /*59810*/  LDGSTS.E [R2+0x22e00], desc[UR14][R20.64], P3 ;  /* 0x22e0000014027fae */ /* 0x0005e8000992184e */
[----:B-1----:R-:W4:Y:S01]  /*59820*/  LDL.LU.64 R30, [R1+0x2498] ;  /* 0x00249800011e7983 */ /* 0x002f220000300a00 */
[----:B---3--:R-:W-:-:S03]  /*59830*/  IADD3.X R76, R76, UR8, RZ, P4, !PT ;  /* 0x000000084c4c7c10 */ /* 0x008fc6000a7fe4ff */
[----:B------:R-:W3:Y:S04]  /*59840*/  LDL.LU.64 R28, [R1+0x2490] ;  /* 0x00249000011c7983 */ /* 0x000ee80000300a00 */
[----:B------:R-:W4:Y:S04]  /*59850*/  LDL.LU R62, [R1+0x1b1c] ;  /* 0x001b1c00013e7983 */ /* 0x000f280000300800 */
[----:B------:R1:W-:Y:S04]  /*59860*/  STL [R1+0x1b4c], R63 ;  /* 0x001b4c3f01007387 */ /* 0x0003e80000100800 */
[----:B------:R-:W3:Y:S01]  /*59870*/  LDL.LU R59, [R1+0x1b20] ;  /* 0x001b2000013b7983 */ /* 0x000ee20000300800 */
[----:B--2---:R-:W-:-:S03]  /*59880*/  MOV R20, R58 ;  /* 0x0000003a00147202 */ /* 0x004fc60000000f00 */
[----:B------:R-:W2:Y:S04]  /*59890*/  LDL.LU R47, [R1+0x1b00] ;  /* 0x001b0000012f7983 */ /* 0x000ea80000300800 */
[----:B------:R-:W4:Y:S04]  /*598a0*/  LDL.LU R46, [R1+0x1b08] ;  /* 0x001b0800012e7983 */ /* 0x000f280000300800 */
[----:B------:R-:W-:Y:S04]  /*598b0*/  STL [R1+0x1b58], R77 ;  /* 0x001b584d01007387 */ /* 0x000fe80000100800 */
[----:B------:R4:W-:Y:S04]  /*598c0*/  STL [R1+0x1b18], R76 ;  /* 0x001b184c01007387 */ /* 0x0009e80000100800 */
[----:B------:R-:W4:Y:S01]  /*598d0*/  LDL.LU R58, [R1+0x1afc] ;  /* 0x001afc00013a7983 */ /* 0x000f220000300800 */
[----:B------:R-:W-:Y:S01]  /*598e0*/  UISETP.GT.AND UP1, UPT, UR18, 0x32, UPT ;  /* 0x000000321200788c */ /* 0x000fe2000bf24270 */
[----:B------:R-:W-:-:S02]  /*598f0*/  IMAD.MOV.U32 R21, RZ, RZ, R77 ;  /* 0x000000ffff157224 */ /* 0x000fc400078e004d */
[----:B------:R-:W4:Y:S01]  /*59900*/  LDL.LU R54, [R1+0x1b04] ;  /* 0x001b040001367983 */ /* 0x000f220000300800 */
[----:B------:R-:W-:-:S03]  /*59910*/  USEL UR19, URZ, 0x4, !UP1 ;  /* 0x000000043f137887 */ /* 0x000fc6000c800000 */
[----:B------:R1:W-:Y:S01]  /*59920*/  LDGSTS.E [R2+0x22e80], desc[UR14][R20.64], P3 ;  /* 0x22e8000014027fae */ /* 0x0003e2000992184e */
[----:B------:R-:W-:Y:S01]  /*59930*/  USEL UR19, UR19, URZ, !UP0 ;  /* 0x0000003f13137287 */ /* 0x000fe2000c000000 */
[----:B-1----:R-:W-:Y:S02]  /*59940*/  MOV R20, R63 ;  /* 0x0000003f00147202 */ /* 0x002fe40000000f00 */
[----:B------:R-:W4:Y:S03]  /*59950*/  LDL.LU R63, [R1+0x1ac0] ;  /* 0x001ac000013f7983 */ /* 0x000f260000300800 */
[----:B------:R-:W-:Y:S01]  /*59960*/  ISETP.NE.U32.AND P2, PT, RZ, UR19, PT ;  /* 0x00000013ff007c0c */ /* 0x000fe2000bf45070 */
[----:B------:R-:W-:-:S12]  /*59970*/  IMAD.MOV.U32 R21, RZ, RZ, R76 ;  /* 0x000000ffff157224 */ /* 0x000fd800078e004c */
[----:B------:R1:W-:Y:S01]  /*59980*/  LDGSTS.E [R2+0x23200], desc[UR14][R20.64], P2 ;  /* 0x2320000014027fae */ /* 0x0003e2000912184e */
[----:B---3--:R-:W-:Y:S02]  /*59990*/  IADD3 R59, P4, R59, UR16, RZ ;  /* 0x000000103b3b7c10 */ /* 0x008fe4000ff9e0ff */
[----:B--2---:R-:W-:Y:S02]  /*599a0*/  IADD3 R47, P5, R47, UR16, RZ ;  /* 0x000000102f2f7c10 */ /* 0x004fe4000ffbe0ff */
[----:B----4-:R-:W-:Y:S02]  /*599b0*/  IADD3.X R62, R62, UR8, RZ, P4, !PT ;  /* 0x000000083e3e7c10 */ /* 0x010fe4000a7fe4ff */
[----:B------:R-:W-:Y:S01]  /*599c0*/  IADD3 R46, P4, R46, UR16, RZ ;  /* 0x000000102e2e7c10 */ /* 0x000fe2000ff9e0ff */
[----:B------:R2:W-:Y:S04]  /*599d0*/  STL [R1+0x1b20], R59 ;  /* 0x001b203b01007387 */ /* 0x0005e80000100800 */
[----:B------:R-:W-:Y:S04]  /*599e0*/  STL [R1+0x1b00], R47 ;  /* 0x001b002f01007387 */ /* 0x000fe80000100800 */
[----:B------:R3:W-:Y:S01]  /*599f0*/  STL [R1+0x1b1c], R62 ;  /* 0x001b1c3e01007387 */ /* 0x0007e20000100800 */
[----:B------:R-:W-:-:S03]  /*59a00*/  IADD3.X R58, R58, UR8, RZ, P5, !PT ;  /* 0x000000083a3a7c10 */ /* 0x000fc6000affe4ff */
[----:B------:R-:W-:Y:S01]  /*59a10*/  STL [R1+0x1b08], R46 ;  /* 0x001b082e01007387 */ /* 0x000fe20000100800 */
[----:B-1----:R-:W-:-:S03]  /*59a20*/  MOV R20, R59 ;  /* 0x0000003b00147202 */ /* 0x002fc60000000f00 */
[----:B------:R1:W-:Y:S04]  /*59a30*/  STL [R1+0x1afc], R58 ;  /* 0x001afc3a01007387 */ /* 0x0003e80000100800 */
[----:B------:R-:W4:Y:S01]  /*59a40*/  LDL.LU R76, [R1+0x1abc] ;  /* 0x001abc00014c7983 */ /* 0x000f220000300800 */
[----:B------:R-:W-:-:S03]  /*59a50*/  IMAD.MOV.U32 R21, RZ, RZ, R62 ;  /* 0x000000ffff157224 */ /* 0x000fc600078e003e */
[----:B--2---:R-:W2:Y:S04]  /*59a60*/  LDL.LU R59, [R1+0x1ac8] ;  /* 0x001ac800013b7983 */ /* 0x004ea80000300800 */
[----:B------:R-:W2:Y:S04]  /*59a70*/  LDL.LU R55, [R1+0xf4c] ;  /* 0x000f4c0001377983 */ /* 0x000ea80000300800 */
[----:B---3--:R-:W3:Y:S01]  /*59a80*/  LDL.LU R62, [R1+0x1ac4] ;  /* 0x001ac400013e7983 */ /* 0x008ee20000300800 */
[----:B------:R-:W-:Y:S01]  /*59a90*/  UISETP.GT.AND UP1, UPT, UR18, 0x36, UPT ;  /* 0x000000361200788c */ /* 0x000fe2000bf24270 */
[----:B------:R-:W-:-:S02]  /*59aa0*/  IADD3.X R54, R54, UR8, RZ, P4, !PT ;  /* 0x0000000836367c10 */ /* 0x000fc4000a7fe4ff */
[----:B------:R1:W-:Y:S01]  /*59ab0*/  LDGSTS.E [R2+0x23280], desc[UR14][R20.64], P2 ;  /* 0x2328000014027fae */ /* 0x0003e2000912184e */
[----:B------:R-:W-:-:S04]  /*59ac0*/  USEL UR12, URZ, 0x4, !UP1 ;  /* 0x000000043f0c7887 */ /* 0x000fc8000c800000 */
[----:B------:R-:W-:-:S06]  /*59ad0*/  USEL UR12, UR12, URZ, !UP0 ;  /* 0x0000003f0c0c7287 */ /* 0x000fcc000c000000 */
[----:B------:R-:W-:Y:S01]  /*59ae0*/  ISETP.NE.U32.AND P3, PT, RZ, UR12, PT ;  /* 0x0000000cff007c0c */ /* 0x000fe2000bf65070 */
[----:B-1----:R-:W-:Y:S01]  /*59af0*/  IMAD.MOV.U32 R21, RZ, RZ, R58 ;  /* 0x000000ffff157224 */ /* 0x002fe200078e003a */
[----:B------:R-:W-:Y:S01]  /*59b00*/  MOV R20, R47 ;  /* 0x0000002f00147202 */ /* 0x000fe20000000f00 */
[----:B------:R1:W-:Y:S01]  /*59b10*/  STL [R1+0x1b04], R54 ;  /* 0x001b043601007387 */ /* 0x0003e20000100800 */
[----:B------:R-:W-:Y:S01]  /*59b20*/  IADD3 R63, P4, R63, UR16, RZ ;  /* 0x000000103f3f7c10 */ /* 0x000fe2000ff9e0ff */
[----:B------:R-:W-:Y:S02]  /*59b30*/  UISETP.GT.AND UP1, UPT, UR18, 0x3a, UPT ;  /* 0x0000003a1200788c */ /* 0x000fe4000bf24270 */
[----:B------:R-:W3:Y:S04]  /*59b40*/  LDL.LU R58, [R1+0xf48] ;  /* 0x000f4800013a7983 */ /* 0x000ee80000300800 */
[----:B------:R-:W3:Y:S01]  /*59b50*/  LDL.LU R47, [R1+0xf54] ;  /* 0x000f5400012f7983 */ /* 0x000ee20000300800 */
[----:B------:R-:W-:-:S03]  /*59b60*/  USEL UR12, URZ, 0x4, !UP1 ;  /* 0x000000043f0c7887 */ /* 0x000fc6000c800000 */
[----:B------:R1:W-:Y:S01]  /*59b70*/  LDGSTS.E [R2+0x23600], desc[UR14][R20.64], P3 ;  /* 0x2360000014027fae */ /* 0x0003e2000992184e */
[----:B------:R-:W-:Y:S01]  /*59b80*/  USEL UR12, UR12, URZ, !UP0 ;  /* 0x0000003f0c0c7287 */ /* 0x000fe2000c000000 */
[----:B-1----:R-:W-:Y:S01]  /*59b90*/  IMAD.MOV.U32 R21, RZ, RZ, R54 ;  /* 0x000000ffff157224 */ /* 0x002fe200078e0036 */
[----:B------:R-:W-:Y:S01]  /*59ba0*/  MOV R20, R46 ;  /* 0x0000002e00147202 */ /* 0x000fe20000000f00 */
[----:B------:R-:W3:Y:S04]  /*59bb0*/  LDL.LU R54, [R1+0xf50] ;  /* 0x000f500001367983 */ /* 0x000ee80000300800 */
[----:B------:R-:W-:Y:S04]  /*59bc0*/  STL [R1+0x1ac0], R63 ;  /* 0x001ac03f01007387 */ /* 0x000fe80000100800 */
[----:B------:R-:W3:Y:S01]  /*59bd0*/  LDL.LU R46, [R1+0x1e1c] ;  /* 0x001e1c00012e7983 */ /* 0x000ee20000300800 */
[----:B------:R-:W-:-:S03]  /*59be0*/  ISETP.NE.U32.AND P2, PT, RZ, UR12, PT ;  /* 0x0000000cff007c0c */ /* 0x000fc6000bf45070 */
[----:B------:R1:W-:Y:S02]  /*59bf0*/  LDGSTS.E [R2+0x23680], desc[UR14][R20.64], P3 ;  /* 0x2368000014027fae */ /* 0x0003e4000992184e */
[----:B-1----:R-:W-:Y:S02]  /*59c00*/  MOV R20, R63 ;  /* 0x0000003f00147202 */ /* 0x002fe40000000f00 */
[----:B----4-:R-:W-:Y:S02]  /*59c10*/  IADD3.X R76, R76, UR8, RZ, P4, !PT ;  /* 0x000000084c4c7c10 */ /* 0x010fe4000a7fe4ff */
[----:B--2---:R-:W-:-:S03]  /*59c20*/  IADD3 R59, P5, R59, UR16, RZ ;  /* 0x000000103b3b7c10 */ /* 0x004fc6000ffbe0ff */
[----:B------:R-:W-:Y:S01]  /*59c30*/  IMAD.MOV.U32 R21, RZ, RZ, R76 ;  /* 0x000000ffff157224 */ /* 0x000fe200078e004c */
[----:B------:R-:W-:Y:S01]  /*59c40*/  IADD3 R55, P4, R55, UR16, RZ ;  /* 0x0000001037377c10 */ /* 0x000fe2000ff9e0ff */
[----:B------:R1:W-:Y:S01]  /*59c50*/  STL [R1+0x1ac8], R59 ;  /* 0x001ac83b01007387 */ /* 0x0003e20000100800 */
[----:B---3--:R-:W-:-:S03]  /*59c60*/  IADD3.X R62, R62, UR8, RZ, P5, !PT ;  /* 0x000000083e3e7c10 */ /* 0x008fc6000affe4ff */
[----:B------:R2:W-:Y:S04]  /*59c70*/  STL [R1+0x1abc], R76 ;  /* 0x001abc4c01007387 */ /* 0x0005e80000100800 */
[----:B------:R3:W-:Y:S04]  /*59c80*/  STL [R1+0xf4c], R55 ;  /* 0x000f4c3701007387 */ /* 0x0007e80000100800 */
[----:B------:R4:W-:Y:S04]  /*59c90*/  LDGSTS.E [R2+0x23a00], desc[UR14][R20.64], P2 ;  /* 0x23a0000014027fae */ /* 0x0009e8000912184e */
[----:B------:R-:W-:Y:S01]  /*59ca0*/  STL [R1+0x1ac4], R62 ;  /* 0x001ac43e01007387 */ /* 0x000fe20000100800 */
[----:B----4-:R-:W-:-:S03]  /*59cb0*/  MOV R20, R59 ;  /* 0x0000003b00147202 */ /* 0x010fc60000000f00 */
[----:B-1----:R-:W4:Y:S01]  /*59cc0*/  LDL.LU R59, [R1+0x1e14] ;  /* 0x001e1400013b7983 */ /* 0x002f220000300800 */
[----:B------:R-:W-:-:S04]  /*59cd0*/  UISETP.GT.AND UP1, UPT, UR18, 0x3e, UPT ;  /* 0x0000003e1200788c */ /* 0x000fc8000bf24270 */
[----:B------:R-:W-:-:S04]  /*59ce0*/  USEL UR19, URZ, 0x4, !UP1 ;  /* 0x000000043f137887 */ /* 0x000fc8000c800000 */
[----:B------:R-:W-:Y:S01]  /*59cf0*/  USEL UR19, UR19, URZ, !UP0 ;  /* 0x0000003f13137287 */ /* 0x000fe2000c000000 */
[----:B------:R-:W-:Y:S01]  /*59d00*/  IMAD.MOV.U32 R21, RZ, RZ, R62 ;  /* 0x000000ffff157224 */ /* 0x000fe200078e003e */
[----:B------:R-:W-:-:S04]  /*59d10*/  IADD3 R47, P5, R47, UR16, RZ ;  /* 0x000000102f2f7c10 */ /* 0x000fc8000ffbe0ff */
[----:B------:R-:W-:Y:S01]  /*59d20*/  ISETP.NE.U32.AND P3, PT, RZ, UR19, PT ;  /* 0x00000013ff007c0c */ /* 0x000fe2000bf65070 */
[----:B------:R1:W-:Y:S01]  /*59d30*/  LDGSTS.E [R2+0x23a80], desc[UR14][R20.64], P2 ;  /* 0x23a8000014027fae */ /* 0x0003e2000912184e */
[----:B------:R-:W-:Y:S02]  /*59d40*/  IADD3.X R58, R58, UR8, RZ, P4, !PT ;  /* 0x000000083a3a7c10 */ /* 0x000fe4000a7fe4ff */
[----:B------:R-:W-:Y:S01]  /*59d50*/  IADD3.X R54, R54, UR8, RZ, P5, !PT ;  /* 0x0000000836367c10 */ /* 0x000fe2000affe4ff */
[----:B------:R-:W-:Y:S01]  /*59d60*/  STL [R1+0xf54], R47 ;  /* 0x000f542f01007387 */ /* 0x000fe20000100800 */
[----:B-1----:R-:W-:Y:S01]  /*59d70*/  MOV R20, R55 ;  /* 0x0000003700147202 */ /* 0x002fe20000000f00 */
[----:B------:R-:W-:Y:S01]  /*59d80*/  IMAD.MOV.U32 R21, RZ, RZ, R58 ;  /* 0x000000ffff157224 */ /* 0x000fe200078e003a */
[----:B------:R-:W-:Y:S01]  /*59d90*/  IADD3 R46, P4, R46, UR16, RZ ;  /* 0x000000102e2e7c10 */ /* 0x000fe2000ff9e0ff */
[----:B------:R1:W-:Y:S04]  /*59da0*/  STL [R1+0xf48], R58 ;  /* 0x000f483a01007387 */ /* 0x0003e80000100800 */
[----:B------:R1:W-:Y:S04]  /*59db0*/  STL [R1+0xf50], R54 ;  /* 0x000f503601007387 */ /* 0x0003e80000100800 */
[----:B------:R3:W-:Y:S04]  /*59dc0*/  LDGSTS.E [R2+0x23e00], desc[UR14][R20.64], P3 ;  /* 0x23e0000014027fae */ /* 0x0007e8000992184e */
[----:B------:R4:W-:Y:S04]  /*59dd0*/  STL [R1+0x1e1c], R46 ;  /* 0x001e1c2e01007387 */ /* 0x0009e80000100800 */
[----:B--2---:R-:W2:Y:S01]  /*59de0*/  LDL.LU R76, [R1+0x640] ;  /* 0x00064000014c7983 */ /* 0x004ea20000300800 */
[----:B---3--:R-:W-:Y:S01]  /*59df0*/  MOV R20, R47 ;  /* 0x0000002f00147202 */ /* 0x008fe20000000f00 */
[----:B------:R-:W-:-:S02]  /*59e00*/  IMAD.MOV.U32 R21, RZ, RZ, R54 ;  /* 0x000000ffff157224 */ /* 0x000fc400078e0036 */
[----:B------:R-:W2:Y:S04]  /*59e10*/  LDL.LU R77, [R1+0x644] ;  /* 0x00064400014d7983 */ /* 0x000ea80000300800 */
[----:B------:R-:W2:Y:S04]  /*59e20*/  LDL.LU R78, [R1+0x648] ;  /* 0x00064800014e7983 */ /* 0x000ea80000300800 */
[----:B------:R-:W2:Y:S04]  /*59e30*/  LDL.LU R79, [R1+0x64c] ;  /* 0x00064c00014f7983 */ /* 0x000ea80000300800 */
[----:B------:R-:W3:Y:S04]  /*59e40*/  LDL.LU R63, [R1+0x1e08] ;  /* 0x001e0800013f7983 */ /* 0x000ee80000300800 */
[----:B------:R-:W3:Y:S04]  /*59e50*/  LDL.LU R55, [R1+0x1ddc] ;  /* 0x001ddc0001377983 */ /* 0x000ee80000300800 */
[----:B------:R1:W-:Y:S04]  /*59e60*/  LDGSTS.E [R2+0x23e80], desc[UR14][R20.64], P3 ;  /* 0x23e8000014027fae */ /* 0x0003e8000992184e */
[----:B------:R-:W3:Y:S01]  /*59e70*/  LDL.LU R20, [R1+0x1e10] ;  /* 0x001e100001147983 */ /* 0x000ee20000300800 */
[----:B-1----:R-:W-:-:S03]  /*59e80*/  MOV R21, R46 ;  /* 0x0000002e00157202 */ /* 0x002fc60000000f00 */
[----:B------:R-:W3:Y:S01]  /*59e90*/  LDL.LU R58, [R1+0x1dd0] ;  /* 0x001dd000013a7983 */ /* 0x000ee20000300800 */
[----:B------:R-:W-:-:S03]  /*59ea0*/  LOP3.LUT R62, R43, 0x60, RZ, 0x3c, !PT ;  /* 0x000000602b3e7812 */ /* 0x000fc600078e3cff */
[----:B------:R-:W3:Y:S01]  /*59eb0*/  LDL.LU R54, [R1+0x1dc8] ;  /* 0x001dc80001367983 */ /* 0x000ee20000300800 */
[----:B----4-:R-:W-:-:S05]  /*59ec0*/  IADD3 R59, P3, R59, UR16, RZ ;  /* 0x000000103b3b7c10 */ /* 0x010fca000ff7e0ff */
[----:B------:R-:W-:Y:S04]  /*59ed0*/  STL [R1+0x1e14], R59 ;  /* 0x001e143b01007387 */ /* 0x000fe80000100800 */
[----:B------:R-:W4:Y:S04]  /*59ee0*/  LDL.LU R47, [R1+0x1dd4] ;  /* 0x001dd400012f7983 */ /* 0x000f280000300800 */
[----:B------:R-:W4:Y:S04]  /*59ef0*/  LDL.LU R46, [R1+0x1d90] ;  /* 0x001d9000012e7983 */ /* 0x000f280000300800 */
[----:B------:R-:W4:Y:S01]  /*59f00*/  LDL.LU R43, [R1+0x1d9c] ;  /* 0x001d9c00012b7983 */ /* 0x000f220000300800 */
[----:B------:R-:W-:-:S04]  /*59f10*/  UISETP.GT.AND UP1, UPT, UR18, 0x3, UPT ;  /* 0x000000031200788c */ /* 0x000fc8000bf24270 */
[----:B------:R-:W-:-:S04]  /*59f20*/  USEL UR12, URZ, 0x4, !UP1 ;  /* 0x000000043f0c7887 */ /* 0x000fc8000c800000 */
[----:B------:R-:W-:Y:S02]  /*59f30*/  USEL UR12, UR12, URZ, !UP0 ;  /* 0x0000003f0c0c7287 */ /* 0x000fe4000c000000 */
[----:B------:R-:W-:-:S04]  /*59f40*/  UISETP.GT.AND UP1, UPT, UR18, 0x7, UPT ;  /* 0x000000071200788c */ /* 0x000fc8000bf24270 */
[----:B------:R-:W-:Y:S01]  /*59f50*/  ISETP.NE.U32.AND P2, PT, RZ, UR12, PT ;  /* 0x0000000cff007c0c */ /* 0x000fe2000bf45070 */
[----:B------:R-:W-:Y:S01]  /*59f60*/  USEL UR12, URZ, 0x4, !UP1 ;  /* 0x000000043f0c7887 */ /* 0x000fe2000c800000 */
[----:B------:R-:W-:-:S03]  /*59f70*/  VIADD R2, R62, UR13 ;  /* 0x0000000d3e027c36 */ /* 0x000fc60008000000 */
[----:B------:R-:W-:Y:S01]  /*59f80*/  USEL UR12, UR12, URZ, !UP0 ;  /* 0x0000003f0c0c7287 */ /* 0x000fe2000c000000 */
[----:B--2---:R-:W-:Y:S01]  /*59f90*/  HMMA.1688.F32.TF32 R76, R196, R50, R76 ;  /* 0x00000032c44c723c */ /* 0x004fe2000008104c */
[----:B---3--:R-:W-:-:S04]  /*59fa0*/  IADD3.X R63, R63, UR8, RZ, P3, !PT ;  /* 0x000000083f3f7c10 */ /* 0x008fc80009ffe4ff */
[----:B------:R-:W-:Y:S02]  /*59fb0*/  ISETP.NE.U32.AND P3, PT, RZ, UR12, PT ;  /* 0x0000000cff007c0c */ /* 0x000fe4000bf65070 */
[----:B------:R-:W-:-:S04]  /*59fc0*/  IADD3.X R20, R20, UR8, RZ, P4, !PT ;  /* 0x0000000814147c10 */ /* 0x000fc8000a7fe4ff */
[-C--:B------:R-:W-:Y:S01]  /*59fd0*/  LOP3.LUT R21, R21, R20.reuse, RZ, 0x3c, !PT ;  /* 0x0000001415157212 */ /* 0x080fe200078e3cff */
[----:B------:R1:W-:Y:S01]  /*59fe0*/  STL [R1+0x1e10], R20 ;  /* 0x001e101401007387 */ /* 0x0003e20000100800 */
[----:B------:R-:W-:Y:S02]  /*59ff0*/  IADD3 R55, P4, R55, UR16, RZ ;  /* 0x0000001037377c10 */ /* 0x000fe4000ff9e0ff */
[----:B-1----:R-:W-:-:S04]  /*5a000*/  LOP3.LUT R20, R21, R20, RZ, 0x3c, !PT ;  /* 0x0000001415147212 */ /* 0x002fc800078e3cff */
[----:B------:R-:W-:Y:S02]  /*5a010*/  LOP3.LUT R21, R21, R20, RZ, 0x3c, !PT ;  /* 0x0000001415157212 */ /* 0x000fe400078e3cff */
[----:B------:R-:W-:-:S03]  /*5a020*/  IADD3.X R58, R58, UR8, RZ, P4, !PT ;  /* 0x000000083a3a7c10 */ /* 0x000fc6000a7fe4ff */
[----:B------:R1:W-:Y:S04]  /*5a030*/  LDGSTS.E [R2+0x20300], desc[UR14][R20.64], P2 ;  /* 0x2030000014027fae */ /* 0x0003e8000912184e */
[----:B------:R-:W-:Y:S04]  /*5a040*/  STL [R1+0x1e08], R63 ;  /* 0x001e083f01007387 */ /* 0x000fe80000100800 */
[----:B------:R-:W-:Y:S01]  /*5a050*/  STL [R1+0x1ddc], R55 ;  /* 0x001ddc3701007387 */ /* 0x000fe20000100800 */
[----:B-1----:R-:W-:Y:S01]  /*5a060*/  MOV R20, R59 ;  /* 0x0000003b00147202 */ /* 0x002fe20000000f00 */
[----:B------:R-:W-:-:S05]  /*5a070*/  IMAD.MOV.U32 R21, RZ, RZ, R63 ;  /* 0x000000ffff157224 */ /* 0x000fca00078e003f */
[----:B------:R1:W-:Y:S02]  /*5a080*/  LDGSTS.E [R2+0x20380], desc[UR14][R20.64], P2 ;  /* 0x2038000014027fae */ /* 0x0003e4000912184e */
[----:B-1----:R-:W-:Y:S01]  /*5a090*/  MOV R20, R55 ;  /* 0x0000003700147202 */ /* 0x002fe20000000f00 */
[----:B------:R-:W-:-:S05]  /*5a0a0*/  IMAD.MOV.U32 R21, RZ, RZ, R58 ;  /* 0x000000ffff157224 */ /* 0x000fca00078e003a */
[----:B------:R1:W-:Y:S01]  /*5a0b0*/  LDGSTS.E [R2+0x20700], desc[UR14][R20.64], P3 ;  /* 0x2070000014027fae */ /* 0x0003e2000992184e */
[----:B----4-:R-:W-:-:S04]  /*5a0c0*/  IADD3 R47, P5, R47, UR16, RZ ;  /* 0x000000102f2f7c10 */ /* 0x010fc8000ffbe0ff */
[----:B------:R-:W-:Y:S01]  /*5a0d0*/  IADD3.X R54, R54, UR8, RZ, P5, !PT ;  /* 0x0000000836367c10 */ /* 0x000fe2000affe4ff */
[----:B------:R2:W-:Y:S01]  /*5a0e0*/  STL [R1+0x1dd4], R47 ;  /* 0x001dd42f01007387 */ /* 0x0005e20000100800 */
[----:B------:R-:W-:-:S03]  /*5a0f0*/  IADD3 R43, P4, R43, UR16, RZ ;  /* 0x000000102b2b7c10 */ /* 0x000fc6000ff9e0ff */
[----:B------:R-:W-:Y:S01]  /*5a100*/  STL [R1+0x1dd0], R58 ;  /* 0x001dd03a01007387 */ /* 0x000fe20000100800 */
[----:B------:R-:W-:-:S03]  /*5a110*/  IADD3.X R46, R46, UR8, RZ, P4, !PT ;  /* 0x000000082e2e7c10 */ /* 0x000fc6000a7fe4ff */
[----:B------:R-:W-:Y:S04]  /*5a120*/  STL [R1+0x1d9c], R43 ;  /* 0x001d9c2b01007387 */ /* 0x000fe80000100800 */
[----:B------:R-:W-:Y:S01]  /*5a130*/  STL.64 [R1+0x180], R76 ;  /* 0x0001804c01007387 */ /* 0x000fe20000100a00 */
[----:B-1----:R-:W-:-:S03]  /*5a140*/  MOV R20, R47 ;  /* 0x0000002f00147202 */ /* 0x002fc60000000f00 */
[----:B------:R-:W-:Y:S01]  /*5a150*/  STL.64 [R1+0x188], R78 ;  /* 0x0001884e01007387 */ /* 0x000fe20000100a00 */
[----:B------:R-:W-:-:S03]  /*5a160*/  IMAD.MOV.U32 R21, RZ, RZ, R54 ;  /* 0x000000ffff157224 */ /* 0x000fc600078e0036 */
[----:B------:R1:W-:Y:S04]  /*5a170*/  STL [R1+0x1dc8], R54 ;  /* 0x001dc83601007387 */ /* 0x0003e80000100800 */
[----:B------:R3:W-:Y:S04]  /*5a180*/  STL [R1+0x1d90], R46 ;  /* 0x001d902e01007387 */ /* 0x0007e80000100800 */
[----:B------:R-:W4:Y:S04]  /*5a190*/  LDL.LU R51, [R1+0x1d94] ;  /* 0x001d940001337983 */ /* 0x000f280000300800 */
[----:B--2---:R-:W2:Y:S04]  /*5a1a0*/  LDL.LU R47, [R1+0x1d5c] ;  /* 0x001d5c00012f7983 */ /* 0x004ea80000300800 */
[----:B------:R-:W2:Y:S04]  /*5a1b0*/  LDL.LU R59, [R1+0x1d54] ;  /* 0x001d5400013b7983 */ /* 0x000ea80000300800 */
[----:B-1----:R-:W2:Y:S04]  /*5a1c0*/  LDL.LU R54, [R1+0x1d88] ;  /* 0x001d880001367983 */ /* 0x002ea80000300800 */
[----:B------:R1:W-:Y:S02]  /*5a1d0*/  LDGSTS.E [R2+0x20780], desc[UR14][R20.64], P3 ;  /* 0x2078000014027fae */ /* 0x0003e4000992184e */
[----:B-1----:R-:W-:-:S02]  /*5a1e0*/  IMAD.MOV.U32 R21, RZ, RZ, R46 ;  /* 0x000000ffff157224 */ /* 0x002fc400078e002e */
[----:B---3--:R-:W3:Y:S01]  /*5a1f0*/  LDL.LU R46, [R1+0x1d50] ;  /* 0x001d5000012e7983 */ /* 0x008ee20000300800 */
[----:B------:R-:W-:-:S03]  /*5a200*/  UISETP.GT.AND UP1, UPT, UR18, 0xb, UPT ;  /* 0x0000000b1200788c */ /* 0x000fc6000bf24270 */
[----:B------:R-:W3:Y:S01]  /*5a210*/  LDL.LU R76, [R1+0x2b0] ;  /* 0x0002b000014c7983 */ /* 0x000ee20000300800 */
[----:B------:R-:W-:Y:S01]  /*5a220*/  USEL UR13, URZ, 0x4, !UP1 ;  /* 0x000000043f0d7887 */ /* 0x000fe2000c800000 */
[----:B------:R-:W-:Y:S02]  /*5a230*/  MOV R20, R43 ;  /* 0x0000002b00147202 */ /* 0x000fe40000000f00 */
[----:B------:R-:W3:Y:S01]  /*5a240*/  LDL.LU R77, [R1+0x2b4] ;  /* 0x0002b400014d7983 */ /* 0x000ee20000300800 */
[----:B------:R-:W-:-:S03]  /*5a250*/  USEL UR13, UR13, URZ, !UP0 ;  /* 0x0000003f0d0d7287 */ /* 0x000fc6000c000000 */
[----:B------:R-:W3:Y:S03]  /*5a260*/  LDL.LU R78, [R1+0x2b8] ;  /* 0x0002b800014e7983 */ /* 0x000ee60000300800 */
[----:B------:R-:W-:Y:S01]  /*5a270*/  ISETP.NE.U32.AND P2, PT, RZ, UR13, PT ;  /* 0x0000000dff007c0c */ /* 0x000fe2000bf45070 */
[----:B------:R-:W3:Y:S04]  /*5a280*/  LDL.LU R79, [R1+0x2bc] ;  /* 0x0002bc00014f7983 */ /* 0x000ee80000300800 */
[----:B------:R-:W3:Y:S04]  /*5a290*/  LDL.LU R63, [R1+0x1d48] ;  /* 0x001d4800013f7983 */ /* 0x000ee80000300800 */
[----:B------:R-:W3:Y:S04]  /*5a2a0*/  LDL.LU R55, [R1+0x1d1c] ;  /* 0x001d1c0001377983 */ /* 0x000ee80000300800 */
[----:B------:R-:W3:Y:S04]  /*5a2b0*/  LDL.LU R50, [R1+0x1d14] ;  /* 0x001d140001327983 */ /* 0x000ee80000300800 */
[----:B------:R-:W3:Y:S04]  /*5a2c0*/  LDL.LU R43, [R1+0x1cdc] ;  /* 0x001cdc00012b7983 */ /* 0x000ee80000300800 */
[----:B------:R1:W-:Y:S01]  /*5a2d0*/  LDGSTS.E [R2+0x20b00], desc[UR14][R20.64], P2 ;  /* 0x20b0000014027fae */ /* 0x0003e2000912184e */
[----:B----4-:R-:W-:-:S02]  /*5a2e0*/  IADD3 R51, P4, R51, UR16, RZ ;  /* 0x0000001033337c10 */ /* 0x010fc4000ff9e0ff */
[----:B--2---:R-:W-:-:S03]  /*5a2f0*/  IADD3 R47, P5, R47, UR16, RZ ;  /* 0x000000102f2f7c10 */ /* 0x004fc6000ffbe0ff */
[----:B------:R-:W-:Y:S01]  /*5a300*/  STL [R1+0x1d94], R51 ;  /* 0x001d943301007387 */ /* 0x000fe20000100800 */
[----:B-1----:R-:W-:Y:S02]  /*5a310*/  MOV R20, R51 ;  /* 0x0000003300147202 */ /* 0x002fe40000000f00 */
[----:B------:R-:W-:Y:S02]  /*5a320*/  IADD3.X R54, R54, UR8, RZ, P4, !PT ;  /* 0x0000000836367c10 */ /* 0x000fe4000a7fe4ff */
[----:B------:R-:W-:Y:S01]  /*5a330*/  IADD3 R59, P4, R59, UR16, RZ ;  /* 0x000000103b3b7c10 */ /* 0x000fe2000ff9e0ff */
[----:B------:R-:W-:Y:S02]  /*5a340*/  STL [R1+0x1d5c], R47 ;  /* 0x001d5c2f01007387 */ /* 0x000fe40000100800 */
[----:B------:R-:W-:Y:S02]  /*5a350*/  IMAD.MOV.U32 R21, RZ, RZ, R54 ;  /* 0x000000ffff157224 */ /* 0x000fe400078e0036 */
[----:B------:R1:W-:Y:S04]  /*5a360*/  STL [R1+0x1d88], R54 ;  /* 0x001d883601007387 */ /* 0x0003e80000100800 */
[----:B------:R-:W-:Y:S04]  /*5a370*/  STL [R1+0x1d54], R59 ;  /* 0x001d543b01007387 */ /* 0x000fe80000100800 */
[----:B------:R2:W-:Y:S01]  /*5a380*/  LDGSTS.E [R2+0x20b80], desc[UR14][R20.64], P2 ;  /* 0x20b8000014027fae */ /* 0x0005e2000912184e */
[----:B---3--:R-:W-:-:S05]  /*5a390*/  IADD3.X R46, R46, UR8, RZ, P5, !PT ;  /* 0x000000082e2e7c10 */ /* 0x008fca000affe4ff */
[----:B------:R3:W-:Y:S04]  /*5a3a0*/  STL [R1+0x1d50], R46 ;  /* 0x001d502e01007387 */ /* 0x0007e80000100800 */
[----:B------:R-:W4:Y:S01]  /*5a3b0*/  LDL.LU R58, [R1+0x1d10] ;  /* 0x001d1000013a7983 */ /* 0x000f220000300800 */
[----:B--2---:R-:W-:Y:S01]  /*5a3c0*/  MOV R20, R46 ;  /* 0x0000002e00147202 */ /* 0x004fe20000000f00 */
[----:B------:R-:W-:Y:S02]  /*5a3d0*/  IMAD.MOV.U32 R21, RZ, RZ, R47 ;  /* 0x000000ffff157224 */ /* 0x000fe400078e002f */
[----:B-1----:R-:W2:Y:S04]  /*5a3e0*/  LDL.LU R54, [R1+0x1d08] ;  /* 0x001d080001367983 */ /* 0x002ea80000300800 */
[----:B------:R-:W2:Y:S04]  /*5a3f0*/  LDL.LU R51, [R1+0x1cd0] ;  /* 0x001cd00001337983 */ /* 0x000ea80000300800 */
        /* <DEDUP_REMOVED lines=9> */
[----:B------:R-:W-:-:S03]  /*5a490*/  LOP3.LUT R20, R21, R20, RZ, 0x3c, !PT ;  /* 0x0000001415147212 */ /* 0x000fc600078e3cff */
[----:B------:R-:W-:Y:S01]  /*5a4a0*/  USEL UR12, UR12, URZ, !UP0 ;  /* 0x0000003f0c0c7287 */ /* 0x000fe2000c000000 */
[----:B------:R-:W-:Y:S02]  /*5a4b0*/  LOP3.LUT R21, R21, R20, RZ, 0x3c, !PT ;  /* 0x0000001415157212 */ /* 0x000fe400078e3cff */
[----:B------:R-:W-:Y:S02]  /*5a4c0*/  IADD3.X R63, R63, UR8, RZ, P4, !PT ;  /* 0x000000083f3f7c10 */ /* 0x000fe4000a7fe4ff */
[----:B------:R-:W-:Y:S02]  /*5a4d0*/  IADD3 R55, P4, R55, UR16, RZ ;  /* 0x0000001037377c10 */ /* 0x000fe4000ff9e0ff */
[----:B------:R-:W-:Y:S01]  /*5a4e0*/  ISETP.NE.U32.AND P2, PT, RZ, UR12, PT ;  /* 0x0000000cff007c0c */ /* 0x000fe2000bf45070 */
[----:B------:R1:W-:Y:S01]  /*5a4f0*/  LDGSTS.E [R2+0x20f00], desc[UR14][R20.64], P3 ;  /* 0x20f0000014027fae */ /* 0x0003e2000992184e */
[----:B------:R-:W-:-:S03]  /*5a500*/  IADD3 R50, P5, R50, UR16, RZ ;  /* 0x0000001032327c10 */ /* 0x000fc6000ffbe0ff */
[----:B------:R-:W-:Y:S01]  /*5a510*/  STL [R1+0x1d48], R63 ;  /* 0x001d483f01007387 */ /* 0x000fe20000100800 */
[----:B-1----:R-:W-:Y:S01]  /*5a520*/  MOV R20, R59 ;  /* 0x0000003b00147202 */ /* 0x002fe20000000f00 */
[----:B------:R-:W-:Y:S02]  /*5a530*/  IMAD.MOV.U32 R21, RZ, RZ, R63 ;  /* 0x000000ffff157224 */ /* 0x000fe400078e003f */
[----:B------:R-:W-:Y:S04]  /*5a540*/  STL [R1+0x1d1c], R55 ;  /* 0x001d1c3701007387 */ /* 0x000fe80000100800 */
[----:B------:R1:W-:Y:S04]  /*5a550*/  LDGSTS.E [R2+0x20f80], desc[UR14][R20.64], P3 ;  /* 0x20f8000014027fae */ /* 0x0003e8000992184e */
[----:B------:R2:W-:Y:S01]  /*5a560*/  STL [R1+0x1d14], R50 ;  /* 0x001d143201007387 */ /* 0x0005e20000100800 */
[----:B-1----:R-:W-:-:S02]  /*5a570*/  MOV R20, R55 ;  /* 0x0000003700147202 */ /* 0x002fc40000000f00 */
[----:B----4-:R-:W-:Y:S01]  /*5a580*/  IADD3.X R58, R58, UR8, RZ, P4, !PT ;  /* 0x000000083a3a7c10 */ /* 0x010fe2000a7fe4ff */
[----:B---3--:R-:W-:Y:S01]  /*5a590*/  HMMA.1688.F32.TF32 R76, R196, R46, R76 ;  /* 0x0000002ec44c723c */ /* 0x008fe2000008104c */
[----:B------:R-:W-:-:S03]  /*5a5a0*/  IADD3 R43, P4, R43, UR16, RZ ;  /* 0x000000102b2b7c10 */ /* 0x000fc6000ff9e0ff */
[----:B------:R-:W-:Y:S01]  /*5a5b0*/  IMAD.MOV.U32 R21, RZ, RZ, R58 ;  /* 0x000000ffff157224 */ /* 0x000fe200078e003a */
[----:B--2---:R-:W-:Y:S01]  /*5a5c0*/  IADD3.X R54, R54, UR8, RZ, P5, !PT ;  /* 0x0000000836367c10 */ /* 0x004fe2000affe4ff */
[----:B------:R1:W-:Y:S01]  /*5a5d0*/  STL [R1+0x1d10], R58 ;  /* 0x001d103a01007387 */ /* 0x0003e20000100800 */
[----:B------:R-:W-:-:S03]  /*5a5e0*/  IADD3.X R51, R51, UR8, RZ, P4, !PT ;  /* 0x0000000833337c10 */ /* 0x000fc6000a7fe4ff */
[----:B------:R-:W-:Y:S04]  /*5a5f0*/  STL [R1+0x1cdc], R43 ;  /* 0x001cdc2b01007387 */ /* 0x000fe80000100800 */
[----:B------:R2:W-:Y:S09]  /*5a600*/  LDGSTS.E [R2+0x21300], desc[UR14][R20.64], P2 ;  /* 0x2130000014027fae */ /* 0x0005f2000912184e */
[----:B------:R-:W-:Y:S01]  /*5a610*/  STL.64 [R1+0x170], R76 ;  /* 0x0001704c01007387 */ /* 0x000fe20000100a00 */
[----:B--2---:R-:W-:Y:S01]  /*5a620*/  MOV R20, R50 ;  /* 0x0000003200147202 */ /* 0x004fe20000000f00 */
[----:B------:R-:W-:-:S02]  /*5a630*/  IMAD.MOV.U32 R21, RZ, RZ, R54 ;  /* 0x000000ffff157224 */ /* 0x000fc400078e0036 */
[----:B------:R-:W-:Y:S04]  /*5a640*/  STL.64 [R1+0x178], R78 ;  /* 0x0001784e01007387 */ /* 0x000fe80000100a00 */
[----:B------:R-:W-:Y:S04]  /*5a650*/  STL [R1+0x1d08], R54 ;  /* 0x001d083601007387 */ /* 0x000fe80000100800 */
[----:B------:R2:W-:Y:S04]  /*5a660*/  STL [R1+0x1cd0], R51 ;  /* 0x001cd03301007387 */ /* 0x0005e80000100800 */
[----:B------:R-:W3:Y:S04]  /*5a670*/  LDL.LU R50, [R1+0x1cd4] ;  /* 0x001cd40001327983 */ /* 0x000ee80000300800 */
[----:B------:R-:W4:Y:S04]  /*5a680*/  LDL.LU R63, [R1+0x1c9c] ;  /* 0x001c9c00013f7983 */ /* 0x000f280000300800 */
[----:B------:R2:W-:Y:S04]  /*5a690*/  LDGSTS.E [R2+0x21380], desc[UR14][R20.64], P2 ;  /* 0x2138000014027fae */ /* 0x0005e8000912184e */
[----:B-1----:R-:W4:Y:S01]  /*5a6a0*/  LDL.LU R58, [R1+0x1c94] ;  /* 0x001c9400013a7983 */ /* 0x002f220000300800 */
[----:B--2---:R-:W-:-:S03]  /*5a6b0*/  IMAD.MOV.U32 R21, RZ, RZ, R51 ;  /* 0x000000ffff157224 */ /* 0x004fc600078e0033 */
[----:B------:R-:W2:Y:S01]  /*5a6c0*/  LDL.LU R51, [R1+0x1cc8] ;  /* 0x001cc80001337983 */ /* 0x000ea20000300800 */
[----:B------:R-:W-:-:S03]  /*5a6d0*/  MOV R20, R43 ;  /* 0x0000002b00147202 */ /* 0x000fc60000000f00 */
[----:B------:R-:W2:Y:S01]  /*5a6e0*/  LDL.LU R43, [R1+0x1c90] ;  /* 0x001c9000012b7983 */ /* 0x000ea20000300800 */
[----:B------:R-:W-:-:S03]  /*5a6f0*/  UISETP.GT.AND UP1, UPT, UR18, 0x17, UPT ;  /* 0x000000171200788c */ /* 0x000fc6000bf24270 */
[----:B------:R-:W2:Y:S01]  /*5a700*/  LDL.LU R76, [R1+0x650] ;  /* 0x00065000014c7983 */ /* 0x000ea20000300800 */
[----:B------:R-:W-:-:S03]  /*5a710*/  USEL UR13, URZ, 0x4, !UP1 ;  /* 0x000000043f0d7887 */ /* 0x000fc6000c800000 */
[----:B------:R-:W2:Y:S01]  /*5a720*/  LDL.LU R77, [R1+0x654] ;  /* 0x00065400014d7983 */ /* 0x000ea20000300800 */
[----:B------:R-:W-:-:S03]  /*5a730*/  USEL UR13, UR13, URZ, !UP0 ;  /* 0x0000003f0d0d7287 */ /* 0x000fc6000c000000 */
[----:B------:R-:W2:Y:S03]  /*5a740*/  LDL.LU R78, [R1+0x658] ;  /* 0x00065800014e7983 */ /* 0x000ea60000300800 */
[----:B------:R-:W-:Y:S01]  /*5a750*/  ISETP.NE.U32.AND P3, PT, RZ, UR13, PT ;  /* 0x0000000dff007c0c */ /* 0x000fe2000bf65070 */
[----:B------:R-:W2:Y:S04]  /*5a760*/  LDL.LU R79, [R1+0x65c] ;  /* 0x00065c00014f7983 */ /* 0x000ea80000300800 */
[----:B------:R-:W2:Y:S04]  /*5a770*/  LDL.LU R59, [R1+0x1c88] ;  /* 0x001c8800013b7983 */ /* 0x000ea80000300800 */
[----:B------:R-:W2:Y:S04]  /*5a780*/  LDL.LU R54, [R1+0x1c5c] ;  /* 0x001c5c0001367983 */ /* 0x000ea80000300800 */
[----:B------:R-:W2:Y:S04]  /*5a790*/  LDL.LU R47, [R1+0x1c54] ;  /* 0x001c5400012f7983 */ /* 0x000ea80000300800 */
[----:B------:R-:W2:Y:S04]  /*5a7a0*/  LDL.LU R46, [R1+0x1c1c] ;  /* 0x001c1c00012e7983 */ /* 0x000ea80000300800 */
[----:B------:R1:W-:Y:S01]  /*5a7b0*/  LDGSTS.E [R2+0x21700], desc[UR14][R20.64], P3 ;  /* 0x2170000014027fae */ /* 0x0003e2000992184e */
[----:B---3--:R-:W-:-:S02]  /*5a7c0*/  IADD3 R50, P4, R50, UR16, RZ ;  /* 0x0000001032327c10 */ /* 0x008fc4000ff9e0ff */
[----:B----4-:R-:W-:-:S03]  /*5a7d0*/  IADD3 R63, P5, R63, UR16, RZ ;  /* 0x000000103f3f7c10 */ /* 0x010fc6000ffbe0ff */
[----:B------:R-:W-:Y:S01]  /*5a7e0*/  STL [R1+0x1cd4], R50 ;  /* 0x001cd43201007387 */ /* 0x000fe20000100800 */
[----:B-1----:R-:W-:-:S03]  /*5a7f0*/  MOV R20, R50 ;  /* 0x0000003200147202 */ /* 0x002fc60000000f00 */
[----:B------:R-:W-:Y:S01]  /*5a800*/  STL [R1+0x1c9c], R63 ;  /* 0x001c9c3f01007387 */ /* 0x000fe20000100800 */
[----:B--2---:R-:W-:Y:S02]  /*5a810*/  IADD3.X R51, R51, UR8, RZ, P4, !PT ;  /* 0x0000000833337c10 */ /* 0x004fe4000a7fe4ff */
[----:B------:R-:W-:Y:S02]  /*5a820*/  IADD3 R58, P4, R58, UR16, RZ ;  /* 0x000000103a3a7c10 */ /* 0x000fe4000ff9e0ff */
[----:B------:R-:W-:Y:S01]  /*5a830*/  IADD3.X R43, R43, UR8, RZ, P5, !PT ;  /* 0x000000082b2b7c10 */ /* 0x000fe2000affe4ff */
[----:B------:R-:W-:Y:S01]  /*5a840*/  IMAD.MOV.U32 R21, RZ, RZ, R51 ;  /* 0x000000ffff157224 */ /* 0x000fe200078e0033 */
[----:B------:R1:W-:Y:S04]  /*5a850*/  STL [R1+0x1cc8], R51 ;  /* 0x001cc83301007387 */ /* 0x0003e80000100800 */
[----:B------:R-:W-:Y:S04]  /*5a860*/  STL [R1+0x1c94], R58 ;  /* 0x001c943a01007387 */ /* 0x000fe80000100800 */
[----:B------:R2:W-:Y:S04]  /*5a870*/  STL [R1+0x1c90], R43 ;  /* 0x001c902b01007387 */ /* 0x0005e80000100800 */
[----:B------:R-:W3:Y:S04]  /*5a880*/  LDL.LU R55, [R1+0x1c50] ;  /* 0x001c500001377983 */ /* 0x000ee80000300800 */
[----:B-1----:R-:W4:Y:S04]  /*5a890*/  LDL.LU R51, [R1+0x1c48] ;  /* 0x001c480001337983 */ /* 0x002f280000300800 */
[----:B------:R1:W-:Y:S04]  /*5a8a0*/  LDGSTS.E [R2+0x21780], desc[UR14][R20.64], P3 ;  /* 0x2178000014027fae */ /* 0x0003e8000992184e */
[----:B------:R-:W4:Y:S01]  /*5a8b0*/  LDL.LU R50, [R1+0x1c10] ;  /* 0x001c100001327983 */ /* 0x000f220000300800 */
[----:B-1----:R-:W-:-:S03]  /*5a8c0*/  MOV R21, R43 ;  /* 0x0000002b00157202 */ /* 0x002fc60000000f00 */
[----:B--2---:R-:W2:Y:S01]  /*5a8d0*/  LDL.LU R43, [R1+0x2480] ;  /* 0x00248000012b7983 */ /* 0x004ea20000300800 */
[----:B------:R-:W-:-:S04]  /*5a8e0*/  UISETP.GT.AND UP1, UPT, UR18, 0x1b, UPT ;  /* 0x0000001b1200788c */ /* 0x000fc8000bf24270 */
[----:B------:R-:W-:-:S04]  /*5a8f0*/  USEL UR12, URZ, 0x4, !UP1 ;  /* 0x000000043f0c7887 */ /* 0x000fc8000c800000 */
[----:B------:R-:W-:Y:S02]  /*5a900*/  USEL UR12, UR12, URZ, !UP0 ;  /* 0x0000003f0c0c7287 */ /* 0x000fe4000c000000 */
[----:B------:R-:W-:-:S04]  /*5a910*/  UISETP.GT.AND UP1, UPT, UR18, 0x1f, UPT ;  /* 0x0000001f1200788c */ /* 0x000fc8000bf24270 */
[----:B------:R-:W-:Y:S01]  /*5a920*/  ISETP.NE.U32.AND P2, PT, RZ, UR12, PT ;  /* 0x0000000cff007c0c */ /* 0x000fe2000bf45070 */
[----:B------:R-:W-:Y:S01]  /*5a930*/  USEL UR12, URZ, 0x4, !UP1 ;  /* 0x000000043f0c7887 */ /* 0x000fe2000c800000 */
[----:B------:R-:W-:-:S03]  /*5a940*/  IMAD.MOV.U32 R20, RZ, RZ, R63 ;  /* 0x000000ffff147224 */ /* 0x000fc600078e003f */
[----:B------:R-:W-:Y:S01]  /*5a950*/  USEL UR12, UR12, URZ, !UP0 ;  /* 0x0000003f0c0c7287 */ /* 0x000fe2000c000000 */
[----:B------:R-:W-:Y:S02]  /*5a960*/  IADD3.X R59, R59, UR8, RZ, P4, !PT ;  /* 0x000000083b3b7c10 */ /* 0x000fe4000a7fe4ff */
[----:B------:R-:W-:-:S03]  /*5a970*/  IADD3 R54, P4, R54, UR16, RZ ;  /* 0x0000001036367c10 */ /* 0x000fc6000ff9e0ff */
[----:B------:R-:W-:Y:S02]  /*5a980*/  ISETP.NE.U32.AND P3, PT, RZ, UR12, PT ;  /* 0x0000000cff007c0c */ /* 0x000fe4000bf65070 */
[----:B------:R1:W-:Y:S01]  /*5a990*/  LDGSTS.E [R2+0x21b00], desc[UR14][R20.64], P2 ;  /* 0x21b0000014027fae */ /* 0x0003e2000912184e */
[----:B------:R-:W-:-:S03]  /*5a9a0*/  IADD3 R47, P5, R47, UR16, RZ ;  /* 0x000000102f2f7c10 */ /* 0x000fc6000ffbe0ff */
[----:B------:R-:W-:Y:S01]  /*5a9b0*/  STL [R1+0x1c88], R59 ;  /* 0x001c883b01007387 */ /* 0x000fe20000100800 */
[----:B-1----:R-:W-:Y:S01]  /*5a9c0*/  MOV R20, R58 ;  /* 0x0000003a00147202 */ /* 0x002fe20000000f00 */
[----:B------:R-:W-:Y:S02]  /*5a9d0*/  IMAD.MOV.U32 R21, RZ, RZ, R59 ;  /* 0x000000ffff157224 */ /* 0x000fe400078e003b */
[----:B------:R-:W-:Y:S04]  /*5a9e0*/  STL [R1+0x1c5c], R54 ;  /* 0x001c5c3601007387 */ /* 0x000fe80000100800 */
[----:B------:R1:W-:Y:S04]  /*5a9f0*/  LDGSTS.E [R2+0x21b80], desc[UR14][R20.64], P2 ;  /* 0x21b8000014027fae */ /* 0x0003e8000912184e */
[----:B------:R-:W-:Y:S01]  /*5aa00*/  STL [R1+0x1c54], R47 ;  /* 0x001c542f01007387 */ /* 0x000fe20000100800 */
[----:B-1----:R-:W-:-:S02]  /*5aa10*/  MOV R20, R54 ;  /* 0x0000003600147202 */ /* 0x002fc40000000f00 */
[----:B---3--:R-:W-:Y:S02]  /*5aa20*/  IADD3.X R55, R55, UR8, RZ, P4, !PT ;  /* 0x0000000837377c10 */ /* 0x008fe4000a7fe4ff */
[----:B------:R-:W-:Y:S01]  /*5aa30*/  IADD3 R46, P4, R46, UR16, RZ ;  /* 0x000000102e2e7c10 */ /* 0x000fe2000ff9e0ff */
[----:B--2---:R-:W-:Y:S01]  /*5aa40*/  HMMA.1688.F32.TF32 R76, R196, R42, R76 ;  /* 0x0000002ac44c723c */ /* 0x004fe2000008104c */
[----:B----4-:R-:W-:Y:S01]  /*5aa50*/  IADD3.X R51, R51, UR8, RZ, P5, !PT ;  /* 0x0000000833337c10 */ /* 0x010fe2000affe4ff */
[----:B------:R-:W-:Y:S01]  /*5aa60*/  IMAD.MOV.U32 R21, RZ, RZ, R55 ;  /* 0x000000ffff157224 */ /* 0x000fe200078e0037 */
[----:B------:R-:W-:Y:S01]  /*5aa70*/  STL [R1+0x1c50], R55 ;  /* 0x001c503701007387 */ /* 0x000fe20000100800 */
[----:B------:R-:W-:-:S03]  /*5aa80*/  IADD3.X R50, R50, UR8, RZ, P4, !PT ;  /* 0x0000000832327c10 */ /* 0x000fc6000a7fe4ff */
[----:B------:R-:W-:Y:S04]  /*5aa90*/  STL [R1+0x1c1c], R46 ;  /* 0x001c1c2e01007387 */ /* 0x000fe80000100800 */
[----:B------:R1:W-:-:S12]  /*5aaa0*/  LDGSTS.E [R2+0x21f00], desc[UR14][R20.64], P3 ;  /* 0x21f0000014027fae */ /* 0x0003d8000992184e */
[----:B------:R-:W-:Y:S01]  /*5aab0*/  STL.64 [R1+0x160], R76 ;  /* 0x0001604c01007387 */ /* 0x000fe20000100a00 */
[----:B-1----:R-:W-:Y:S01]  /*5aac0*/  MOV R20, R47 ;  /* 0x0000002f00147202 */ /* 0x002fe20000000f00 */
[----:B------:R-:W-:Y:S02]  /*5aad0*/  IMAD.MOV.U32 R21, RZ, RZ, R51 ;  /* 0x000000ffff157224 */ /* 0x000fe400078e0033 */
[----:B------:R-:W-:Y:S04]  /*5aae0*/  STL.64 [R1+0x168], R78 ;  /* 0x0001684e01007387 */ /* 0x000fe80000100a00 */
[----:B------:R1:W-:Y:S04]  /*5aaf0*/  STL [R1+0x1c48], R51 ;  /* 0x001c483301007387 */ /* 0x0003e80000100800 */
[----:B------:R-:W2:Y:S04]  /*5ab00*/  LDL.LU R42, [R1+0x1c14] ;  /* 0x001c1400012a7983 */ /* 0x000ea80000300800 */
[----:B------:R3:W-:Y:S04]  /*5ab10*/  STL [R1+0x1c10], R50 ;  /* 0x001c103201007387 */ /* 0x0007e80000100800 */
[----:B-1----:R-:W4:Y:S04]  /*5ab20*/  LDL.LU R51, [R1+0x1bf8] ;  /* 0x001bf80001337983 */ /* 0x002f280000300800 */
[----:B------:R-:W4:Y:S04]  /*5ab30*/  LDL.LU R47, [R1+0x1bdc] ;  /* 0x001bdc00012f7983 */ /* 0x000f280000300800 */
[----:B------:R1:W-:Y:S04]  /*5ab40*/  LDGSTS.E [R2+0x21f80], desc[UR14][R20.64], P3 ;  /* 0x21f8000014027fae */ /* 0x0003e8000992184e */
[----:B------:R-:W4:Y:S01]  /*5ab50*/  LDL.LU R43, [R1+0x1bd4] ;  /* 0x001bd400012b7983 */ /* 0x000f220000300800 */
[----:B-1----:R-:W-:-:S03]  /*5ab60*/  IMAD.MOV.U32 R21, RZ, RZ, R50 ;  /* 0x000000ffff157224 */ /* 0x002fc600078e0032 */
[----:B---3--:R-:W3:Y:S01]  /*5ab70*/  LDL.LU R50, [R1+0x1bd0] ;  /* 0x001bd00001327983 */ /* 0x008ee20000300800 */
[----:B------:R-:W-:-:S03]  /*5ab80*/  UISETP.GT.AND UP1, UPT, UR18, 0x23, UPT ;  /* 0x000000231200788c */ /* 0x000fc6000bf24270 */
[----:B------:R-:W3:Y:S01]  /*5ab90*/  LDL.LU R76, [R1+0x660] ;  /* 0x00066000014c7983 */ /* 0x000ee20000300800 */
[----:B------:R-:W-:-:S03]  /*5aba0*/  USEL UR13, URZ, 0x4, !UP1 ;  /* 0x000000043f0d7887 */ /* 0x000fc6000c800000 */
[----:B------:R-:W3:Y:S01]  /*5abb0*/  LDL.LU R77, [R1+0x664] ;  /* 0x00066400014d7983 */ /* 0x000ee20000300800 */
[----:B------:R-:W-:-:S03]  /*5abc0*/  USEL UR13, UR13, URZ, !UP0 ;  /* 0x0000003f0d0d7287 */ /* 0x000fc6000c000000 */
[----:B------:R-:W3:Y:S04]  /*5abd0*/  LDL.LU R78, [R1+0x668] ;  /* 0x00066800014e7983 */ /* 0x000ee80000300800 */
[----:B------:R-:W3:Y:S01]  /*5abe0*/  LDL.LU R79, [R1+0x66c] ;  /* 0x00066c00014f7983 */ /* 0x000ee20000300800 */
[----:B------:R-:W-:Y:S02]  /*5abf0*/  ISETP.NE.U32.AND P2, PT, RZ, UR13, PT ;  /* 0x0000000dff007c0c */ /* 0x000fe4000bf45070 */
[----:B------:R-:W-:Y:S02]  /*5ac00*/  MOV R20, R46 ;  /* 0x0000002e00147202 */ /* 0x000fe40000000f00 */
[----:B------:R-:W3:Y:S04]  /*5ac10*/  LDL.LU R46, [R1+0x1bb8] ;  /* 0x001bb800012e7983 */ /* 0x000ee80000300800 */
[----:B------:R-:W3:Y:S04]  /*5ac20*/  LDL.LU R58, [R1+0x1b9c] ;  /* 0x001b9c00013a7983 */ /* 0x000ee80000300800 */
[----:B------:R-:W3:Y:S04]  /*5ac30*/  LDL.LU R54, [R1+0x1b94] ;  /* 0x001b940001367983 */ /* 0x000ee80000300800 */
[----:B------:R1:W-:Y:S01]  /*5ac40*/  LDGSTS.E [R2+0x22300], desc[UR14][R20.64], P2 ;  /* 0x2230000014027fae */ /* 0x0003e2000912184e */
[----:B--2---:R-:W-:-:S05]  /*5ac50*/  IADD3 R42, P4, R42, UR16, RZ ;  /* 0x000000102a2a7c10 */ /* 0x004fca000ff9e0ff */
[----:B------:R2:W-:Y:S01]  /*5ac60*/  STL [R1+0x1c14], R42 ;  /* 0x001c142a01007387 */ /* 0x0005e20000100800 */
[----:B----4-:R-:W-:Y:S02]  /*5ac70*/  IADD3.X R51, R51, UR8, RZ, P4, !PT ;  /* 0x0000000833337c10 */ /* 0x010fe4000a7fe4ff */
[----:B------:R-:W-:-:S05]  /*5ac80*/  IADD3 R47, P5, R47, UR16, RZ ;  /* 0x000000102f2f7c10 */ /* 0x000fca000ffbe0ff */
[----:B------:R-:W-:Y:S01]  /*5ac90*/  STL [R1+0x1bdc], R47 ;  /* 0x001bdc2f01007387 */ /* 0x000fe20000100800 */
[----:B------:R-:W-:-:S03]  /*5aca0*/  IADD3 R43, P4, R43, UR16, RZ ;  /* 0x000000102b2b7c10 */ /* 0x000fc6000ff9e0ff */
[----:B------:R4:W-:Y:S04]  /*5acb0*/  STL [R1+0x1bf8], R51 ;  /* 0x001bf83301007387 */ /* 0x0009e80000100800 */
[----:B------:R-:W-:Y:S01]  /*5acc0*/  STL [R1+0x1bd4], R43 ;  /* 0x001bd42b01007387 */ /* 0x000fe20000100800 */
[----:B---3--:R-:W-:-:S05]  /*5acd0*/  IADD3.X R50, R50, UR8, RZ, P5, !PT ;  /* 0x0000000832327c10 */ /* 0x008fca000affe4ff */
[----:B------:R3:W-:Y:S04]  /*5ace0*/  STL [R1+0x1bd0], R50 ;  /* 0x001bd03201007387 */ /* 0x0007e80000100800 */
[----:B------:R-:W3:Y:S01]  /*5acf0*/  LDL.LU R59, [R1+0x1b90] ;  /* 0x001b9000013b7983 */ /* 0x000ee20000300800 */
[----:B-1----:R-:W-:-:S03]  /*5ad00*/  MOV R20, R42 ;  /* 0x0000002a00147202 */ /* 0x002fc60000000f00 */
[----:B--2---:R-:W2:Y:S04]  /*5ad10*/  LDL.LU R42, [R1+0x1b5c] ;  /* 0x001b5c00012a7983 */ /* 0x004ea80000300800 */
[----:B------:R-:W2:Y:S01]  /*5ad20*/  LDL.LU R55, [R1+0x1b68] ;  /* 0x001b680001377983 */ /* 0x000ea20000300800 */
[----:B------:R-:W-:Y:S01]  /*5ad30*/  UISETP.GT.AND UP1, UPT, UR18, 0x27, UPT ;  /* 0x000000271200788c */ /* 0x000fe2000bf24270 */
[----:B------:R-:W-:Y:S03]  /*5ad40*/  HMMA.1688.F32.TF32 R76, R196, R38, R76 ;  /* 0x00000026c44c723c */ /* 0x000fe6000008104c */
[----:B------:R-:W-:-:S04]  /*5ad50*/  USEL UR12, URZ, 0x4, !UP1 ;  /* 0x000000043f0c7887 */ /* 0x000fc8000c800000 */
[----:B------:R-:W-:Y:S01]  /*5ad60*/  USEL UR12, UR12, URZ, !UP0 ;  /* 0x0000003f0c0c7287 */ /* 0x000fe2000c000000 */
[----:B------:R-:W-:Y:S01]  /*5ad70*/  IMAD.MOV.U32 R21, RZ, RZ, R51 ;  /* 0x000000ffff157224 */ /* 0x000fe200078e0033 */
[----:B------:R-:W-:-:S04]  /*5ad80*/  IADD3.X R46, R46, UR8, RZ, P4, !PT ;  /* 0x000000082e2e7c10 */ /* 0x000fc8000a7fe4ff */
[----:B------:R-:W-:Y:S01]  /*5ad90*/  ISETP.NE.U32.AND P3, PT, RZ, UR12, PT ;  /* 0x0000000cff007c0c */ /* 0x000fe2000bf65070 */
[----:B------:R1:W-:Y:S01]  /*5ada0*/  LDGSTS.E [R2+0x22380], desc[UR14][R20.64], P2 ;  /* 0x2238000014027fae */ /* 0x0003e2000912184e */
[----:B------:R-:W-:Y:S02]  /*5adb0*/  IADD3 R58, P4, R58, UR16, RZ ;  /* 0x000000103a3a7c10 */ /* 0x000fe4000ff9e0ff */
[----:B------:R-:W-:Y:S01]  /*5adc0*/  IADD3 R54, P5, R54, UR16, RZ ;  /* 0x0000001036367c10 */ /* 0x000fe2000ffbe0ff */
[----:B------:R2:W-:Y:S04]  /*5add0*/  STL [R1+0x1bb8], R46 ;  /* 0x001bb82e01007387 */ /* 0x0005e80000100800 */
[----:B----4-:R-:W4:Y:S01]  /*5ade0*/  LDL.LU R51, [R1+0x1b50] ;  /* 0x001b500001337983 */ /* 0x010f220000300800 */
[----:B-1----:R-:W-:Y:S01]  /*5adf0*/  MOV R20, R47 ;  /* 0x0000002f00147202 */ /* 0x002fe20000000f00 */
[----:B------:R-:W-:-:S02]  /*5ae00*/  IMAD.MOV.U32 R21, RZ, RZ, R50 ;  /* 0x000000ffff157224 */ /* 0x000fc400078e0032 */
[----:B------:R-:W-:Y:S04]  /*5ae10*/  STL [R1+0x1b9c], R58 ;  /* 0x001b9c3a01007387 */ /* 0x000fe80000100800 */
[----:B------:R-:W-:Y:S04]  /*5ae20*/  STL [R1+0x1b94], R54 ;  /* 0x001b943601007387 */ /* 0x000fe80000100800 */
[----:B------:R1:W-:Y:S02]  /*5ae30*/  LDGSTS.E [R2+0x22700], desc[UR14][R20.64], P3 ;  /* 0x2270000014027fae */ /* 0x0003e4000992184e */
[----:B-1----:R-:W-:Y:S01]  /*5ae40*/  IMAD.MOV.U32 R21, RZ, RZ, R46 ;  /* 0x000000ffff157224 */ /* 0x002fe200078e002e */
[----:B------:R-:W-:Y:S01]  /*5ae50*/  MOV R20, R43 ;  /* 0x0000002b00147202 */ /* 0x000fe20000000f00 */
[----:B------:R-:W-:Y:S01]  /*5ae60*/  UISETP.GT.AND UP1, UPT, UR18, 0x2b, UPT ;  /* 0x0000002b1200788c */ /* 0x000fe2000bf24270 */
[----:B---3--:R-:W-:-:S03]  /*5ae70*/  IADD3.X R59, R59, UR8, RZ, P4, !PT ;  /* 0x000000083b3b7c10 */ /* 0x008fc6000a7fe4ff */
[----:B------:R1:W-:Y:S01]  /*5ae80*/  LDGSTS.E [R2+0x22780], desc[UR14][R20.64], P3 ;  /* 0x2278000014027fae */ /* 0x0003e2000992184e */
[----:B--2---:R-:W-:-:S03]  /*5ae90*/  IADD3 R42, P4, R42, UR16, RZ ;  /* 0x000000102a2a7c10 */ /* 0x004fc6000ff9e0ff */
[----:B------:R-:W-:Y:S04]  /*5aea0*/  STL [R1+0x1b90], R59 ;  /* 0x001b903b01007387 */ /* 0x000fe80000100800 */
[----:B------:R-:W2:Y:S01]  /*5aeb0*/  LDL.LU R50, [R1+0x1b28] ;  /* 0x001b280001327983 */ /* 0x000ea20000300800 */
[----:B------:R-:W-:-:S03]  /*5aec0*/  IADD3.X R55, R55, UR8, RZ, P5, !PT ;  /* 0x0000000837377c10 */ /* 0x000fc6000affe4ff */
[----:B------:R-:W3:Y:S04]  /*5aed0*/  LDL.LU R46, [R1+0x1b54] ;  /* 0x001b5400012e7983 */ /* 0x000ee80000300800 */
[----:B------:R-:W-:Y:S04]  /*5aee0*/  STL.64 [R1+0x130], R76 ;  /* 0x0001304c01007387 */ /* 0x000fe80000100a00 */
[----:B------:R-:W-:Y:S04]  /*5aef0*/  STL.64 [R1+0x138], R78 ;  /* 0x0001384e01007387 */ /* 0x000fe80000100a00 */
[----:B------:R4:W-:Y:S04]  /*5af00*/  STL [R1+0x1b5c], R42 ;  /* 0x001b5c2a01007387 */ /* 0x0009e80000100800 */
[----:B------:R-:W2:Y:S04]  /*5af10*/  LDL.LU R47, [R1+0x1b24] ;  /* 0x001b2400012f7983 */ /* 0x000ea80000300800 */
[----:B------:R-:W2:Y:S04]  /*5af20*/  LDL.LU R43, [R1+0x1b14] ;  /* 0x001b1400012b7983 */ /* 0x000ea80000300800 */
[----:B------:R-:W-:Y:S04]  /*5af30*/  STL [R1+0x1b68], R55 ;  /* 0x001b683701007387 */ /* 0x000fe80000100800 */
[----:B------:R-:W2:Y:S01]  /*5af40*/  LDL.LU R39, [R1+0x1b10] ;  /* 0x001b100001277983 */ /* 0x000ea20000300800 */
[----:B------:R-:W-:-:S04]  /*5af50*/  USEL UR12, URZ, 0x4, !UP1 ;  /* 0x000000043f0c7887 */ /* 0x000fc8000c800000 */
[----:B------:R-:W-:-:S06]  /*5af60*/  USEL UR12, UR12, URZ, !UP0 ;  /* 0x0000003f0c0c7287 */ /* 0x000fcc000c000000 */
[----:B------:R-:W-:Y:S01]  /*5af70*/  ISETP.NE.U32.AND P2, PT, RZ, UR12, PT ;  /* 0x0000000cff007c0c */ /* 0x000fe2000bf45070 */
[----:B------:R-:W-:Y:S01]  /*5af80*/  UISETP.GT.AND UP1, UPT, UR18, 0x2f, UPT ;  /* 0x0000002f1200788c */ /* 0x000fe2000bf24270 */
[----:B-1----:R-:W-:Y:S01]  /*5af90*/  MOV R20, R58 ;  /* 0x0000003a00147202 */ /* 0x002fe20000000f00 */
[----:B------:R-:W-:Y:S02]  /*5afa0*/  IMAD.MOV.U32 R21, RZ, RZ, R59 ;  /* 0x000000ffff157224 */ /* 0x000fe400078e003b */
[----:B------:R-:W-:Y:S01]  /*5afb0*/  USEL UR13, URZ, 0x4, !UP1 ;  /* 0x000000043f0d7887 */ /* 0x000fe2000c800000 */
[----:B----4-:R-:W-:-:S03]  /*5afc0*/  IADD3.X R51, R51, UR8, RZ, P4, !PT ;  /* 0x0000000833337c10 */ /* 0x010fc6000a7fe4ff */
[----:B------:R-:W-:-:S04]  /*5afd0*/  USEL UR13, UR13, URZ, !UP0 ;  /* 0x0000003f0d0d7287 */ /* 0x000fc8000c000000 */
[----:B------:R1:W-:Y:S02]  /*5afe0*/  LDGSTS.E [R2+0x22b00], desc[UR14][R20.64], P2 ;  /* 0x22b0000014027fae */ /* 0x0003e4000912184e */
[----:B------:R-:W-:Y:S02]  /*5aff0*/  ISETP.NE.U32.AND P3, PT, RZ, UR13, PT ;  /* 0x0000000dff007c0c */ /* 0x000fe4000bf65070 */
[----:B------:R4:W-:Y:S04]  /*5b000*/  STL [R1+0x1b50], R51 ;  /* 0x001b503301007387 */ /* 0x0009e80000100800 */
[----:B------:R-:W4:Y:S01]  /*5b010*/  LDL.LU R38, [R1+0x1ad8] ;  /* 0x001ad80001267983 */ /* 0x000f220000300800 */
[----:B-1----:R-:W-:Y:S01]  /*5b020*/  MOV R20, R54 ;  /* 0x0000003600147202 */ /* 0x002fe20000000f00 */
[----:B------:R-:W-:-:S05]  /*5b030*/  IMAD.MOV.U32 R21, RZ, RZ, R55 ;  /* 0x000000ffff157224 */ /* 0x000fca00078e0037 */
[----:B------:R1:W-:Y:S02]  /*5b040*/  LDGSTS.E [R2+0x22b80], desc[UR14][R20.64], P2 ;  /* 0x22b8000014027fae */ /* 0x0003e4000912184e */
[----:B-1----:R-:W-:Y:S02]  /*5b050*/  MOV R20, R42 ;  /* 0x0000002a00147202 */ /* 0x002fe40000000f00 */
[----:B------:R-:W4:Y:S01]  /*5b060*/  LDL.LU R42, [R1+0x1b0c] ;  /* 0x001b0c00012a7983 */ /* 0x000f220000300800 */
[----:B------:R-:W-:-:S05]  /*5b070*/  IMAD.MOV.U32 R21, RZ, RZ, R51 ;  /* 0x000000ffff157224 */ /* 0x000fca00078e0033 */
[----:B------:R1:W-:Y:S01]  /*5b080*/  LDGSTS.E [R2+0x22f00], desc[UR14][R20.64], P3 ;  /* 0x22f0000014027fae */ /* 0x0003e2000992184e */
[----:B---3--:R-:W-:-:S04]  /*5b090*/  IADD3 R46, P4, R46, UR16, RZ ;  /* 0x000000102e2e7c10 */ /* 0x008fc8000ff9e0ff */
[----:B--2---:R-:W-:Y:S01]  /*5b0a0*/  IADD3.X R50, R50, UR8, RZ, P4, !PT ;  /* 0x0000000832327c10 */ /* 0x004fe2000a7fe4ff */
[----:B------:R2:W-:Y:S01]  /*5b0b0*/  STL [R1+0x1b54], R46 ;  /* 0x001b542e01007387 */ /* 0x0005e20000100800 */
[----:B-1----:R-:W-:Y:S02]  /*5b0c0*/  MOV R20, R46 ;  /* 0x0000002e00147202 */ /* 0x002fe40000000f00 */
[----:B------:R-:W-:Y:S02]  /*5b0d0*/  IADD3 R47, P5, R47, UR16, RZ ;  /* 0x000000102f2f7c10 */ /* 0x000fe4000ffbe0ff */
[----:B------:R-:W-:-:S03]  /*5b0e0*/  IADD3 R43, P4, R43, UR16, RZ ;  /* 0x000000102b2b7c10 */ /* 0x000fc6000ff9e0ff */
[----:B------:R-:W-:Y:S04]  /*5b0f0*/  STL [R1+0x1b24], R47 ;  /* 0x001b242f01007387 */ /* 0x000fe80000100800 */
[----:B------:R1:W-:Y:S01]  /*5b100*/  STL [R1+0x1b28], R50 ;  /* 0x001b283201007387 */ /* 0x0003e20000100800 */
[----:B------:R-:W-:-:S03]  /*5b110*/  IADD3.X R39, R39, UR8, RZ, P5, !PT ;  /* 0x0000000827277c10 */ /* 0x000fc6000affe4ff */
[----:B------:R-:W-:Y:S01]  /*5b120*/  STL [R1+0x1b14], R43 ;  /* 0x001b142b01007387 */ /* 0x000fe20000100800 */
[----:B------:R-:W-:-:S03]  /*5b130*/  IMAD.MOV.U32 R21, RZ, RZ, R50 ;  /* 0x000000ffff157224 */ /* 0x000fc600078e0032 */
[----:B------:R-:W-:Y:S04]  /*5b140*/  STL [R1+0x1b10], R39 ;  /* 0x001b102701007387 */ /* 0x000fe80000100800 */
[----:B----4-:R-:W3:Y:S04]  /*5b150*/  LDL.LU R51, [R1+0x1ad0] ;  /* 0x001ad00001337983 */ /* 0x010ee80000300800 */
[----:B--2---:R-:W2:Y:S04]  /*5b160*/  LDL.LU R46, [R1+0x1ad4] ;  /* 0x001ad400012e7983 */ /* 0x004ea80000300800 */
[----:B-1----:R-:W4:Y:S04]  /*5b170*/  LDL.LU R50, [R1+0x1acc] ;  /* 0x001acc0001327983 */ /* 0x002f280000300800 */
[----:B------:R-:W4:Y:S01]  /*5b180*/  LDL.LU R55, [R1+0x1a98] ;  /* 0x001a980001377983 */ /* 0x000f220000300800 */
[----:B------:R-:W-:-:S03]  /*5b190*/  UISETP.GT.AND UP1, UPT, UR18, 0x33, UPT ;  /* 0x000000331200788c */ /* 0x000fc6000bf24270 */
[----:B------:R1:W-:Y:S01]  /*5b1a0*/  LDGSTS.E [R2+0x22f80], desc[UR14][R20.64], P3 ;  /* 0x22f8000014027fae */ /* 0x0003e2000992184e */
[----:B------:R-:W-:-:S03]  /*5b1b0*/  USEL UR12, URZ, 0x4, !UP1 ;  /* 0x000000043f0c7887 */ /* 0x000fc6000c800000 */
[----:B------:R-:W4:Y:S01]  /*5b1c0*/  LDL.LU R54, [R1+0xf1c] ;  /* 0x000f1c0001367983 */ /* 0x000f220000300800 */
[----:B------:R-:W-:-:S06]  /*5b1d0*/  USEL UR12, UR12, URZ, !UP0 ;  /* 0x0000003f0c0c7287 */ /* 0x000fcc000c000000 */
[----:B------:R-:W-:Y:S01]  /*5b1e0*/  ISETP.NE.U32.AND P2, PT, RZ, UR12, PT ;  /* 0x0000000cff007c0c */ /* 0x000fe2000bf45070 */
[----:B------:R-:W-:Y:S01]  /*5b1f0*/  UISETP.GT.AND UP1, UPT, UR18, 0x37, UPT ;  /* 0x000000371200788c */ /* 0x000fe2000bf24270 */
[----:B------:R-:W-:Y:S01]  /*5b200*/  IADD3.X R38, R38, UR8, RZ, P4, !PT ;  /* 0x0000000826267c10 */ /* 0x000fe2000a7fe4ff */
[----:B-1----:R-:W-:Y:S01]  /*5b210*/  IMAD.MOV.U32 R21, RZ, RZ, R39 ;  /* 0x000000ffff157224 */ /* 0x002fe200078e0027 */
[----:B------:R-:W-:Y:S01]  /*5b220*/  MOV R20, R47 ;  /* 0x0000002f00147202 */ /* 0x000fe20000000f00 */
[----:B------:R-:W-:Y:S02]  /*5b230*/  USEL UR12, URZ, 0x4, !UP1 ;  /* 0x000000043f0c7887 */ /* 0x000fe4000c800000 */
[----:B------:R1:W-:Y:S02]  /*5b240*/  STL [R1+0x1ad8], R38 ;  /* 0x001ad82601007387 */ /* 0x0003e40000100800 */
[----:B------:R-:W-:Y:S02]  /*5b250*/  USEL UR12, UR12, URZ, !UP0 ;  /* 0x0000003f0c0c7287 */ /* 0x000fe4000c000000 */
[----:B------:R-:W4:Y:S04]  /*5b260*/  LDL.LU R47, [R1+0xf20] ;  /* 0x000f2000012f7983 */ /* 0x000f280000300800 */
[----:B------:R1:W-:Y:S01]  /*5b270*/  LDGSTS.E [R2+0x23300], desc[UR14][R20.64], P2 ;  /* 0x2330000014027fae */ /* 0x0003e2000912184e */
[----:B------:R-:W-:-:S05]  /*5b280*/  IADD3 R42, P4, R42, UR16, RZ ;  /* 0x000000102a2a7c10 */ /* 0x000fca000ff9e0ff */
[----:B------:R-:W-:Y:S01]  /*5b290*/  STL [R1+0x1b0c], R42 ;  /* 0x001b0c2a01007387 */ /* 0x000fe20000100800 */
[----:B-1----:R-:W-:-:S03]  /*5b2a0*/  IMAD.MOV.U32 R21, RZ, RZ, R38 ;  /* 0x000000ffff157224 */ /* 0x002fc600078e0026 */
[----:B------:R-:W4:Y:S01]  /*5b2b0*/  LDL.LU R38, [R1+0xf24] ;  /* 0x000f240001267983 */ /* 0x000f220000300800 */
[----:B------:R-:W-:Y:S02]  /*5b2c0*/  MOV R20, R43 ;  /* 0x0000002b00147202 */ /* 0x000fe40000000f00 */
[----:B------:R-:W-:Y:S01]  /*5b2d0*/  ISETP.NE.U32.AND P3, PT, RZ, UR12, PT ;  /* 0x0000000cff007c0c */ /* 0x000fe2000bf65070 */
[----:B------:R-:W4:Y:S04]  /*5b2e0*/  LDL.LU R43, [R1+0xf5c] ;  /* 0x000f5c00012b7983 */ /* 0x000f280000300800 */
[----:B------:R-:W4:Y:S04]  /*5b2f0*/  LDL.LU R39, [R1+0xf64] ;  /* 0x000f640001277983 */ /* 0x000f280000300800 */
[----:B------:R1:W-:Y:S02]  /*5b300*/  LDGSTS.E [R2+0x23380], desc[UR14][R20.64], P2 ;  /* 0x2338000014027fae */ /* 0x0003e4000912184e */
[----:B-1----:R-:W-:-:S02]  /*5b310*/  MOV R20, R42 ;  /* 0x0000002a00147202 */ /* 0x002fc40000000f00 */
[----:B---3--:R-:W-:Y:S02]  /*5b320*/  IADD3.X R51, R51, UR8, RZ, P4, !PT ;  /* 0x0000000833337c10 */ /* 0x008fe4000a7fe4ff */
[----:B--2---:R-:W-:-:S03]  /*5b330*/  IADD3 R46, P5, R46, UR16, RZ ;  /* 0x000000102e2e7c10 */ /* 0x004fc6000ffbe0ff */
[----:B------:R-:W-:Y:S01]  /*5b340*/  IMAD.MOV.U32 R21, RZ, RZ, R51 ;  /* 0x000000ffff157224 */ /* 0x000fe200078e0033 */
[----:B----4-:R-:W-:Y:S01]  /*5b350*/  IADD3 R50, P6, R50, UR16, RZ ;  /* 0x0000001032327c10 */ /* 0x010fe2000ffde0ff */
[----:B------:R-:W-:Y:S01]  /*5b360*/  STL [R1+0x1ad4], R46 ;  /* 0x001ad42e01007387 */ /* 0x000fe20000100800 */
[----:B------:R-:W-:-:S03]  /*5b370*/  IADD3.X R55, R55, UR8, RZ, P5, !PT ;  /* 0x0000000837377c10 */ /* 0x000fc6000affe4ff */
[----:B------:R1:W-:Y:S04]  /*5b380*/  STL [R1+0x1ad0], R51 ;  /* 0x001ad03301007387 */ /* 0x0003e80000100800 */
[----:B------:R2:W-:Y:S04]  /*5b390*/  STL [R1+0x1acc], R50 ;  /* 0x001acc3201007387 */ /* 0x0005e80000100800 */
[----:B------:R3:W-:Y:S04]  /*5b3a0*/  LDGSTS.E [R2+0x23700], desc[UR14][R20.64], P3 ;  /* 0x2370000014027fae */ /* 0x0007e8000992184e */
[----:B-1----:R-:W4:Y:S04]  /*5b3b0*/  LDL.LU R51, [R1+0xf58] ;  /* 0x000f580001337983 */ /* 0x002f280000300800 */
[----:B------:R-:W-:Y:S04]  /*5b3c0*/  STL [R1+0x1a98], R55 ;  /* 0x001a983701007387 */ /* 0x000fe80000100800 */
[----:B------:R-:W4:Y:S01]  /*5b3d0*/  LDL.LU R42, [R1+0xf6c] ;  /* 0x000f6c00012a7983 */ /* 0x000f220000300800 */
[----:B---3--:R-:W-:-:S03]  /*5b3e0*/  MOV R20, R46 ;  /* 0x0000002e00147202 */ /* 0x008fc60000000f00 */
[----:B------:R-:W3:Y:S01]  /*5b3f0*/  LDL.LU R46, [R1+0xf60] ;  /* 0x000f6000012e7983 */ /* 0x000ee20000300800 */
[----:B------:R-:W-:-:S04]  /*5b400*/  UISETP.GT.AND UP1, UPT, UR18, 0x3b, UPT ;  /* 0x0000003b1200788c */ /* 0x000fc8000bf24270 */
[----:B------:R-:W-:-:S04]  /*5b410*/  USEL UR13, URZ, 0x4, !UP1 ;  /* 0x000000043f0d7887 */ /* 0x000fc8000c800000 */
[----:B------:R-:W-:Y:S01]  /*5b420*/  USEL UR13, UR13, URZ, !UP0 ;  /* 0x0000003f0d0d7287 */ /* 0x000fe2000c000000 */
[----:B------:R-:W-:Y:S01]  /*5b430*/  IMAD.MOV.U32 R21, RZ, RZ, R55 ;  /* 0x000000ffff157224 */ /* 0x000fe200078e0037 */
[----:B------:R-:W-:-:S04]  /*5b440*/  IADD3.X R54, R54, UR8, RZ, P6, !PT ;  /* 0x0000000836367c10 */ /* 0x000fc8000b7fe4ff */
[----:B------:R-:W-:Y:S01]  /*5b450*/  ISETP.NE.U32.AND P2, PT, RZ, UR13, PT ;  /* 0x0000000dff007c0c */ /* 0x000fe2000bf45070 */
[----:B------:R1:W-:Y:S01]  /*5b460*/  LDGSTS.E [R2+0x23780], desc[UR14][R20.64], P3 ;  /* 0x2378000014027fae */ /* 0x0003e2000992184e */
[----:B------:R-:W-:Y:S02]  /*5b470*/  IADD3 R38, P4, R38, UR16, RZ ;  /* 0x0000001026267c10 */ /* 0x000fe4000ff9e0ff */
[----:B------:R-:W-:-:S03]  /*5b480*/  IADD3 R43, P5, R43, UR16, RZ ;  /* 0x000000102b2b7c10 */ /* 0x000fc6000ffbe0ff */
[----:B------:R4:W-:Y:S01]  /*5b490*/  STL [R1+0xf24], R38 ;  /* 0x000f242601007387 */ /* 0x0009e20000100800 */
[----:B------:R-:W-:-:S03]  /*5b4a0*/  IADD3.X R47, R47, UR8, RZ, P4, !PT ;  /* 0x000000082f2f7c10 */ /* 0x000fc6000a7fe4ff */
[----:B------:R3:W-:Y:S01]  /*5b4b0*/  STL [R1+0xf1c], R54 ;  /* 0x000f1c3601007387 */ /* 0x0007e20000100800 */
[----:B-1----:R-:W-:Y:S01]  /*5b4c0*/  MOV R20, R50 ;  /* 0x0000003200147202 */ /* 0x002fe20000000f00 */
[----:B------:R-:W-:Y:S02]  /*5b4d0*/  IMAD.MOV.U32 R21, RZ, RZ, R54 ;  /* 0x000000ffff157224 */ /* 0x000fe400078e0036 */
[----:B--2---:R-:W2:Y:S04]  /*5b4e0*/  LDL.LU R50, [R1+0xf74] ;  /* 0x000f740001327983 */ /* 0x004ea80000300800 */
[----:B------:R1:W-:Y:S04]  /*5b4f0*/  STL [R1+0xf5c], R43 ;  /* 0x000f5c2b01007387 */ /* 0x0003e80000100800 */
[----:B------:R1:W-:Y:S04]  /*5b500*/  STL [R1+0xf20], R47 ;  /* 0x000f202f01007387 */ /* 0x0003e80000100800 */
[----:B------:R-:W2:Y:S01]  /*5b510*/  LDL.LU R58, [R1+0xf68] ;  /* 0x000f6800013a7983 */ /* 0x000ea20000300800 */
[----:B------:R-:W-:-:S03]  /*5b520*/  IADD3 R39, P4, R39, UR16, RZ ;  /* 0x0000001027277c10 */ /* 0x000fc6000ff9e0ff */
[----:B------:R1:W-:Y:S04]  /*5b530*/  LDGSTS.E [R2+0x23b00], desc[UR14][R20.64], P2 ;  /* 0x23b0000014027fae */ /* 0x0003e8000912184e */
[----:B------:R-:W-:Y:S01]  /*5b540*/  STL [R1+0xf64], R39 ;  /* 0x000f642701007387 */ /* 0x000fe20000100800 */
[----:B-1----:R-:W-:Y:S01]  /*5b550*/  MOV R20, R38 ;  /* 0x0000002600147202 */ /* 0x002fe20000000f00 */
[----:B------:R-:W-:-:S05]  /*5b560*/  IMAD.MOV.U32 R21, RZ, RZ, R47 ;  /* 0x000000ffff157224 */ /* 0x000fca00078e002f */
[----:B------:R1:W-:Y:S02]  /*5b570*/  LDGSTS.E [R2+0x23b80], desc[UR14][R20.64], P2 ;  /* 0x23b8000014027fae */ /* 0x0003e4000912184e */
[----:B-1----:R-:W-:Y:S02]  /*5b580*/  MOV R20, R43 ;  /* 0x0000002b00147202 */ /* 0x002fe40000000f00 */
[----:B----4-:R-:W-:-:S05]  /*5b590*/  IADD3.X R51, R51, UR8, RZ, P5, !PT ;  /* 0x0000000833337c10 */ /* 0x010fca000affe4ff */
[----:B------:R1:W-:Y:S01]  /*5b5a0*/  STL [R1+0xf58], R51 ;  /* 0x000f583301007387 */ /* 0x0003e20000100800 */
[----:B------:R-:W-:-:S03]  /*5b5b0*/  IADD3 R42, P2, R42, UR17, RZ ;  /* 0x000000112a2a7c10 */ /* 0x000fc6000ff5e0ff */
[----:B------:R-:W4:Y:S01]  /*5b5c0*/  LDL.LU R38, [R1+0xfec] ;  /* 0x000fec0001267983 */ /* 0x000f220000300800 */
[----:B---3--:R-:W-:-:S03]  /*5b5d0*/  IADD3.X R46, R46, UR8, RZ, P4, !PT ;  /* 0x000000082e2e7c10 */ /* 0x008fc6000a7fe4ff */
[----:B------:R-:W3:Y:S04]  /*5b5e0*/  LDL.LU R54, [R1+0xf70] ;  /* 0x000f700001367983 */ /* 0x000ee80000300800 */
[----:B------:R-:W-:Y:S04]  /*5b5f0*/  STL [R1+0xf6c], R42 ;  /* 0x000f6c2a01007387 */ /* 0x000fe80000100800 */
[----:B------:R1:W-:Y:S04]  /*5b600*/  STL [R1+0xf60], R46 ;  /* 0x000f602e01007387 */ /* 0x0003e80000100800 */
[----:B------:R-:W3:Y:S04]  /*5b610*/  LDL.LU R55, [R1+0xfe8] ;  /* 0x000fe80001377983 */ /* 0x000ee80000300800 */
[----:B------:R-:W3:Y:S01]  /*5b620*/  LDL.LU R43, [R1+0xff4] ;  /* 0x000ff400012b7983 */ /* 0x000ee20000300800 */
[----:B------:R-:W1:Y:S01]  /*5b630*/  S2R R47, SR_TID.X ;  /* 0x00000000002f7919 */ /* 0x000e620000002100 */
[----:B------:R-:W-:-:S04]  /*5b640*/  UISETP.GT.AND UP1, UPT, UR18, 0x3f, UPT ;  /* 0x0000003f1200788c */ /* 0x000fc8000bf24270 */
[----:B------:R-:W-:-:S04]  /*5b650*/  USEL UR12, URZ, 0x4, !UP1 ;  /* 0x000000043f0c7887 */ /* 0x000fc8000c800000 */
[----:B------:R-:W-:-:S06]  /*5b660*/  USEL UR12, UR12, URZ, !UP0 ;  /* 0x0000003f0c0c7287 */ /* 0x000fcc000c000000 */
[----:B------:R-:W-:Y:S01]  /*5b670*/  ISETP.NE.U32.AND P3, PT, RZ, UR12, PT ;  /* 0x0000000cff007c0c */ /* 0x000fe2000bf65070 */
[----:B------:R-:W-:Y:S01]  /*5b680*/  IMAD.MOV.U32 R21, RZ, RZ, R51 ;  /* 0x000000ffff157224 */ /* 0x000fe200078e0033 */
[----:B--2---:R-:W-:Y:S01]  /*5b690*/  IADD3 R50, P4, R50, UR17, RZ ;  /* 0x0000001132327c10 */ /* 0x004fe2000ff9e0ff */
[----:B------:R-:W-:Y:S01]  /*5b6a0*/  ULEA UR12, UR7, UR5, 0x10 ;  /* 0x00000005070c7291 */ /* 0x000fe2000f8e803f */
[----:B------:R-:W-:-:S03]  /*5b6b0*/  IADD3.X R58, R58, UR9, RZ, P2, !PT ;  /* 0x000000093a3a7c10 */ /* 0x000fc600097fe4ff */
[----:B------:R-:W-:Y:S06]  /*5b6c0*/  STL [R1+0xf74], R50 ;  /* 0x000f743201007387 */ /* 0x000fec0000100800 */
[----:B------:R2:W-:Y:S01]  /*5b6d0*/  LDGSTS.E [R2+0x23f00], desc[UR14][R20.64], P3 ;  /* 0x23f0000014027fae */ /* 0x0005e2000992184e */
[----:B-1----:R-:W-:-:S03]  /*5b6e0*/  LOP3.LUT R199, R47, 0x1f, RZ, 0xc0, !PT ;  /* 0x0000001f2fc77812 */ /* 0x002fc600078ec0ff */
[----:B------:R-:W3:Y:S01]  /*5b6f0*/  LDL.LU R51, [R1+0xff0] ;  /* 0x000ff00001337983 */ /* 0x000ee20000300800 */
[----:B------:R-:W-:-:S03]  /*5b700*/  SHF.L.U32 R63, R199, 0x2, RZ ;  /* 0x00000002c73f7819 */ /* 0x000fc600000006ff */
[----:B------:R1:W-:Y:S01]  /*5b710*/  STL [R1+0xf68], R58 ;  /* 0x000f683a01007387 */ /* 0x0003e20000100800 */
[----:B--2---:R-:W-:Y:S01]  /*5b720*/  IMAD.MOV.U32 R20, RZ, RZ, R39 ;  /* 0x000000ffff147224 */ /* 0x004fe200078e0027 */
[----:B------:R-:W-:Y:S02]  /*5b730*/  MOV R21, R46 ;  /* 0x0000002e00157202 */ /* 0x000fe40000000f00 */
[----:B------:R-:W2:Y:S04]  /*5b740*/  LDL.LU R39, [R1+0x106c] ;  /* 0x00106c0001277983 */ /* 0x000ea80000300800 */
[----:B------:R1:W-:Y:S04]  /*5b750*/  LDGSTS.E [R2+0x23f80], desc[UR14][R20.64], P3 ;  /* 0x23f8000014027fae */ /* 0x0003e8000992184e */
[----:B------:R-:W2:Y:S04]  /*5b760*/  LDL.LU R46, [R1+0x1074] ;  /* 0x00107400012e7983 */ /* 0x000ea80000300800 */
[----:B------:R-:W0:Y:S01]  /*5b770*/  LDGDEPBAR ;  /* 0x00000000000079af */ /* 0x000e220000000000 */
[----:B-1----:R-:W-:Y:S01]  /*5b780*/  VIADD R2, R63, UR12 ;  /* 0x0000000c3f027c36 */ /* 0x002fe20008000000 */
[----:B------:R-:W-:Y:S01]  /*5b790*/  MOV R20, R42 ;  /* 0x0000002a00147202 */ /* 0x000fe20000000f00 */
[----:B------:R-:W-:-:S02]  /*5b7a0*/  IMAD.MOV.U32 R21, RZ, RZ, R58 ;  /* 0x000000ffff157224 */ /* 0x000fc400078e003a */
[----:B------:R-:W2:Y:S04]  /*5b7b0*/  LDL.LU R58, [R1+0x1068] ;  /* 0x00106800013a7983 */ /* 0x000ea80000300800 */
[----:B------:R1:W-:Y:S02]  /*5b7c0*/  LDGSTS.E [R2], desc[UR14][R20.64], P0 ;  /* 0x0000000014027fae */ /* 0x0003e4000812184e */
[----:B-1----:R-:W-:Y:S02]  /*5b7d0*/  MOV R20, R50 ;  /* 0x0000003200147202 */ /* 0x002fe40000000f00 */
[----:B----4-:R-:W-:Y:S02]  /*5b7e0*/  IADD3 R38, P2, R38, UR17, RZ ;  /* 0x0000001126267c10 */ /* 0x010fe4000ff5e0ff */
[----:B---3--:R-:W-:-:S03]  /*5b7f0*/  IADD3.X R54, R54, UR9, RZ, P4, !PT ;  /* 0x0000000936367c10 */ /* 0x008fc6000a7fe4ff */
[----:B------:R-:W-:Y:S04]  /*5b800*/  STL [R1+0xfec], R38 ;  /* 0x000fec2601007387 */ /* 0x000fe80000100800 */
[----:B------:R1:W-:Y:S01]  /*5b810*/  STL [R1+0xf70], R54 ;  /* 0x000f703601007387 */ /* 0x0003e20000100800 */
[----:B------:R-:W-:-:S03]  /*5b820*/  IMAD.MOV.U32 R21, RZ, RZ, R54 ;  /* 0x000000ffff157224 */ /* 0x000fc600078e0036 */
[----:B------:R-:W3:Y:S01]  /*5b830*/  LDL.LU R42, [R1+0x10ec] ;  /* 0x0010ec00012a7983 */ /* 0x000ee20000300800 */
[----:B------:R-:W-:-:S03]  /*5b840*/  IADD3.X R55, R55, UR9, RZ, P2, !PT ;  /* 0x0000000937377c10 */ /* 0x000fc600097fe4ff */
[----:B------:R4:W-:Y:S01]  /*5b850*/  LDGSTS.E [R2+0x80], desc[UR14][R20.64], P1 ;  /* 0x0008000014027fae */ /* 0x0009e2000892184e */
[----:B------:R-:W-:-:S03]  /*5b860*/  IADD3 R43, P3, R43, UR17, RZ ;  /* 0x000000112b2b7c10 */ /* 0x000fc6000ff7e0ff */
[----:B-1----:R-:W3:Y:S04]  /*5b870*/  LDL.LU R54, [R1+0x1070] ;  /* 0x0010700001367983 */ /* 0x002ee80000300800 */
[----:B------:R-:W-:Y:S04]  /*5b880*/  STL [R1+0xff4], R43 ;  /* 0x000ff42b01007387 */ /* 0x000fe80000100800 */
[----:B------:R1:W-:Y:S01]  /*5b890*/  STL [R1+0xfe8], R55 ;  /* 0x000fe83701007387 */ /* 0x0003e20000100800 */
[----:B----4-:R-:W-:-:S03]  /*5b8a0*/  IMAD.MOV.U32 R21, RZ, RZ, R55 ;  /* 0x000000ffff157224 */ /* 0x010fc600078e0037 */
[----:B------:R-:W4:Y:S04]  /*5b8b0*/  LDL.LU R50, [R1+0x10f4] ;  /* 0x0010f40001327983 */ /* 0x000f280000300800 */
[----:B-1----:R-:W4:Y:S01]  /*5b8c0*/  LDL.LU R55, [R1+0x10e8] ;  /* 0x0010e80001377983 */ /* 0x002f220000300800 */
[----:B------:R-:W-:-:S05]  /*5b8d0*/  MOV R20, R38 ;  /* 0x0000002600147202 */ /* 0x000fca0000000f00 */
[----:B------:R1:W-:Y:S01]  /*5b8e0*/  LDGSTS.E [R2+0x800], desc[UR14][R20.64], P0 ;  /* 0x0080000014027fae */ /* 0x0003e2000812184e */
[----:B------:R-:W-:Y:S02]  /*5b8f0*/  IADD3.X R51, R51, UR9, RZ, P3, !PT ;  /* 0x0000000933337c10 */ /* 0x000fe40009ffe4ff */
[----:B-1----:R-:W-:Y:S02]  /*5b900*/  MOV R20, R43 ;  /* 0x0000002b00147202 */ /* 0x002fe40000000f00 */
[----:B--2---:R-:W-:Y:S01]  /*5b910*/  IADD3 R39, P2, R39, UR17, RZ ;  /* 0x0000001127277c10 */ /* 0x004fe2000ff5e0ff */
[----:B------:R-:W-:-:S04]  /*5b920*/  IMAD.MOV.U32 R21, RZ, RZ, R51 ;  /* 0x000000ffff157224 */ /* 0x000fc800078e0033 */
[----:B------:R-:W-:Y:S01]  /*5b930*/  STL [R1+0x106c], R39 ;  /* 0x00106c2701007387 */ /* 0x000fe20000100800 */
[----:B------:R-:W-:-:S03]  /*5b940*/  IADD3 R46, P3, R46, UR17, RZ ;  /* 0x000000112e2e7c10 */ /* 0x000fc6000ff7e0ff */
[----:B------:R1:W-:Y:S04]  /*5b950*/  STL [R1+0xff0], R51 ;  /* 0x000ff03301007387 */ /* 0x0003e80000100800 */
[----:B------:R-:W2:Y:S04]  /*5b960*/  LDL.LU R38, [R1+0x116c] ;  /* 0x00116c0001267983 */ /* 0x000ea80000300800 */
[----:B------:R1:W-:Y:S01]  /*5b970*/  LDGSTS.E [R2+0x880], desc[UR14][R20.64], P1 ;  /* 0x0088000014027fae */ /* 0x0003e2000892184e */
[----:B------:R-:W-:-:S03]  /*5b980*/  IADD3.X R58, R58, UR9, RZ, P2, !PT ;  /* 0x000000093a3a7c10 */ /* 0x000fc600097fe4ff */
[----:B-1----:R-:W2:Y:S04]  /*5b990*/  LDL.LU R51, [R1+0x10f0] ;  /* 0x0010f00001337983 */ /* 0x002ea80000300800 */
[----:B------:R-:W-:Y:S04]  /*5b9a0*/  STL [R1+0x1074], R46 ;  /* 0x0010742e01007387 */ /* 0x000fe80000100800 */
[----:B------:R1:W-:Y:S01]  /*5b9b0*/  STL [R1+0x1068], R58 ;  /* 0x0010683a01007387 */ /* 0x0003e20000100800 */
[----:B------:R-:W-:Y:S01]  /*5b9c0*/  MOV R20, R39 ;  /* 0x0000002700147202 */ /* 0x000fe20000000f00 */
[----:B------:R-:W-:-:S02]  /*5b9d0*/  IMAD.MOV.U32 R21, RZ, RZ, R58 ;  /* 0x000000ffff157224 */ /* 0x000fc400078e003a */
[----:B------:R-:W2:Y:S04]  /*5b9e0*/  LDL.LU R43, [R1+0x1174] ;  /* 0x00117400012b7983 */ /* 0x000ea80000300800 */
[----:B------:R1:W-:Y:S04]  /*5b9f0*/  LDGSTS.E [R2+0x1000], desc[UR14][R20.64], P0 ;  /* 0x0100000014027fae */ /* 0x0003e8000812184e */
[----:B-1----:R-:W2:Y:S01]  /*5ba00*/  LDL.LU R58, [R1+0x1168] ;  /* 0x00116800013a7983 */ /* 0x002ea20000300800 */
[----:B------:R-:W-:Y:S02]  /*5ba10*/  MOV R20, R46 ;  /* 0x0000002e00147202 */ /* 0x000fe40000000f00 */
[----:B---3--:R-:W-:-:S02]  /*5ba20*/  IADD3 R42, P2, R42, UR17, RZ ;  /* 0x000000112a2a7c10 */ /* 0x008fc4000ff5e0ff */
[----:B------:R-:W-:-:S03]  /*5ba30*/  IADD3.X R54, R54, UR9, RZ, P3, !PT ;  /* 0x0000000936367c10 */ /* 0x000fc60009ffe4ff */
[----:B------:R-:W-:Y:S04]  /*5ba40*/  STL [R1+0x10ec], R42 ;  /* 0x0010ec2a01007387 */ /* 0x000fe80000100800 */
[----:B------:R1:W-:Y:S01]  /*5ba50*/  STL [R1+0x1070], R54 ;  /* 0x0010703601007387 */ /* 0x0003e20000100800 */
[----:B------:R-:W-:-:S03]  /*5ba60*/  IMAD.MOV.U32 R21, RZ, RZ, R54 ;  /* 0x000000ffff157224 */ /* 0x000fc600078e0036 */
[----:B------:R-:W3:Y:S01]  /*5ba70*/  LDL.LU R39, [R1+0x11ec] ;  /* 0x0011ec0001277983 */ /* 0x000ee20000300800 */
[----:B----4-:R-:W-:-:S03]  /*5ba80*/  IADD3 R50, P3, R50, UR17, RZ ;  /* 0x0000001132327c10 */ /* 0x010fc6000ff7e0ff */
[----:B------:R4:W-:Y:S04]  /*5ba90*/  LDGSTS.E [R2+0x1080], desc[UR14][R20.64], P1 ;  /* 0x0108000014027fae */ /* 0x0009e8000892184e */
[----:B-1----:R-:W3:Y:S01]  /*5baa0*/  LDL.LU R54, [R1+0x1170] ;  /* 0x0011700001367983 */ /* 0x002ee20000300800 */
[----:B------:R-:W-:-:S03]  /*5bab0*/  IADD3.X R55, R55, UR9, RZ, P2, !PT ;  /* 0x0000000937377c10 */ /* 0x000fc600097fe4ff */
[----:B------:R-:W-:Y:S04]  /*5bac0*/  STL [R1+0x10f4], R50 ;  /* 0x0010f43201007387 */ /* 0x000fe80000100800 */
[----:B------:R1:W-:Y:S01]  /*5bad0*/  STL [R1+0x10e8], R55 ;  /* 0x0010e83701007387 */ /* 0x0003e20000100800 */
[----:B----4-:R-:W-:-:S03]  /*5bae0*/  IMAD.MOV.U32 R21, RZ, RZ, R55 ;  /* 0x000000ffff157224 */ /* 0x010fc600078e0037 */
[----:B------:R-:W4:Y:S04]  /*5baf0*/  LDL.LU R46, [R1+0x11f4] ;  /* 0x0011f400012e7983 */ /* 0x000f280000300800 */
[----:B-1----:R-:W4:Y:S01]  /*5bb00*/  LDL.LU R55, [R1+0x11e8] ;  /* 0x0011e80001377983 */ /* 0x002f220000300800 */
[----:B------:R-:W-:-:S05]  /*5bb10*/  MOV R20, R42 ;  /* 0x0000002a00147202 */ /* 0x000fca0000000f00 */
[----:B------:R1:W-:Y:S01]  /*5bb20*/  LDGSTS.E [R2+0x1800], desc[UR14][R20.64], P0 ;  /* 0x0180000014027fae */ /* 0x0003e2000812184e */
[----:B--2---:R-:W-:Y:S02]  /*5bb30*/  IADD3 R38, P2, R38, UR17, RZ ;  /* 0x0000001126267c10 */ /* 0x004fe4000ff5e0ff */
[----:B-1----:R-:W-:Y:S02]  /*5bb40*/  MOV R20, R50 ;  /* 0x0000003200147202 */ /* 0x002fe40000000f00 */
[----:B------:R-:W-:Y:S01]  /*5bb50*/  IADD3.X R51, R51, UR9, RZ, P3, !PT ;  /* 0x0000000933337c10 */ /* 0x000fe20009ffe4ff */
[----:B------:R-:W-:Y:S04]  /*5bb60*/  STL [R1+0x116c], R38 ;  /* 0x00116c2601007387 */ /* 0x000fe80000100800 */
[----:B------:R1:W-:Y:S01]  /*5bb70*/  STL [R1+0x10f0], R51 ;  /* 0x0010f03301007387 */ /* 0x0003e20000100800 */
[----:B------:R-:W-:-:S03]  /*5bb80*/  IMAD.MOV.U32 R21, RZ, RZ, R51 ;  /* 0x000000ffff157224 */ /* 0x000fc600078e0033 */
[----:B------:R-:W2:Y:S01]  /*5bb90*/  LDL.LU R42, [R1+0x126c] ;  /* 0x00126c00012a7983 */ /* 0x000ea20000300800 */
[----:B------:R-:W-:-:S03]  /*5bba0*/  IADD3 R43, P3, R43, UR17, RZ ;  /* 0x000000112b2b7c10 */ /* 0x000fc6000ff7e0ff */
[----:B------:R1:W-:Y:S04]  /*5bbb0*/  LDGSTS.E [R2+0x1880], desc[UR14][R20.64], P1 ;  /* 0x0188000014027fae */ /* 0x0003e8000892184e */
[----:B-1----:R-:W2:Y:S01]  /*5bbc0*/  LDL.LU R51, [R1+0x11f0] ;  /* 0x0011f00001337983 */ /* 0x002ea20000300800 */
[----:B------:R-:W-:-:S03]  /*5bbd0*/  IADD3.X R58, R58, UR9, RZ, P2, !PT ;  /* 0x000000093a3a7c10 */ /* 0x000fc600097fe4ff */
[----:B------:R-:W-:Y:S04]  /*5bbe0*/  STL [R1+0x1174], R43 ;  /* 0x0011742b01007387 */ /* 0x000fe80000100800 */
[----:B------:R1:W-:Y:S01]  /*5bbf0*/  STL [R1+0x1168], R58 ;  /* 0x0011683a01007387 */ /* 0x0003e20000100800 */
[----:B------:R-:W-:Y:S01]  /*5bc00*/  MOV R20, R38 ;  /* 0x0000002600147202 */ /* 0x000fe20000000f00 */
[----:B------:R-:W-:Y:S02]  /*5bc10*/  IMAD.MOV.U32 R21, RZ, RZ, R58 ;  /* 0x000000ffff157224 */ /* 0x000fe400078e003a */
[----:B------:R-:W2:Y:S04]  /*5bc20*/  LDL.LU R50, [R1+0x1274] ;  /* 0x0012740001327983 */ /* 0x000ea80000300800 */
[----:B------:R1:W-:Y:S04]  /*5bc30*/  LDGSTS.E [R2+0x2000], desc[UR14][R20.64], P0 ;  /* 0x0200000014027fae */ /* 0x0003e8000812184e */
[----:B-1----:R-:W2:Y:S01]  /*5bc40*/  LDL.LU R58, [R1+0x1268] ;  /* 0x00126800013a7983 */ /* 0x002ea20000300800 */
[----:B------:R-:W-:-:S02]  /*5bc50*/  MOV R20, R43 ;  /* 0x0000002b00147202 */ /* 0x000fc40000000f00 */
[----:B---3--:R-:W-:Y:S02]  /*5bc60*/  IADD3 R39, P2, R39, UR17, RZ ;  /* 0x0000001127277c10 */ /* 0x008fe4000ff5e0ff */
        /* <DEDUP_REMOVED lines=195> */
[----:B------:R1:W-:Y:S02]  /*5c8a0*/  LDGSTS.E [R2+0x7800], desc[UR14][R20.64], P0 ;  /* 0x0780000014027fae */ /* 0x0003e4000812184e */
[----:B-1----:R-:W-:Y:S02]  /*5c8b0*/  MOV R20, R50 ;  /* 0x0000003200147202 */ /* 0x002fe40000000f00 */
[----:B--2---:R-:W-:Y:S02]  /*5c8c0*/  IADD3 R38, P2, R38, UR17, RZ ;  /* 0x0000001126267c10 */ /* 0x004fe4000ff5e0ff */
[----:B------:R-:W-:-:S03]  /*5c8d0*/  IADD3.X R51, R51, UR9, RZ, P3, !PT ;  /* 0x0000000933337c10 */ /* 0x000fc60009ffe4ff */
[----:B------:R-:W-:Y:S02]  /*5c8e0*/  STL [R1+0x176c], R38 ;  /* 0x00176c2601007387 */ /* 0x000fe40000100800 */
[----:B------:R-:W-:Y:S02]  /*5c8f0*/  IMAD.MOV.U32 R21, RZ, RZ, R51 ;  /* 0x000000ffff157224 */ /* 0x000fe400078e0033 */
[----:B------:R1:W-:Y:S04]  /*5c900*/  STL [R1+0x16f0], R51 ;  /* 0x0016f03301007387 */ /* 0x0003e80000100800 */
[----:B------:R-:W2:Y:S01]  /*5c910*/  LDL.LU R42, [R1+0x186c] ;  /* 0x00186c00012a7983 */ /* 0x000ea20000300800 */
[----:B------:R-:W-:-:S03]  /*5c920*/  IADD3 R43, P3, R43, UR17, RZ ;  /* 0x000000112b2b7c10 */ /* 0x000fc6000ff7e0ff */
[----:B------:R1:W-:Y:S04]  /*5c930*/  LDGSTS.E [R2+0x7880], desc[UR14][R20.64], P1 ;  /* 0x0788000014027fae */ /* 0x0003e8000892184e */
[----:B-1----:R-:W2:Y:S01]  /*5c940*/  LDL.LU R51, [R1+0x17f0] ;  /* 0x0017f00001337983 */ /* 0x002ea20000300800 */
[----:B------:R-:W-:-:S03]  /*5c950*/  IADD3.X R58, R58, UR9, RZ, P2, !PT ;  /* 0x000000093a3a7c10 */ /* 0x000fc600097fe4ff */
[----:B------:R-:W-:Y:S01]  /*5c960*/  STL [R1+0x1774], R43 ;  /* 0x0017742b01007387 */ /* 0x000fe20000100800 */
[----:B------:R-:W-:Y:S01]  /*5c970*/  MOV R20, R38 ;  /* 0x0000002600147202 */ /* 0x000fe20000000f00 */
[----:B------:R-:W-:Y:S02]  /*5c980*/  IMAD.MOV.U32 R21, RZ, RZ, R58 ;  /* 0x000000ffff157224 */ /* 0x000fe400078e003a */
[----:B------:R1:W-:Y:S04]  /*5c990*/  STL [R1+0x1768], R58 ;  /* 0x0017683a01007387 */ /* 0x0003e80000100800 */
        /* <DEDUP_REMOVED lines=24> */
[----:B------:R-:W-:Y:S04]  /*5cb20*/  STL [R1+0x186c], R42 ;  /* 0x00186c2a01007387 */ /* 0x000fe80000100800 */
[----:B------:R1:W-:Y:S01]  /*5cb30*/  STL [R1+0x17f0], R51 ;  /* 0x0017f03301007387 */ /* 0x0003e20000100800 */
[----:B------:R-:W-:-:S03]  /*5cb40*/  IMAD.MOV.U32 R21, RZ, RZ, R51 ;  /* 0x000000ffff157224 */ /* 0x000fc600078e0033 */
[----:B------:R-:W2:Y:S04]  /*5cb50*/  LDL.LU R39, [R1+0x196c] ;  /* 0x00196c0001277983 */ /* 0x000ea80000300800 */
[----:B------:R1:W-:Y:S01]  /*5cb60*/  LDGSTS.E [R2+0x8880], desc[UR14][R20.64], P1 ;  /* 0x0888000014027fae */ /* 0x0003e2000892184e */
[----:B------:R-:W-:-:S03]  /*5cb70*/  IADD3 R50, P3, R50, UR17, RZ ;  /* 0x0000001132327c10 */ /* 0x000fc6000ff7e0ff */
[----:B-1----:R-:W2:Y:S01]  /*5cb80*/  LDL.LU R51, [R1+0x18f0] ;  /* 0x0018f00001337983 */ /* 0x002ea20000300800 */
[----:B------:R-:W-:-:S03]  /*5cb90*/  IADD3.X R58, R58, UR9, RZ, P2, !PT ;  /* 0x000000093a3a7c10 */ /* 0x000fc600097fe4ff */
[----:B------:R-:W-:Y:S01]  /*5cba0*/  STL [R1+0x1874], R50 ;  /* 0x0018743201007387 */ /* 0x000fe20000100800 */
[----:B------:R-:W-:-:S03]  /*5cbb0*/  MOV R20, R42 ;  /* 0x0000002a00147202 */ /* 0x000fc60000000f00 */
[----:B------:R1:W-:Y:S01]  /*5cbc0*/  STL [R1+0x1868], R58 ;  /* 0x0018683a01007387 */ /* 0x0003e20000100800 */
[----:B------:R-:W-:-:S03]  /*5cbd0*/  IMAD.MOV.U32 R21, RZ, RZ, R58 ;  /* 0x000000ffff157224 */ /* 0x000fc600078e003a */
[----:B------:R-:W2:Y:S04]  /*5cbe0*/  LDL.LU R46, [R1+0x1974] ;  /* 0x00197400012e7983 */ /* 0x000ea80000300800 */
[----:B------:R-:W2:Y:S04]  /*5cbf0*/  LDL.LU R42, [R1+0x1968] ;  /* 0x00196800012a7983 */ /* 0x000ea80000300800 */
[----:B------:R4:W-:Y:S01]  /*5cc00*/  LDGSTS.E [R2+0x9000], desc[UR14][R20.64], P0 ;  /* 0x0900000014027fae */ /* 0x0009e2000812184e */
[----:B---3--:R-:W-:Y:S02]  /*5cc10*/  IADD3 R38, P2, R38, UR17, RZ ;  /* 0x0000001126267c10 */ /* 0x008fe4000ff5e0ff */
[----:B------:R-:W-:-:S03]  /*5cc20*/  IADD3.X R54, R54, UR9, RZ, P3, !PT ;  /* 0x0000000936367c10 */ /* 0x000fc60009ffe4ff */
[----:B------:R-:W-:Y:S04]  /*5cc30*/  STL [R1+0x18ec], R38 ;  /* 0x0018ec2601007387 */ /* 0x000fe80000100800 */
[----:B------:R3:W-:Y:S04]  /*5cc40*/  STL [R1+0x1870], R54 ;  /* 0x0018703601007387 */ /* 0x0007e80000100800 */
[----:B-1----:R-:W2:Y:S01]  /*5cc50*/  LDL.LU R58, [R1+0x19ec] ;  /* 0x0019ec00013a7983 */ /* 0x002ea20000300800 */
[----:B----4-:R-:W-:-:S03]  /*5cc60*/  IADD3 R43, P3, R43, UR17, RZ ;  /* 0x000000112b2b7c10 */ /* 0x010fc6000ff7e0ff */
[----:B------:R-:W4:Y:S01]  /*5cc70*/  LDL.LU R76, [R1+0x1970] ;  /* 0x00197000014c7983 */ /* 0x000f220000300800 */
[----:B------:R-:W-:-:S03]  /*5cc80*/  IADD3.X R55, R55, UR9, RZ, P2, !PT ;  /* 0x0000000937377c10 */ /* 0x000fc600097fe4ff */
[----:B------:R-:W-:Y:S01]  /*5cc90*/  STL [R1+0x18f4], R43 ;  /* 0x0018f42b01007387 */ /* 0x000fe20000100800 */
[----:B------:R-:W-:-:S03]  /*5cca0*/  IMAD.MOV.U32 R21, RZ, RZ, R54 ;  /* 0x000000ffff157224 */ /* 0x000fc600078e0036 */
[----:B------:R1:W-:Y:S04]  /*5ccb0*/  STL [R1+0x18e8], R55 ;  /* 0x0018e83701007387 */ /* 0x0003e80000100800 */
[----:B---3--:R-:W3:Y:S01]  /*5ccc0*/  LDL.LU R54, [R1+0x19f4] ;  /* 0x0019f40001367983 */ /* 0x008ee20000300800 */
[----:B------:R-:W-:-:S03]  /*5ccd0*/  MOV R20, R50 ;  /* 0x0000003200147202 */ /* 0x000fc60000000f00 */
[----:B------:R-:W3:Y:S04]  /*5cce0*/  LDL.LU R50, [R1+0x1a6c] ;  /* 0x001a6c0001327983 */ /* 0x000ee80000300800 */
[----:B------:R1:W-:Y:S04]  /*5ccf0*/  LDGSTS.E [R2+0x9080], desc[UR14][R20.64], P1 ;  /* 0x0908000014027fae */ /* 0x0003e8000892184e */
[----:B------:R-:W3:Y:S01]  /*5cd00*/  LDL.LU R59, [R1+0x19e8] ;  /* 0x0019e800013b7983 */ /* 0x000ee20000300800 */
[----:B-1----:R-:W-:Y:S01]  /*5cd10*/  MOV R20, R38 ;  /* 0x0000002600147202 */ /* 0x002fe20000000f00 */
[----:B------:R-:W-:-:S05]  /*5cd20*/  IMAD.MOV.U32 R21, RZ, RZ, R55 ;  /* 0x000000ffff157224 */ /* 0x000fca00078e0037 */
[----:B------:R1:W-:Y:S01]  /*5cd30*/  LDGSTS.E [R2+0x9800], desc[UR14][R20.64], P0 ;  /* 0x0980000014027fae */ /* 0x0003e2000812184e */
[----:B--2---:R-:W-:Y:S02]  /*5cd40*/  IADD3 R39, P2, R39, UR17, RZ ;  /* 0x0000001127277c10 */ /* 0x004fe4000ff5e0ff */
[----:B------:R-:W-:-:S03]  /*5cd50*/  IADD3.X R51, R51, UR9, RZ, P3, !PT ;  /* 0x0000000933337c10 */ /* 0x000fc60009ffe4ff */
[----:B------:R-:W-:Y:S01]  /*5cd60*/  STL [R1+0x196c], R39 ;  /* 0x00196c2701007387 */ /* 0x000fe20000100800 */
[----:B-1----:R-:W-:Y:S01]  /*5cd70*/  MOV R20, R43 ;  /* 0x0000002b00147202 */ /* 0x002fe20000000f00 */
[----:B------:R-:W-:Y:S02]  /*5cd80*/  IMAD.MOV.U32 R21, RZ, RZ, R51 ;  /* 0x000000ffff157224 */ /* 0x000fe400078e0033 */
[----:B------:R1:W-:Y:S04]  /*5cd90*/  STL [R1+0x18f0], R51 ;  /* 0x0018f03301007387 */ /* 0x0003e80000100800 */
[----:B------:R-:W2:Y:S01]  /*5cda0*/  LDL.LU R38, [R1+0x1a74] ;  /* 0x001a740001267983 */ /* 0x000ea20000300800 */
[----:B------:R-:W-:-:S03]  /*5cdb0*/  IADD3 R46, P3, R46, UR17, RZ ;  /* 0x000000112e2e7c10 */ /* 0x000fc6000ff7e0ff */
[----:B------:R-:W2:Y:S01]  /*5cdc0*/  LDL.LU R55, [R1+0x19f0] ;  /* 0x0019f00001377983 */ /* 0x000ea20000300800 */
[----:B------:R-:W-:-:S03]  /*5cdd0*/  IADD3.X R42, R42, UR9, RZ, P2, !PT ;  /* 0x000000092a2a7c10 */ /* 0x000fc600097fe4ff */
[----:B------:R-:W-:Y:S04]  /*5cde0*/  STL [R1+0x1974], R46 ;  /* 0x0019742e01007387 */ /* 0x000fe80000100800 */
[----:B------:R4:W-:Y:S04]  /*5cdf0*/  STL [R1+0x1968], R42 ;  /* 0x0019682a01007387 */ /* 0x0009e80000100800 */
[----:B------:R1:W-:Y:S04]  /*5ce00*/  LDGSTS.E [R2+0x9880], desc[UR14][R20.64], P1 ;  /* 0x0988000014027fae */ /* 0x0003e8000892184e */
[----:B-1----:R-:W2:Y:S01]  /*5ce10*/  LDL.LU R51, [R1+0x1a68] ;  /* 0x001a680001337983 */ /* 0x002ea20000300800 */
[----:B------:R-:W-:Y:S01]  /*5ce20*/  MOV R20, R39 ;  /* 0x0000002700147202 */ /* 0x000fe20000000f00 */
[----:B------:R-:W-:-:S02]  /*5ce30*/  IMAD.MOV.U32 R21, RZ, RZ, R42 ;  /* 0x000000ffff157224 */ /* 0x000fc400078e002a */
[----:B------:R-:W2:Y:S04]  /*5ce40*/  LDL.LU R39, [R1+0x1a70] ;  /* 0x001a700001277983 */ /* 0x000ea80000300800 */
[----:B------:R1:W-:Y:S02]  /*5ce50*/  LDGSTS.E [R2+0xa000], desc[UR14][R20.64], P0 ;  /* 0x0a00000014027fae */ /* 0x0003e4000812184e */
[----:B-1----:R-:W-:Y:S02]  /*5ce60*/  MOV R20, R46 ;  /* 0x0000002e00147202 */ /* 0x002fe40000000f00 */
[----:B------:R-:W-:Y:S02]  /*5ce70*/  IADD3 R58, P2, R58, UR17, RZ ;  /* 0x000000113a3a7c10 */ /* 0x000fe4000ff5e0ff */
[----:B----4-:R-:W-:-:S03]  /*5ce80*/  IADD3.X R76, R76, UR9, RZ, P3, !PT ;  /* 0x000000094c4c7c10 */ /* 0x010fc60009ffe4ff */
[----:B------:R-:W-:Y:S04]  /*5ce90*/  STL [R1+0x19ec], R58 ;  /* 0x0019ec3a01007387 */ /* 0x000fe80000100800 */
[----:B------:R1:W-:Y:S04]  /*5cea0*/  STL [R1+0x1970], R76 ;  /* 0x0019704c01007387 */ /* 0x0003e80000100800 */
[----:B------:R-:W4:Y:S04]  /*5ceb0*/  LDL.LU R43, [R1+0xf7c] ;  /* 0x000f7c00012b7983 */ /* 0x000f280000300800 */
[----:B------:R-:W4:Y:S01]  /*5cec0*/  LDL.LU R42, [R1+0xf84] ;  /* 0x000f8400012a7983 */ /* 0x000f220000300800 */
[----:B---3--:R-:W-:-:S05]  /*5ced0*/  IADD3 R54, P3, R54, UR17, RZ ;  /* 0x0000001136367c10 */ /* 0x008fca000ff7e0ff */
[----:B------:R-:W-:Y:S04]  /*5cee0*/  STL [R1+0x19f4], R54 ;  /* 0x0019f43601007387 */ /* 0x000fe80000100800 */
[----:B------:R-:W3:Y:S01]  /*5cef0*/  LDL.LU R46, [R1+0xf78] ;  /* 0x000f7800012e7983 */ /* 0x000ee20000300800 */
[----:B------:R-:W-:Y:S01]  /*5cf00*/  IMAD.MOV.U32 R21, RZ, RZ, R76 ;  /* 0x000000ffff157224 */ /* 0x000fe200078e004c */
[----:B------:R-:W-:-:S04]  /*5cf10*/  IADD3.X R59, R59, UR9, RZ, P2, !PT ;  /* 0x000000093b3b7c10 */ /* 0x000fc800097fe4ff */
[----:B------:R1:W-:Y:S01]  /*5cf20*/  LDGSTS.E [R2+0xa080], desc[UR14][R20.64], P1 ;  /* 0x0a08000014027fae */ /* 0x0003e2000892184e */
[----:B------:R-:W-:Y:S02]  /*5cf30*/  IADD3 R50, P4, R50, UR17, RZ ;  /* 0x0000001132327c10 */ /* 0x000fe4000ff9e0ff */
[----:B------:R-:W-:Y:S01]  /*5cf40*/  LOP3.LUT R23, R23, R22, RZ, 0x3c, !PT ;  /* 0x0000001617177212 */ /* 0x000fe200078e3cff */
[----:B------:R-:W-:Y:S01]  /*5cf50*/  STL [R1+0x19e8], R59 ;  /* 0x0019e83b01007387 */ /* 0x000fe20000100800 */
[----:B-1----:R-:W-:Y:S01]  /*5cf60*/  MOV R20, R58 ;  /* 0x0000003a00147202 */ /* 0x002fe20000000f00 */
[----:B------:R-:W-:Y:S01]  /*5cf70*/  IMAD.MOV.U32 R21, RZ, RZ, R59 ;  /* 0x000000ffff157224 */ /* 0x000fe200078e003b */
[----:B------:R-:W-:Y:S01]  /*5cf80*/  LOP3.LUT R22, R23, R22, RZ, 0x3c, !PT ;  /* 0x0000001617167212 */ /* 0x000fe200078e3cff */
[----:B------:R-:W-:Y:S04]  /*5cf90*/  STL [R1+0x1a6c], R50 ;  /* 0x001a6c3201007387 */ /* 0x000fe80000100800 */
[----:B------:R1:W-:Y:S01]  /*5cfa0*/  LDGSTS.E [R2+0xa800], desc[UR14][R20.64], P0 ;  /* 0x0a80000014027fae */ /* 0x0003e2000812184e */
[----:B------:R-:W-:Y:S01]  /*5cfb0*/  LOP3.LUT R45, R45, R44, RZ, 0x3c, !PT ;  /* 0x0000002c2d2d7212 */ /* 0x000fe200078e3cff */
[----:B------:R-:W-:Y:S01]  /*5cfc0*/  IMAD.MOV.U32 R79, RZ, RZ, R28 ;  /* 0x000000ffff4f7224 */ /* 0x000fe200078e001c */
[----:B------:R-:W-:Y:S01]  /*5cfd0*/  LOP3.LUT R23, R23, R22, RZ, 0x3c, !PT ;  /* 0x0000001617177212 */ /* 0x000fe200078e3cff */
[----:B------:R-:W-:Y:S01]  /*5cfe0*/  IMAD.MOV.U32 R77, RZ, RZ, R30 ;  /* 0x000000ffff4d7224 */ /* 0x000fe200078e001e */
[----:B------:R-:W-:-:S02]  /*5cff0*/  MOV R78, R29 ;  /* 0x0000001d004e7202 */ /* 0x000fc40000000f00 */
[----:B--2---:R-:W-:Y:S02]  /*5d000*/  IADD3 R38, P2, R38, UR17, RZ ;  /* 0x0000001126267c10 */ /* 0x004fe4000ff5e0ff */
[----:B------:R-:W-:Y:S02]  /*5d010*/  IADD3.X R55, R55, UR9, RZ, P3, !PT ;  /* 0x0000000937377c10 */ /* 0x000fe40009ffe4ff */
[----:B-1----:R-:W-:-:S03]  /*5d020*/  MOV R20, R54 ;  /* 0x0000003600147202 */ /* 0x002fc60000000f00 */
[----:B------:R-:W-:Y:S01]  /*5d030*/  IMAD.MOV.U32 R21, RZ, RZ, R55 ;  /* 0x000000ffff157224 */ /* 0x000fe200078e0037 */
[----:B------:R-:W-:Y:S01]  /*5d040*/  STL [R1+0x1a74], R38 ;  /* 0x001a742601007387 */ /* 0x000fe20000100800 */
[----:B------:R-:W-:-:S03]  /*5d050*/  LOP3.LUT R53, R53, R52, RZ, 0x3c, !PT ;  /* 0x0000003435357212 */ /* 0x000fc600078e3cff */
[----:B------:R-:W-:Y:S01]  /*5d060*/  STL [R1+0x19f0], R55 ;  /* 0x0019f03701007387 */ /* 0x000fe20000100800 */
[----:B------:R-:W-:-:S03]  /*5d070*/  IADD3.X R51, R51, UR9, RZ, P4, !PT ;  /* 0x0000000933337c10 */ /* 0x000fc6000a7fe4ff */
[----:B------:R1:W-:Y:S01]  /*5d080*/  LDGSTS.E [R2+0xa880], desc[UR14][R20.64], P1 ;  /* 0x0a88000014027fae */ /* 0x0003e2000892184e */
[----:B------:R-:W-:Y:S02]  /*5d090*/  MOV R76, R31 ;  /* 0x0000001f004c7202 */ /* 0x000fe40000000f00 */
[----:B------:R-:W-:Y:S01]  /*5d0a0*/  IADD3.X R39, R39, UR9, RZ, P2, !PT ;  /* 0x0000000927277c10 */ /* 0x000fe200097fe4ff */
[----:B------:R-:W-:Y:S01]  /*5d0b0*/  STL [R1+0x1a68], R51 ;  /* 0x001a683301007387 */ /* 0x000fe20000100800 */
[----:B------:R-:W-:Y:S01]  /*5d0c0*/  LOP3.LUT R57, R57, R56, RZ, 0x3c, !PT ;  /* 0x0000003839397212 */ /* 0x000fe200078e3cff */
[----:B-1----:R-:W-:Y:S01]  /*5d0d0*/  IMAD.MOV.U32 R21, RZ, RZ, R51 ;  /* 0x000000ffff157224 */ /* 0x002fe200078e0033 */
[----:B------:R-:W-:Y:S01]  /*5d0e0*/  MOV R20, R50 ;  /* 0x0000003200147202 */ /* 0x000fe20000000f00 */
[----:B------:R1:W-:Y:S01]  /*5d0f0*/  STL [R1+0x1a70], R39 ;  /* 0x001a702701007387 */ /* 0x0003e20000100800 */
[----:B------:R-:W-:Y:S01]  /*5d100*/  MOV R28, R33 ;  /* 0x00000021001c7202 */ /* 0x000fe20000000f00 */
[----:B------:R-:W-:Y:S01]  /*5d110*/  IMAD.MOV.U32 R29, RZ, RZ, R32 ;  /* 0x000000ffff1d7224 */ /* 0x000fe200078e0020 */
[----:B------:R-:W-:Y:S01]  /*5d120*/  LOP3.LUT R44, R45, R44, RZ, 0x3c, !PT ;  /* 0x0000002c2d2c7212 */ /* 0x000fe200078e3cff */
[----:B------:R-:W-:Y:S01]  /*5d130*/  IMAD.MOV.U32 R33, RZ, RZ, R34 ;  /* 0x000000ffff217224 */ /* 0x000fe200078e0022 */
[----:B------:R-:W-:Y:S01]  /*5d140*/  LOP3.LUT R61, R61, R60, RZ, 0x3c, !PT ;  /* 0x0000003c3d3d7212 */ /* 0x000fe200078e3cff */
[----:B------:R-:W-:Y:S01]  /*5d150*/  IMAD.MOV.U32 R31, RZ, RZ, R36 ;  /* 0x000000ffff1f7224 */ /* 0x000fe200078e0024 */
[----:B------:R-:W-:Y:S01]  /*5d160*/  MOV R32, R35 ;  /* 0x0000002300207202 */ /* 0x000fe20000000f00 */
[----:B------:R2:W-:Y:S01]  /*5d170*/  LDGSTS.E [R2+0xb000], desc[UR14][R20.64], P0 ;  /* 0x0b00000014027fae */ /* 0x0005e2000812184e */
[----:B------:R-:W-:Y:S01]  /*5d180*/  LOP3.LUT R65, R65, R64, RZ, 0x3c, !PT ;  /* 0x0000004041417212 */ /* 0x000fe200078e3cff */
[----:B------:R-:W-:Y:S01]  /*5d190*/  IMAD.MOV.U32 R197, RZ, RZ, R40 ;  /* 0x000000ffffc57224 */ /* 0x000fe200078e0028 */
[----:B------:R-:W-:-:S02]  /*5d1a0*/  MOV R30, R37 ;  /* 0x00000025001e7202 */ /* 0x000fc40000000f00 */
[----:B------:R-:W-:Y:S02]  /*5d1b0*/  LOP3.LUT R52, R53, R52, RZ, 0x3c, !PT ;  /* 0x0000003435347212 */ /* 0x000fe400078e3cff */
[----:B------:R-:W-:Y:S02]  /*5d1c0*/  LOP3.LUT R67, R67, R66, RZ, 0x3c, !PT ;  /* 0x0000004243437212 */ /* 0x000fe400078e3cff */
[----:B------:R-:W-:Y:S02]  /*5d1d0*/  MOV R196, R41 ;  /* 0x0000002900c47202 */ /* 0x000fe40000000f00 */
[----:B------:R-:W-:Y:S01]  /*5d1e0*/  LOP3.LUT R56, R57, R56, RZ, 0x3c, !PT ;  /* 0x0000003839387212 */ /* 0x000fe200078e3cff */
[----:B--2---:R-:W-:Y:S01]  /*5d1f0*/  IMAD.MOV.U32 R21, RZ, RZ, R39 ;  /* 0x000000ffff157224 */ /* 0x004fe200078e0027 */
[----:B------:R-:W-:Y:S01]  /*5d200*/  LOP3.LUT R69, R69, R68, RZ, 0x3c, !PT ;  /* 0x0000004445457212 */ /* 0x000fe200078e3cff */
[----:B-1----:R-:W-:Y:S01]  /*5d210*/  IMAD.MOV.U32 R39, RZ, RZ, R48 ;  /* 0x000000ffff277224 */ /* 0x002fe200078e0030 */
[----:B------:R-:W-:-:S02]  /*5d220*/  MOV R20, R38 ;  /* 0x0000002600147202 */ /* 0x000fc40000000f00 */
[----:B------:R-:W-:Y:S02]  /*5d230*/  LOP3.LUT R45, R45, R44, RZ, 0x3c, !PT ;  /* 0x0000002c2d2d7212 */ /* 0x000fe400078e3cff */
[----:B------:R-:W-:Y:S01]  /*5d240*/  LOP3.LUT R60, R61, R60, RZ, 0x3c, !PT ;  /* 0x0000003c3d3c7212 */ /* 0x000fe200078e3cff */
[----:B------:R-:W-:Y:S01]  /*5d250*/  IMAD.MOV.U32 R59, RZ, RZ, R70 ;  /* 0x000000ffff3b7224 */ /* 0x000fe200078e0046 */
[----:B------:R-:W-:Y:S02]  /*5d260*/  MOV R38, R49 ;  /* 0x0000003100267202 */ /* 0x000fe40000000f00 */
[----:B------:R-:W-:Y:S01]  /*5d270*/  MOV R58, R71 ;  /* 0x00000047003a7202 */ /* 0x000fe20000000f00 */
[----:B------:R-:W-:Y:S01]  /*5d280*/  IMAD.MOV.U32 R55, RZ, RZ, R72 ;  /* 0x000000ffff377224 */ /* 0x000fe200078e0048 */
[----:B------:R-:W-:Y:S01]  /*5d290*/  LOP3.LUT R64, R65, R64, RZ, 0x3c, !PT ;  /* 0x0000004041407212 */ /* 0x000fe200078e3cff */
[----:B------:R1:W-:Y:S01]  /*5d2a0*/  LDGSTS.E [R2+0xb080], desc[UR14][R20.64], P1 ;  /* 0x0b08000014027fae */ /* 0x0003e2000892184e */
[----:B------:R-:W-:-:S02]  /*5d2b0*/  LOP3.LUT R53, R53, R52, RZ, 0x3c, !PT ;  /* 0x0000003435357212 */ /* 0x000fc400078e3cff */
[----:B------:R-:W-:Y:S02]  /*5d2c0*/  LOP3.LUT R66, R67, R66, RZ, 0x3c, !PT ;  /* 0x0000004243427212 */ /* 0x000fe400078e3cff */
[----:B------:R-:W-:Y:S01]  /*5d2d0*/  MOV R54, R73 ;  /* 0x0000004900367202 */ /* 0x000fe20000000f00 */
[----:B------:R-:W-:Y:S01]  /*5d2e0*/  IMAD.MOV.U32 R51, RZ, RZ, R74 ;  /* 0x000000ffff337224 */ /* 0x000fe200078e004a */
[----:B------:R-:W-:Y:S01]  /*5d2f0*/  LOP3.LUT R57, R57, R56, RZ, 0x3c, !PT ;  /* 0x0000003839397212 */ /* 0x000fe200078e3cff */
[----:B------:R-:W-:Y:S01]  /*5d300*/  LDGSTS.E [R2+0xb800], desc[UR14][R78.64], P0 ;  /* 0x0b8000004e027fae */ /* 0x000fe2000812184e */
[----:B------:R-:W-:Y:S02]  /*5d310*/  LOP3.LUT R68, R69, R68, RZ, 0x3c, !PT ;  /* 0x0000004445447212 */ /* 0x000fe400078e3cff */
[----:B------:R-:W-:Y:S01]  /*5d320*/  LOP3.LUT R61, R61, R60, RZ, 0x3c, !PT ;  /* 0x0000003c3d3d7212 */ /* 0x000fe200078e3cff */
[----:B------:R-:W-:Y:S01]  /*5d330*/  LDGSTS.E [R2+0xb880], desc[UR14][R76.64], P1 ;  /* 0x0b8800004c027fae */ /* 0x000fe2000892184e */
[----:B------:R-:W-:-:S02]  /*5d340*/  LOP3.LUT R65, R65, R64, RZ, 0x3c, !PT ;  /* 0x0000004041417212 */ /* 0x000fc400078e3cff */
[----:B------:R-:W-:Y:S01]  /*5d350*/  LOP3.LUT R67, R67, R66, RZ, 0x3c, !PT ;  /* 0x0000004243437212 */ /* 0x000fe200078e3cff */
[----:B------:R-:W-:Y:S01]  /*5d360*/  LDGSTS.E [R2+0xc000], desc[UR14][R28.64], P0 ;  /* 0x0c0000001c027fae */ /* 0x000fe2000812184e */
[----:B------:R-:W-:Y:S02]  /*5d370*/  LOP3.LUT R69, R69, R68, RZ, 0x3c, !PT ;  /* 0x0000004445457212 */ /* 0x000fe400078e3cff */
[----:B------:R-:W-:Y:S01]  /*5d380*/  MOV R50, R75 ;  /* 0x0000004b00327202 */ /* 0x000fe20000000f00 */
        /* <DEDUP_REMOVED lines=8> */
[----:B----4-:R-:W-:-:S03]  /*5d410*/  IADD3 R43, P2, R43, UR17, RZ ;  /* 0x000000112b2b7c10 */ /* 0x010fc6000ff5e0ff */
[----:B------:R-:W-:Y:S01]  /*5d420*/  LDGSTS.E [R2+0xe080], desc[UR14][R64.64], P1 ;  /* 0x0e08000040027fae */ /* 0x000fe2000892184e */
[----:B------:R-:W-:-:S03]  /*5d430*/  IADD3 R42, P3, R42, UR17, RZ ;  /* 0x000000112a2a7c10 */ /* 0x000fc6000ff7e0ff */
[----:B------:R-:W-:Y:S04]  /*5d440*/  STL [R1+0xf7c], R43 ;  /* 0x000f7c2b01007387 */ /* 0x000fe80000100800 */
[----:B------:R-:W-:Y:S01]  /*5d450*/  STL [R1+0xf84], R42 ;  /* 0x000f842a01007387 */ /* 0x000fe20000100800 */
[----:B-1----:R-:W-:-:S03]  /*5d460*/  LOP3.LUT R20, R63, 0x10, RZ, 0x3c, !PT ;  /* 0x000000103f147812 */ /* 0x002fc600078e3cff */
[----:B------:R-:W-:Y:S01]  /*5d470*/  LDGSTS.E [R2+0xe800], desc[UR14][R66.64], P0 ;  /* 0x0e80000042027fae */ /* 0x000fe2000812184e */
[----:B---3--:R-:W-:-:S03]  /*5d480*/  IADD3.X R46, R46, UR9, RZ, P2, !PT ;  /* 0x000000092e2e7c10 */ /* 0x008fc600097fe4ff */
[----:B------:R-:W-:Y:S04]  /*5d490*/  LDGSTS.E [R2+0xe880], desc[UR14][R68.64], P1 ;  /* 0x0e88000044027fae */ /* 0x000fe8000892184e */
[----:B------:R-:W-:Y:S04]  /*5d4a0*/  STL [R1+0xf78], R46 ;  /* 0x000f782e01007387 */ /* 0x000fe80000100800 */
[----:B------:R-:W-:Y:S04]  /*5d4b0*/  STL.64 [R1+0xe88], R22 ;  /* 0x000e881601007387 */ /* 0x000fe80000100a00 */
[----:B------:R1:W-:Y:S04]  /*5d4c0*/  STL.64 [R1+0xf10], R78 ;  /* 0x000f104e01007387 */ /* 0x0003e80000100a00 */
[----:B------:R2:W-:Y:S04]  /*5d4d0*/  STL.64 [R1+0xf08], R76 ;  /* 0x000f084c01007387 */ /* 0x0005e80000100a00 */
[----:B------:R3:W-:Y:S04]  /*5d4e0*/  STL.64 [R1+0xf00], R28 ;  /* 0x000f001c01007387 */ /* 0x0007e80000100a00 */
        /* <DEDUP_REMOVED lines=12> */
[----:B-1----:R-:W4:Y:S04]  /*5d5b0*/  LDL.LU.64 R78, [R1+0x2478] ;  /* 0x00247800014e7983 */ /* 0x002f280000300a00 */
[----:B------:R-:W-:Y:S04]  /*5d5c0*/  STL.64 [R1+0xe98], R54 ;  /* 0x000e983601007387 */ /* 0x000fe80000100a00 */
[----:B--2---:R-:W2:Y:S04]  /*5d5d0*/  LDL.LU.64 R76, [R1+0x2470] ;  /* 0x00247000014c7983 */ /* 0x004ea80000300a00 */
[----:B------:R-:W-:Y:S04]  /*5d5e0*/  STL.64 [R1+0xe90], R50 ;  /* 0x000e903201007387 */ /* 0x000fe80000100a00 */
[----:B---3--:R-:W3:Y:S04]  /*5d5f0*/  LDL.LU R29, [R1+0xf80] ;  /* 0x000f8000011d7983 */ /* 0x008ee80000300800 */
[----:B------:R-:W2:Y:S04]  /*5d600*/  LDL.LU R34, [R1+0xffc] ;  /* 0x000ffc0001227983 */ /* 0x000ea80000300800 */
[----:B------:R-:W2:Y:S04]  /*5d610*/  LDL.LU R40, [R1+0xff8] ;  /* 0x000ff80001287983 */ /* 0x000ea80000300800 */
[----:B------:R-:W2:Y:S04]  /*5d620*/  LDL.LU R37, [R1+0x1004] ;  /* 0x0010040001257983 */ /* 0x000ea80000300800 */
[----:B------:R-:W2:Y:S04]  /*5d630*/  LDL.LU R28, [R1+0x107c] ;  /* 0x00107c00011c7983 */ /* 0x000ea80000300800 */
[----:B----4-:R-:W4:Y:S04]  /*5d640*/  LDL.LU R38, [R1+0x1000] ;  /* 0x0010000001267983 */ /* 0x010f280000300800 */
[----:B------:R-:W4:Y:S04]  /*5d650*/  LDL.LU R31, [R1+0x1084] ;  /* 0x00108400011f7983 */ /* 0x000f280000300800 */
[----:B------:R-:W4:Y:S04]  /*5d660*/  LDL.LU R35, [R1+0x1078] ;  /* 0x0010780001237983 */ /* 0x000f280000300800 */
[----:B------:R-:W4:Y:S04]  /*5d670*/  LDL.LU R30, [R1+0x10fc] ;  /* 0x0010fc00011e7983 */ /* 0x000f280000300800 */
[----:B------:R-:W4:Y:S04]  /*5d680*/  LDL.LU R39, [R1+0x1080] ;  /* 0x0010800001277983 */ /* 0x000f280000300800 */
[----:B------:R-:W-:Y:S01]  /*5d690*/  LDGSTS.E [R2+0xf000], desc[UR14][R58.64], P0 ;  /* 0x0f0000003a027fae */ /* 0x000fe2000812184e */
[----:B------:R-:W-:-:S03]  /*5d6a0*/  IADD3 R20, R20, UR12, RZ ;  /* 0x0000000c14147c10 */ /* 0x000fc6000fffe0ff */
[----:B------:R-:W-:Y:S04]  /*5d6b0*/  LDGSTS.E [R2+0xf080], desc[UR14][R54.64], P1 ;  /* 0x0f08000036027fae */ /* 0x000fe8000892184e */
[----:B------:R-:W-:Y:S04]  /*5d6c0*/  LDGSTS.E [R2+0xf800], desc[UR14][R50.64], P0 ;  /* 0x0f80000032027fae */ /* 0x000fe8000812184e */
[----:B------:R1:W-:Y:S04]  /*5d6d0*/  LDGSTS.E [R2+0xf880], desc[UR14][R22.64], P1 ;  /* 0x0f88000016027fae */ /* 0x0003e8000892184e */
[----:B------:R-:W4:Y:S04]  /*5d6e0*/  LDL.LU R33, [R1+0x1104] ;  /* 0x0011040001217983 */ /* 0x000f280000300800 */
[----:B------:R-:W4:Y:S01]  /*5d6f0*/  LDL.LU R32, [R1+0x10f8] ;  /* 0x0010f80001207983 */ /* 0x000f220000300800 */
[----:B-1----:R-:W-:Y:S01]  /*5d700*/  IMAD.MOV.U32 R22, RZ, RZ, R43 ;  /* 0x000000ffff167224 */ /* 0x002fe200078e002b */
[----:B------:R-:W-:-:S05]  /*5d710*/  MOV R23, R46 ;  /* 0x0000002e00177202 */ /* 0x000fca0000000f00 */
[----:B------:R1:W-:Y:S02]  /*5d720*/  LDGSTS.E [R20+0x100], desc[UR14][R22.64], P0 ;  /* 0x0010000016147fae */ /* 0x0003e4000812184e */
[----:B-1----:R-:W-:Y:S01]  /*5d730*/  IMAD.MOV.U32 R22, RZ, RZ, R42 ;  /* 0x000000ffff167224 */ /* 0x002fe200078e002a */
[----:B---3--:R-:W-:Y:S02]  /*5d740*/  IADD3.X R29, R29, UR9, RZ, P3, !PT ;  /* 0x000000091d1d7c10 */ /* 0x008fe40009ffe4ff */
[----:B--2---:R-:W-:Y:S02]  /*5d750*/  IADD3 R34, P2, R34, UR17, RZ ;  /* 0x0000001122227c10 */ /* 0x004fe4000ff5e0ff */
[----:B------:R-:W-:Y:S02]  /*5d760*/  MOV R23, R29 ;  /* 0x0000001d00177202 */ /* 0x000fe40000000f00 */
[----:B------:R-:W-:Y:S01]  /*5d770*/  IADD3.X R40, R40, UR9, RZ, P2, !PT ;  /* 0x0000000928287c10 */ /* 0x000fe200097fe4ff */
[----:B------:R-:W-:Y:S01]  /*5d780*/  STL [R1+0xffc], R34 ;  /* 0x000ffc2201007387 */ /* 0x000fe20000100800 */
[----:B------:R-:W-:-:S03]  /*5d790*/  IADD3 R37, P3, R37, UR17, RZ ;  /* 0x0000001125257c10 */ /* 0x000fc6000ff7e0ff */
[----:B------:R1:W-:Y:S04]  /*5d7a0*/  STL [R1+0xf80], R29 ;  /* 0x000f801d01007387 */ /* 0x0003e80000100800 */
[----:B------:R-:W2:Y:S04]  /*5d7b0*/  LDL.LU R21, [R1+0x117c] ;  /* 0x00117c0001157983 */ /* 0x000ea80000300800 */
[----:B------:R-:W3:Y:S01]  /*5d7c0*/  LDL.LU R36, [R1+0x1100] ;  /* 0x0011000001247983 */ /* 0x000ee20000300800 */
[----:B------:R-:W-:-:S03]  /*5d7d0*/  IADD3 R28, P2, R28, UR17, RZ ;  /* 0x000000111c1c7c10 */ /* 0x000fc6000ff5e0ff */
[----:B------:R-:W-:Y:S01]  /*5d7e0*/  STL [R1+0x1004], R37 ;  /* 0x0010042501007387 */ /* 0x000fe20000100800 */
[----:B----4-:R-:W-:-:S03]  /*5d7f0*/  IADD3.X R38, R38, UR9, RZ, P3, !PT ;  /* 0x0000000926267c10 */ /* 0x010fc60009ffe4ff */
[----:B------:R4:W-:Y:S04]  /*5d800*/  STL [R1+0xff8], R40 ;  /* 0x000ff82801007387 */ /* 0x0009e80000100800 */
[----:B------:R4:W-:Y:S04]  /*5d810*/  LDGSTS.E [R20+0x180], desc[UR14][R22.64], P1 ;  /* 0x0018000016147fae */ /* 0x0009e8000892184e */
[----:B-1----:R-:W3:Y:S01]  /*5d820*/  LDL.LU R29, [R1+0x1184] ;  /* 0x00118400011d7983 */ /* 0x002ee20000300800 */
[----:B------:R-:W-:Y:S02]  /*5d830*/  IADD3 R31, P3, R31, UR17, RZ ;  /* 0x000000111f1f7c10 */ /* 0x000fe4000ff7e0ff */
[----:B----4-:R-:W-:Y:S01]  /*5d840*/  MOV R23, R40 ;  /* 0x0000002800177202 */ /* 0x010fe20000000f00 */
[----:B------:R-:W-:Y:S01]  /*5d850*/  IMAD.MOV.U32 R22, RZ, RZ, R34 ;  /* 0x000000ffff167224 */ /* 0x000fe200078e0022 */
[----:B------:R-:W4:Y:S01]  /*5d860*/  LDL.LU R40, [R1+0x1178] ;  /* 0x0011780001287983 */ /* 0x000f220000300800 */
[----:B------:R-:W-:-:S03]  /*5d870*/  IADD3.X R35, R35, UR9, RZ, P2, !PT ;  /* 0x0000000923237c10 */ /* 0x000fc600097fe4ff */
[----:B------:R-:W-:Y:S04]  /*5d880*/  STL [R1+0x107c], R28 ;  /* 0x00107c1c01007387 */ /* 0x000fe80000100800 */
[----:B------:R1:W-:Y:S04]  /*5d890*/  STL [R1+0x1000], R38 ;  /* 0x0010002601007387 */ /* 0x0003e80000100800 */
[----:B------:R1:W-:Y:S04]  /*5d8a0*/  LDGSTS.E [R20+0x900], desc[UR14][R22.64], P0 ;  /* 0x0090000016147fae */ /* 0x0003e8000812184e */
[----:B------:R-:W4:Y:S01]  /*5d8b0*/  LDL.LU R34, [R1+0x11fc] ;  /* 0x0011fc0001227983 */ /* 0x000f220000300800 */
[----:B------:R-:W-:-:S02]  /*5d8c0*/  IADD3 R30, P2, R30, UR17, RZ ;  /* 0x000000111e1e7c10 */ /* 0x000fc4000ff5e0ff */
[----:B-1----:R-:W-:Y:S01]  /*5d8d0*/  MOV R23, R38 ;  /* 0x0000002600177202 */ /* 0x002fe20000000f00 */
[----:B------:R-:W-:Y:S01]  /*5d8e0*/  IMAD.MOV.U32 R22, RZ, RZ, R37 ;  /* 0x000000ffff167224 */ /* 0x000fe200078e0025 */
[----:B------:R-:W4:Y:S04]  /*5d8f0*/  LDL.LU R38, [R1+0x1180] ;  /* 0x0011800001267983 */ /* 0x000f280000300800 */
[----:B------:R-:W-:Y:S01]  /*5d900*/  STL [R1+0x1084], R31 ;  /* 0x0010841f01007387 */ /* 0x000fe20000100800 */
[----:B------:R-:W-:-:S03]  /*5d910*/  IADD3.X R39, R39, UR9, RZ, P3, !PT ;  /* 0x0000000927277c10 */ /* 0x000fc60009ffe4ff */
[----:B------:R1:W-:Y:S04]  /*5d920*/  STL [R1+0x1078], R35 ;  /* 0x0010782301007387 */ /* 0x0003e80000100800 */
[----:B------:R-:W4:Y:S04]  /*5d930*/  LDL.LU R37, [R1+0x11f8] ;  /* 0x0011f80001257983 */ /* 0x000f280000300800 */
[----:B------:R-:W4:Y:S04]  /*5d940*/  LDL.LU R2, [R1+0x1204] ;  /* 0x0012040001027983 */ /* 0x000f280000300800 */
[----:B------:R1:W-:Y:S02]  /*5d950*/  LDGSTS.E [R20+0x980], desc[UR14][R22.64], P1 ;  /* 0x0098000016147fae */ /* 0x0003e4000892184e */
[----:B-1----:R-:W-:-:S02]  /*5d960*/  MOV R23, R35 ;  /* 0x0000002300177202 */ /* 0x002fc40000000f00 */
[----:B------:R-:W4:Y:S01]  /*5d970*/  LDL.LU R35, [R1+0x1200] ;  /* 0x0012000001237983 */ /* 0x000f220000300800 */
[----:B------:R-:W-:-:S03]  /*5d980*/  IMAD.MOV.U32 R22, RZ, RZ, R28 ;  /* 0x000000ffff167224 */ /* 0x000fc600078e001c */
[----:B------:R-:W-:Y:S04]  /*5d990*/  STL [R1+0x10fc], R30 ;  /* 0x0010fc1e01007387 */ /* 0x000fe80000100800 */
[----:B------:R1:W-:Y:S04]  /*5d9a0*/  STL [R1+0x1080], R39 ;  /* 0x0010802701007387 */ /* 0x0003e80000100800 */
[----:B------:R-:W4:Y:S01]  /*5d9b0*/  LDL.LU R28, [R1+0x127c] ;  /* 0x00127c00011c7983 */ /* 0x000f220000300800 */
[----:B------:R-:W-:Y:S02]  /*5d9c0*/  IADD3 R33, P3, R33, UR17, RZ ;  /* 0x0000001121217c10 */ /* 0x000fe4000ff7e0ff */
[----:B------:R-:W-:Y:S01]  /*5d9d0*/  IADD3.X R32, R32, UR9, RZ, P2, !PT ;  /* 0x0000000920207c10 */ /* 0x000fe200097fe4ff */
[----:B------:R1:W-:Y:S02]  /*5d9e0*/  LDGSTS.E [R20+0x1100], desc[UR14][R22.64], P0 ;  /* 0x0110000016147fae */ /* 0x0003e4000812184e */
[----:B-1----:R-:W-:Y:S01]  /*5d9f0*/  IMAD.MOV.U32 R22, RZ, RZ, R31 ;  /* 0x000000ffff167224 */ /* 0x002fe200078e001f */
[----:B------:R-:W-:-:S02]  /*5da00*/  MOV R23, R39 ;  /* 0x0000002700177202 */ /* 0x000fc40000000f00 */
[----:B------:R-:W4:Y:S04]  /*5da10*/  LDL.LU R39, [R1+0x1278] ;  /* 0x0012780001277983 */ /* 0x000f280000300800 */
[----:B------:R-:W-:Y:S04]  /*5da20*/  STL [R1+0x1104], R33 ;  /* 0x0011042101007387 */ /* 0x000fe80000100800 */
[----:B------:R1:W-:Y:S04]  /*5da30*/  STL [R1+0x10f8], R32 ;  /* 0x0010f82001007387 */ /* 0x0003e80000100800 */
[----:B------:R-:W4:Y:S04]  /*5da40*/  LDL.LU R31, [R1+0x1284] ;  /* 0x00128400011f7983 */ /* 0x000f280000300800 */
[----:B------:R1:W-:Y:S02]  /*5da50*/  LDGSTS.E [R20+0x1180], desc[UR14][R22.64], P1 ;  /* 0x0118000016147fae */ /* 0x0003e4000892184e */
[----:B-1----:R-:W-:Y:S01]  /*5da60*/  IMAD.MOV.U32 R22, RZ, RZ, R30 ;  /* 0x000000ffff167224 */ /* 0x002fe200078e001e */
[----:B------:R-:W-:-:S02]  /*5da70*/  MOV R23, R32 ;  /* 0x0000002000177202 */ /* 0x000fc40000000f00 */
[----:B------:R-:W4:Y:S04]  /*5da80*/  LDL.LU R32, [R1+0x1280] ;  /* 0x0012800001207983 */ /* 0x000f280000300800 */
[----:B------:R1:W-:Y:S02]  /*5da90*/  LDGSTS.E [R20+0x1900], desc[UR14][R22.64], P0 ;  /* 0x0190000016147fae */ /* 0x0003e4000812184e */
[----:B-1----:R-:W-:Y:S01]  /*5daa0*/  IMAD.MOV.U32 R22, RZ, RZ, R33 ;  /* 0x000000ffff167224 */ /* 0x002fe200078e0021 */
[----:B--2---:R-:W-:Y:S02]  /*5dab0*/  IADD3 R21, P2, R21, UR17, RZ ;  /* 0x0000001115157c10 */ /* 0x004fe4000ff5e0ff */
[----:B---3--:R-:W-:-:S03]  /*5dac0*/  IADD3.X R36, R36, UR9, RZ, P3, !PT ;  /* 0x0000000924247c10 */ /* 0x008fc60009ffe4ff */
[----:B------:R-:W-:Y:S01]  /*5dad0*/  STL [R1+0x117c], R21 ;  /* 0x00117c1501007387 */ /* 0x000fe20000100800 */
[----:B------:R-:W-:-:S03]  /*5dae0*/  MOV R23, R36 ;  /* 0x0000002400177202 */ /* 0x000fc60000000f00 */
[----:B------:R1:W-:Y:S04]  /*5daf0*/  STL [R1+0x1100], R36 ;  /* 0x0011002401007387 */ /* 0x0003e80000100800 */
[----:B------:R-:W2:Y:S04]  /*5db00*/  LDL.LU R30, [R1+0x12fc] ;  /* 0x0012fc00011e7983 */ /* 0x000ea80000300800 */
[----:B------:R-:W3:Y:S01]  /*5db10*/  LDL.LU R33, [R1+0x12f8] ;  /* 0x0012f80001217983 */ /* 0x000ee20000300800 */
[----:B------:R-:W-:-:S03]  /*5db20*/  IADD3 R29, P3, R29, UR17, RZ ;  /* 0x000000111d1d7c10 */ /* 0x000fc6000ff7e0ff */
[----:B------:R1:W-:Y:S04]  /*5db30*/  LDGSTS.E [R20+0x1980], desc[UR14][R22.64], P1 ;  /* 0x0198000016147fae */ /* 0x0003e8000892184e */
[----:B------:R-:W-:Y:S01]  /*5db40*/  STL [R1+0x1184], R29 ;  /* 0x0011841d01007387 */ /* 0x000fe20000100800 */
[----:B----4-:R-:W-:Y:S01]  /*5db50*/  IADD3.X R40, R40, UR9, RZ, P2, !PT ;  /* 0x0000000928287c10 */ /* 0x010fe200097fe4ff */
[----:B-1----:R-:W-:-:S04]  /*5db60*/  IMAD.MOV.U32 R22, RZ, RZ, R21 ;  /* 0x000000ffff167224 */ /* 0x002fc800078e0015 */
[----:B------:R-:W-:Y:S01]  /*5db70*/  STL [R1+0x1178], R40 ;  /* 0x0011782801007387 */ /* 0x000fe20000100800 */
[----:B------:R-:W-:-:S03]  /*5db80*/  MOV R23, R40 ;  /* 0x0000002800177202 */ /* 0x000fc60000000f00 */
[----:B------:R-:W4:Y:S04]  /*5db90*/  LDL.LU R36, [R1+0x1304] ;  /* 0x0013040001247983 */ /* 0x000f280000300800 */
[----:B------:R1:W-:Y:S01]  /*5dba0*/  LDGSTS.E [R20+0x2100], desc[UR14][R22.64], P0 ;  /* 0x0210000016147fae */ /* 0x0003e2000812184e */
[----:B------:R-:W-:-:S03]  /*5dbb0*/  IADD3 R34, P2, R34, UR17, RZ ;  /* 0x0000001122227c10 */ /* 0x000fc6000ff5e0ff */
[----:B------:R-:W4:Y:S04]  /*5dbc0*/  LDL.LU R21, [R1+0x137c] ;  /* 0x00137c0001157983 */ /* 0x000f280000300800 */
[----:B------:R-:W-:Y:S01]  /*5dbd0*/  STL [R1+0x11fc], R34 ;  /* 0x0011fc2201007387 */ /* 0x000fe20000100800 */
[----:B------:R-:W-:Y:S01]  /*5dbe0*/  IADD3.X R38, R38, UR9, RZ, P3, !PT ;  /* 0x0000000926267c10 */ /* 0x000fe20009ffe4ff */
[----:B-1----:R-:W-:-:S03]  /*5dbf0*/  IMAD.MOV.U32 R22, RZ, RZ, R29 ;  /* 0x000000ffff167224 */ /* 0x002fc600078e001d */
[----:B------:R-:W-:Y:S01]  /*5dc00*/  MOV R23, R38 ;  /* 0x0000002600177202 */ /* 0x000fe20000000f00 */
[----:B------:R1:W-:Y:S04]  /*5dc10*/  STL [R1+0x1180], R38 ;  /* 0x0011802601007387 */ /* 0x0003e80000100800 */
[----:B------:R1:W-:Y:S01]  /*5dc20*/  LDGSTS.E [R20+0x2180], desc[UR14][R22.64], P1 ;  /* 0x0218000016147fae */ /* 0x0003e2000892184e */
[----:B------:R-:W-:-:S03]  /*5dc30*/  IADD3.X R37, R37, UR9, RZ, P2, !PT ;  /* 0x0000000925257c10 */ /* 0x000fc600097fe4ff */
[----:B-1----:R-:W4:Y:S01]  /*5dc40*/  LDL.LU R38, [R1+0x1300] ;  /* 0x0013000001267983 */ /* 0x002f220000300800 */
[----:B------:R-:W-:-:S05]  /*5dc50*/  IADD3 R2, P3, R2, UR17, RZ ;  /* 0x0000001102027c10 */ /* 0x000fca000ff7e0ff */
[----:B------:R-:W-:Y:S01]  /*5dc60*/  STL [R1+0x1204], R2 ;  /* 0x0012040201007387 */ /* 0x000fe20000100800 */
[----:B------:R-:W-:Y:S01]  /*5dc70*/  MOV R23, R37 ;  /* 0x0000002500177202 */ /* 0x000fe20000000f00 */
[----:B------:R-:W-:Y:S02]  /*5dc80*/  IMAD.MOV.U32 R22, RZ, RZ, R34 ;  /* 0x000000ffff167224 */ /* 0x000fe400078e0022 */
[----:B------:R1:W-:Y:S04]  /*5dc90*/  STL [R1+0x11f8], R37 ;  /* 0x0011f82501007387 */ /* 0x0003e80000100800 */
[----:B------:R-:W4:Y:S04]  /*5dca0*/  LDL.LU R29, [R1+0x1384] ;  /* 0x00138400011d7983 */ /* 0x000f280000300800 */
[----:B------:R1:W-:Y:S01]  /*5dcb0*/  LDGSTS.E [R20+0x2900], desc[UR14][R22.64], P0 ;  /* 0x0290000016147fae */ /* 0x0003e2000812184e */
[----:B------:R-:W-:-:S03]  /*5dcc0*/  IADD3.X R35, R35, UR9, RZ, P3, !PT ;  /* 0x0000000923237c10 */ /* 0x000fc60009ffe4ff */
[----:B-1----:R-:W4:Y:S01]  /*5dcd0*/  LDL.LU R37, [R1+0x1378] ;  /* 0x0013780001257983 */ /* 0x002f220000300800 */
[----:B------:R-:W-:Y:S02]  /*5dce0*/  IADD3 R28, P2, R28, UR17, RZ ;  /* 0x000000111c1c7c10 */ /* 0x000fe4000ff5e0ff */
[----:B------:R-:W-:-:S03]  /*5dcf0*/  MOV R23, R35 ;  /* 0x0000002300177202 */ /* 0x000fc60000000f00 */
[----:B------:R-:W-:Y:S04]  /*5dd00*/  STL [R1+0x127c], R28 ;  /* 0x00127c1c01007387 */ /* 0x000fe80000100800 */
[----:B------:R1:W-:Y:S04]  /*5dd10*/  STL [R1+0x1200], R35 ;  /* 0x0012002301007387 */ /* 0x0003e80000100800 */
[----:B------:R-:W4:Y:S04]  /*5dd20*/  LDL.LU R34, [R1+0x13fc] ;  /* 0x0013fc0001227983 */ /* 0x000f280000300800 */
[----:B-1----:R-:W4:Y:S01]  /*5dd30*/  LDL.LU R35, [R1+0x1380] ;  /* 0x0013800001237983 */ /* 0x002f220000300800 */
[----:B------:R-:W-:Y:S01]  /*5dd40*/  IADD3.X R39, R39, UR9, RZ, P2, !PT ;  /* 0x0000000927277c10 */ /* 0x000fe200097fe4ff */
[----:B------:R-:W-:-:S05]  /*5dd50*/  IMAD.MOV.U32 R22, RZ, RZ, R2 ;  /* 0x000000ffff167224 */ /* 0x000fca00078e0002 */
[----:B------:R1:W-:Y:S01]  /*5dd60*/  LDGSTS.E [R20+0x2980], desc[UR14][R22.64], P1 ;  /* 0x0298000016147fae */ /* 0x0003e2000892184e */
[----:B------:R-:W-:-:S05]  /*5dd70*/  IADD3 R31, P3, R31, UR17, RZ ;  /* 0x000000111f1f7c10 */ /* 0x000fca000ff7e0ff */
[----:B------:R-:W-:Y:S04]  /*5dd80*/  STL [R1+0x1284], R31 ;  /* 0x0012841f01007387 */ /* 0x000fe80000100800 */
[----:B------:R-:W-:Y:S01]  /*5dd90*/  STL [R1+0x1278], R39 ;  /* 0x0012782701007387 */ /* 0x000fe20000100800 */
[----:B-1----:R-:W-:Y:S01]  /*5dda0*/  IMAD.MOV.U32 R22, RZ, RZ, R28 ;  /* 0x000000ffff167224 */ /* 0x002fe200078e001c */
[----:B------:R-:W-:Y:S02]  /*5ddb0*/  MOV R23, R39 ;  /* 0x0000002700177202 */ /* 0x000fe40000000f00 */
[----:B------:R-:W4:Y:S04]  /*5ddc0*/  LDL.LU R2, [R1+0x1404] ;  /* 0x0014040001027983 */ /* 0x000f280000300800 */
[----:B------:R-:W4:Y:S01]  /*5ddd0*/  LDL.LU R40, [R1+0x13f8] ;  /* 0x0013f80001287983 */ /* 0x000f220000300800 */
[----:B------:R-:W-:-:S03]  /*5dde0*/  IADD3.X R32, R32, UR9, RZ, P3, !PT ;  /* 0x0000000920207c10 */ /* 0x000fc60009ffe4ff */
[----:B------:R1:W-:Y:S02]  /*5ddf0*/  LDGSTS.E [R20+0x3100], desc[UR14][R22.64], P0 ;  /* 0x0310000016147fae */ /* 0x0003e4000812184e */
[----:B-1----:R-:W-:Y:S01]  /*5de00*/  MOV R23, R32 ;  /* 0x0000002000177202 */ /* 0x002fe20000000f00 */
[----:B------:R-:W-:-:S05]  /*5de10*/  IMAD.MOV.U32 R22, RZ, RZ, R31 ;  /* 0x000000ffff167224 */ /* 0x000fca00078e001f */
[----:B------:R1:W-:Y:S01]  /*5de20*/  LDGSTS.E [R20+0x3180], desc[UR14][R22.64], P1 ;  /* 0x0318000016147fae */ /* 0x0003e2000892184e */
[----:B--2---:R-:W-:-:S04]  /*5de30*/  IADD3 R30, P2, R30, UR17, RZ ;  /* 0x000000111e1e7c10 */ /* 0x004fc8000ff5e0ff */
[----:B---3--:R-:W-:Y:S01]  /*5de40*/  IADD3.X R33, R33, UR9, RZ, P2, !PT ;  /* 0x0000000921217c10 */ /* 0x008fe200097fe4ff */
[----:B------:R-:W-:Y:S04]  /*5de50*/  STL [R1+0x12fc], R30 ;  /* 0x0012fc1e01007387 */ /* 0x000fe80000100800 */
[----:B------:R2:W-:Y:S04]  /*5de60*/  STL [R1+0x1280], R32 ;  /* 0x0012802001007387 */ /* 0x0005e80000100800 */
[----:B------:R-:W3:Y:S04]  /*5de70*/  LDL.LU R28, [R1+0x147c] ;  /* 0x00147c00011c7983 */ /* 0x000ee80000300800 */
[----:B--2---:R-:W2:Y:S01]  /*5de80*/  LDL.LU R32, [R1+0x1400] ;  /* 0x0014000001207983 */ /* 0x004ea20000300800 */
[----:B----4-:R-:W-:-:S05]  /*5de90*/  IADD3 R36, P3, R36, UR17, RZ ;  /* 0x0000001124247c10 */ /* 0x010fca000ff7e0ff */
[----:B------:R-:W-:Y:S04]  /*5dea0*/  STL [R1+0x1304], R36 ;  /* 0x0013042401007387 */ /* 0x000fe80000100800 */
[----:B------:R4:W-:Y:S01]  /*5deb0*/  STL [R1+0x12f8], R33 ;  /* 0x0012f82101007387 */ /* 0x0009e20000100800 */
[----:B------:R-:W-:-:S03]  /*5dec0*/  IADD3 R21, P2, R21, UR17, RZ ;  /* 0x0000001115157c10 */ /* 0x000fc6000ff5e0ff */
[----:B------:R-:W2:Y:S01]  /*5ded0*/  LDL.LU R39, [R1+0x1478] ;  /* 0x0014780001277983 */ /* 0x000ea20000300800 */
[----:B-1----:R-:W-:Y:S01]  /*5dee0*/  IMAD.MOV.U32 R22, RZ, RZ, R30 ;  /* 0x000000ffff167224 */ /* 0x002fe200078e001e */
[----:B------:R-:W-:Y:S02]  /*5def0*/  MOV R23, R33 ;  /* 0x0000002100177202 */ /* 0x000fe40000000f00 */
[----:B------:R-:W2:Y:S04]  /*5df00*/  LDL.LU R31, [R1+0x1484] ;  /* 0x00148400011f7983 */ /* 0x000ea80000300800 */
[----:B----4-:R-:W4:Y:S04]  /*5df10*/  LDL.LU R33, [R1+0x1480] ;  /* 0x0014800001217983 */ /* 0x010f280000300800 */
[----:B------:R-:W-:Y:S04]  /*5df20*/  STL [R1+0x137c], R21 ;  /* 0x00137c1501007387 */ /* 0x000fe80000100800 */
[----:B------:R1:W-:Y:S01]  /*5df30*/  LDGSTS.E [R20+0x3900], desc[UR14][R22.64], P0 ;  /* 0x0390000016147fae */ /* 0x0003e2000812184e */
[----:B------:R-:W-:-:S05]  /*5df40*/  IADD3.X R38, R38, UR9, RZ, P3, !PT ;  /* 0x0000000926267c10 */ /* 0x000fca0009ffe4ff */
[----:B------:R1:W-:Y:S04]  /*5df50*/  STL [R1+0x1300], R38 ;  /* 0x0013002601007387 */ /* 0x0003e80000100800 */
[----:B------:R-:W4:Y:S01]  /*5df60*/  LDL.LU R30, [R1+0x14fc] ;  /* 0x0014fc00011e7983 */ /* 0x000f220000300800 */
[----:B-1----:R-:W-:Y:S02]  /*5df70*/  MOV R23, R38 ;  /* 0x0000002600177202 */ /* 0x002fe40000000f00 */
[----:B------:R-:W-:Y:S01]  /*5df80*/  IADD3 R29, P3, R29, UR17, RZ ;  /* 0x000000111d1d7c10 */ /* 0x000fe2000ff7e0ff */
[----:B------:R-:W-:Y:S01]  /*5df90*/  IMAD.MOV.U32 R22, RZ, RZ, R36 ;  /* 0x000000ffff167224 */ /* 0x000fe200078e0024 */
[----:B------:R-:W4:Y:S01]  /*5dfa0*/  LDL.LU R38, [R1+0x14f8] ;  /* 0x0014f80001267983 */ /* 0x000f220000300800 */
[----:B------:R-:W-:-:S03]  /*5dfb0*/  IADD3.X R37, R37, UR9, RZ, P2, !PT ;  /* 0x0000000925257c10 */ /* 0x000fc600097fe4ff */
[----:B------:R-:W-:Y:S04]  /*5dfc0*/  STL [R1+0x1384], R29 ;  /* 0x0013841d01007387 */ /* 0x000fe80000100800 */
[----:B------:R1:W-:Y:S04]  /*5dfd0*/  STL [R1+0x1378], R37 ;  /* 0x0013782501007387 */ /* 0x0003e80000100800 */
[----:B------:R-:W4:Y:S04]  /*5dfe0*/  LDL.LU R36, [R1+0x1504] ;  /* 0x0015040001247983 */ /* 0x000f280000300800 */
[----:B------:R1:W-:Y:S01]  /*5dff0*/  LDGSTS.E [R20+0x3980], desc[UR14][R22.64], P1 ;  /* 0x0398000016147fae */ /* 0x0003e2000892184e */
[----:B------:R-:W-:-:S02]  /*5e000*/  IADD3 R34, P2, R34, UR17, RZ ;  /* 0x0000001122227c10 */ /* 0x000fc4000ff5e0ff */
[----:B-1----:R-:W-:Y:S02]  /*5e010*/  MOV R23, R37 ;  /* 0x0000002500177202 */ /* 0x002fe40000000f00 */
[----:B------:R-:W4:Y:S01]  /*5e020*/  LDL.LU R37, [R1+0x1500] ;  /* 0x0015000001257983 */ /* 0x000f220000300800 */
[----:B------:R-:W-:Y:S01]  /*5e030*/  IADD3.X R35, R35, UR9, RZ, P3, !PT ;  /* 0x0000000923237c10 */ /* 0x000fe20009ffe4ff */
[----:B------:R-:W-:Y:S02]  /*5e040*/  IMAD.MOV.U32 R22, RZ, RZ, R21 ;  /* 0x000000ffff167224 */ /* 0x000fe400078e0015 */
[----:B------:R-:W-:Y:S04]  /*5e050*/  STL [R1+0x13fc], R34 ;  /* 0x0013fc2201007387 */ /* 0x000fe80000100800 */
[----:B------:R1:W-:Y:S04]  /*5e060*/  STL [R1+0x1380], R35 ;  /* 0x0013802301007387 */ /* 0x0003e80000100800 */
[----:B------:R-:W4:Y:S04]  /*5e070*/  LDL.LU R21, [R1+0x157c] ;  /* 0x00157c0001157983 */ /* 0x000f280000300800 */
[----:B------:R1:W-:Y:S01]  /*5e080*/  LDGSTS.E [R20+0x4100], desc[UR14][R22.64], P0 ;  /* 0x0410000016147fae */ /* 0x0003e2000812184e */
[----:B------:R-:W-:Y:S01]  /*5e090*/  IADD3 R2, P3, R2, UR17, RZ ;  /* 0x0000001102027c10 */ /* 0x000fe2000ff7e0ff */
[----:B-1----:R-:W-:Y:S01]  /*5e0a0*/  IMAD.MOV.U32 R22, RZ, RZ, R29 ;  /* 0x000000ffff167224 */ /* 0x002fe200078e001d */
[----:B------:R-:W-:-:S02]  /*5e0b0*/  MOV R23, R35 ;  /* 0x0000002300177202 */ /* 0x000fc40000000f00 */
[----:B------:R-:W-:Y:S01]  /*5e0c0*/  IADD3.X R40, R40, UR9, RZ, P2, !PT ;  /* 0x0000000928287c10 */ /* 0x000fe200097fe4ff */
[----:B------:R-:W4:Y:S04]  /*5e0d0*/  LDL.LU R35, [R1+0x1578] ;  /* 0x0015780001237983 */ /* 0x000f280000300800 */
[----:B------:R-:W-:Y:S04]  /*5e0e0*/  STL [R1+0x1404], R2 ;  /* 0x0014040201007387 */ /* 0x000fe80000100800 */
[----:B------:R-:W-:Y:S04]  /*5e0f0*/  STL [R1+0x13f8], R40 ;  /* 0x0013f82801007387 */ /* 0x000fe80000100800 */
[----:B------:R-:W4:Y:S04]  /*5e100*/  LDL.LU R29, [R1+0x1584] ;  /* 0x00158400011d7983 */ /* 0x000f280000300800 */
[----:B------:R1:W-:Y:S02]  /*5e110*/  LDGSTS.E [R20+0x4180], desc[UR14][R22.64], P1 ;  /* 0x0418000016147fae */ /* 0x0003e4000892184e */
[----:B-1----:R-:W-:Y:S01]  /*5e120*/  IMAD.MOV.U32 R22, RZ, RZ, R34 ;  /* 0x000000ffff167224 */ /* 0x002fe200078e0022 */
[----:B------:R-:W-:Y:S01]  /*5e130*/  MOV R23, R40 ;  /* 0x0000002800177202 */ /* 0x000fe20000000f00 */
[----:B------:R-:W4:Y:S04]  /*5e140*/  LDL.LU R34, [R1+0x15fc] ;  /* 0x0015fc0001227983 */ /* 0x000f280000300800 */
[----:B------:R1:W-:Y:S02]  /*5e150*/  LDGSTS.E [R20+0x4900], desc[UR14][R22.64], P0 ;  /* 0x0490000016147fae */ /* 0x0003e4000812184e */
[----:B-1----:R-:W-:Y:S01]  /*5e160*/  IMAD.MOV.U32 R22, RZ, RZ, R2 ;  /* 0x000000ffff167224 */ /* 0x002fe200078e0002 */
[----:B---3--:R-:W-:-:S02]  /*5e170*/  IADD3 R28, P2, R28, UR17, RZ ;  /* 0x000000111c1c7c10 */ /* 0x008fc4000ff5e0ff */
[----:B--2---:R-:W-:-:S03]  /*5e180*/  IADD3.X R32, R32, UR9, RZ, P3, !PT ;  /* 0x0000000920207c10 */ /* 0x004fc60009ffe4ff */
[----:B------:R-:W-:Y:S01]  /*5e190*/  STL [R1+0x147c], R28 ;  /* 0x00147c1c01007387 */ /* 0x000fe20000100800 */
[----:B------:R-:W-:-:S03]  /*5e1a0*/  MOV R23, R32 ;  /* 0x0000002000177202 */ /* 0x000fc60000000f00 */
[----:B------:R1:W-:Y:S04]  /*5e1b0*/  STL [R1+0x1400], R32 ;  /* 0x0014002001007387 */ /* 0x0003e80000100800 */
[----:B------:R2:W-:Y:S04]  /*5e1c0*/  LDGSTS.E [R20+0x4980], desc[UR14][R22.64], P1 ;  /* 0x0498000016147fae */ /* 0x0005e8000892184e */
[----:B-1----:R-:W3:Y:S01]  /*5e1d0*/  LDL.LU R32, [R1+0x1580] ;  /* 0x0015800001207983 */ /* 0x002ee20000300800 */
[----:B------:R-:W-:Y:S02]  /*5e1e0*/  IADD3.X R39, R39, UR9, RZ, P2, !PT ;  /* 0x0000000927277c10 */ /* 0x000fe400097fe4ff */
[----:B------:R-:W-:Y:S01]  /*5e1f0*/  IADD3 R31, P3, R31, UR17, RZ ;  /* 0x000000111f1f7c10 */ /* 0x000fe2000ff7e0ff */
[----:B--2---:R-:W-:-:S04]  /*5e200*/  IMAD.MOV.U32 R22, RZ, RZ, R28 ;  /* 0x000000ffff167224 */ /* 0x004fc800078e001c */
[----:B------:R1:W-:Y:S01]  /*5e210*/  STL [R1+0x1484], R31 ;  /* 0x0014841f01007387 */ /* 0x0003e20000100800 */
[----:B----4-:R-:W-:-:S03]  /*5e220*/  IADD3.X R33, R33, UR9, RZ, P3, !PT ;  /* 0x0000000921217c10 */ /* 0x010fc60009ffe4ff */
[----:B------:R-:W-:Y:S01]  /*5e230*/  STL [R1+0x1478], R39 ;  /* 0x0014782701007387 */ /* 0x000fe20000100800 */
[----:B------:R-:W-:-:S03]  /*5e240*/  MOV R23, R39 ;  /* 0x0000002700177202 */ /* 0x000fc60000000f00 */
[----:B------:R-:W2:Y:S04]  /*5e250*/  LDL.LU R2, [R1+0x1604] ;  /* 0x0016040001027983 */ /* 0x000ea80000300800 */
[----:B------:R-:W4:Y:S04]  /*5e260*/  LDL.LU R41, [R1+0x15f8] ;  /* 0x0015f80001297983 */ /* 0x000f280000300800 */
[----:B------:R1:W-:Y:S01]  /*5e270*/  LDGSTS.E [R20+0x5100], desc[UR14][R22.64], P0 ;  /* 0x0510000016147fae */ /* 0x0003e2000812184e */
[----:B------:R-:W-:-:S05]  /*5e280*/  IADD3 R30, P2, R30, UR17, RZ ;  /* 0x000000111e1e7c10 */ /* 0x000fca000ff5e0ff */
[----:B------:R-:W-:Y:S01]  /*5e290*/  STL [R1+0x14fc], R30 ;  /* 0x0014fc1e01007387 */ /* 0x000fe20000100800 */
[----:B------:R-:W-:-:S03]  /*5e2a0*/  IADD3.X R38, R38, UR9, RZ, P2, !PT ;  /* 0x0000000926267c10 */ /* 0x000fc600097fe4ff */
[----:B------:R1:W-:Y:S02]  /*5e2b0*/  STL [R1+0x1480], R33 ;  /* 0x0014802101007387 */ /* 0x0003e40000100800 */
[----:B-1----:R-:W-:Y:S02]  /*5e2c0*/  IMAD.MOV.U32 R22, RZ, RZ, R31 ;  /* 0x000000ffff167224 */ /* 0x002fe400078e001f */
[----:B------:R-:W4:Y:S01]  /*5e2d0*/  LDL.LU R28, [R1+0x167c] ;  /* 0x00167c00011c7983 */ /* 0x000f220000300800 */
[----:B------:R-:W-:-:S03]  /*5e2e0*/  MOV R23, R33 ;  /* 0x0000002100177202 */ /* 0x000fc60000000f00 */
[----:B------:R-:W4:Y:S04]  /*5e2f0*/  LDL.LU R31, [R1+0x1600] ;  /* 0x00160000011f7983 */ /* 0x000f280000300800 */
[----:B------:R1:W-:Y:S01]  /*5e300*/  LDGSTS.E [R20+0x5180], desc[UR14][R22.64], P1 ;  /* 0x0518000016147fae */ /* 0x0003e2000892184e */
[----:B------:R-:W-:-:S05]  /*5e310*/  IADD3 R36, P3, R36, UR17, RZ ;  /* 0x0000001124247c10 */ /* 0x000fca000ff7e0ff */
[----:B------:R-:W-:Y:S04]  /*5e320*/  STL [R1+0x1504], R36 ;  /* 0x0015042401007387 */ /* 0x000fe80000100800 */
[----:B------:R1:W-:Y:S04]  /*5e330*/  STL [R1+0x14f8], R38 ;  /* 0x0014f82601007387 */ /* 0x0003e80000100800 */
[----:B------:R-:W4:Y:S04]  /*5e340*/  LDL.LU R33, [R1+0x1684] ;  /* 0x0016840001217983 */ /* 0x000f280000300800 */
[----:B------:R-:W4:Y:S01]  /*5e350*/  LDL.LU R40, [R1+0x1678] ;  /* 0x0016780001287983 */ /* 0x000f220000300800 */
[----:B------:R-:W-:Y:S01]  /*5e360*/  IADD3.X R37, R37, UR9, RZ, P3, !PT ;  /* 0x0000000925257c10 */ /* 0x000fe20009ffe4ff */
[----:B-1----:R-:W-:Y:S01]  /*5e370*/  IMAD.MOV.U32 R22, RZ, RZ, R30 ;  /* 0x000000ffff167224 */ /* 0x002fe200078e001e */
[----:B------:R-:W-:-:S05]  /*5e380*/  IADD3 R21, P2, R21, UR17, RZ ;  /* 0x0000001115157c10 */ /* 0x000fca000ff5e0ff */
[----:B------:R-:W-:Y:S04]  /*5e390*/  STL [R1+0x157c], R21 ;  /* 0x00157c1501007387 */ /* 0x000fe80000100800 */
[----:B------:R1:W-:Y:S04]  /*5e3a0*/  STL [R1+0x1500], R37 ;  /* 0x0015002501007387 */ /* 0x0003e80000100800 */
[----:B------:R-:W4:Y:S04]  /*5e3b0*/  LDL.LU R30, [R1+0x16fc] ;  /* 0x0016fc00011e7983 */ /* 0x000f280000300800 */
[----:B------:R-:W4:Y:S01]  /*5e3c0*/  LDL.LU R39, [R1+0x1680] ;  /* 0x0016800001277983 */ /* 0x000f220000300800 */
[----:B------:R-:W-:-:S02]  /*5e3d0*/  MOV R23, R38 ;  /* 0x0000002600177202 */ /* 0x000fc40000000f00 */
[----:B------:R-:W-:-:S03]  /*5e3e0*/  IADD3.X R35, R35, UR9, RZ, P2, !PT ;  /* 0x0000000923237c10 */ /* 0x000fc600097fe4ff */
[----:B------:R1:W-:Y:S01]  /*5e3f0*/  LDGSTS.E [R20+0x5900], desc[UR14][R22.64], P0 ;  /* 0x0590000016147fae */ /* 0x0003e2000812184e */
[----:B------:R-:W-:Y:S01]  /*5e400*/  IADD3 R29, P3, R29, UR17, RZ ;  /* 0x000000111d1d7c10 */ /* 0x000fe2000ff7e0ff */
[----:B-1----:R-:W-:Y:S01]  /*5e410*/  IMAD.MOV.U32 R22, RZ, RZ, R36 ;  /* 0x000000ffff167224 */ /* 0x002fe200078e0024 */
[----:B------:R-:W-:-:S03]  /*5e420*/  MOV R23, R37 ;  /* 0x0000002500177202 */ /* 0x000fc60000000f00 */
[----:B------:R-:W-:Y:S04]  /*5e430*/  STL [R1+0x1584], R29 ;  /* 0x0015841d01007387 */ /* 0x000fe80000100800 */
[----:B------:R1:W-:Y:S04]  /*5e440*/  STL [R1+0x1578], R35 ;  /* 0x0015782301007387 */ /* 0x0003e80000100800 */
[----:B------:R-:W4:Y:S04]  /*5e450*/  LDL.LU R38, [R1+0x16f8] ;  /* 0x0016f80001267983 */ /* 0x000f280000300800 */
[----:B------:R1:W-:Y:S01]  /*5e460*/  LDGSTS.E [R20+0x5980], desc[UR14][R22.64], P1 ;  /* 0x0598000016147fae */ /* 0x0003e2000892184e */
[----:B------:R-:W-:-:S03]  /*5e470*/  IADD3 R34, P2, R34, UR17, RZ ;  /* 0x0000001122227c10 */ /* 0x000fc6000ff5e0ff */
[----:B------:R-:W4:Y:S04]  /*5e480*/  LDL.LU R36, [R1+0x1704] ;  /* 0x0017040001247983 */ /* 0x000f280000300800 */
[----:B------:R-:W4:Y:S01]  /*5e490*/  LDL.LU R37, [R1+0x1700] ;  /* 0x0017000001257983 */ /* 0x000f220000300800 */
[----:B-1----:R-:W-:Y:S01]  /*5e4a0*/  IMAD.MOV.U32 R22, RZ, RZ, R21 ;  /* 0x000000ffff167224 */ /* 0x002fe200078e0015 */
[----:B------:R-:W-:Y:S02]  /*5e4b0*/  MOV R23, R35 ;  /* 0x0000002300177202 */ /* 0x000fe40000000f00 */
[----:B------:R-:W-:Y:S04]  /*5e4c0*/  STL [R1+0x15fc], R34 ;  /* 0x0015fc2201007387 */ /* 0x000fe80000100800 */
[----:B------:R1:W-:Y:S02]  /*5e4d0*/  LDGSTS.E [R20+0x6100], desc[UR14][R22.64], P0 ;  /* 0x0610000016147fae */ /* 0x0003e4000812184e */
[----:B-1----:R-:W-:Y:S01]  /*5e4e0*/  IMAD.MOV.U32 R22, RZ, RZ, R29 ;  /* 0x000000ffff167224 */ /* 0x002fe200078e001d */
[----:B---3--:R-:W-:-:S04]  /*5e4f0*/  IADD3.X R32, R32, UR9, RZ, P3, !PT ;  /* 0x0000000920207c10 */ /* 0x008fc80009ffe4ff */
[----:B------:R-:W-:Y:S01]  /*5e500*/  MOV R23, R32 ;  /* 0x0000002000177202 */ /* 0x000fe20000000f00 */
[----:B------:R1:W-:Y:S04]  /*5e510*/  STL [R1+0x1580], R32 ;  /* 0x0015802001007387 */ /* 0x0003e80000100800 */
[----:B------:R-:W3:Y:S04]  /*5e520*/  LDL.LU R21, [R1+0x177c] ;  /* 0x00177c0001157983 */ /* 0x000ee80000300800 */
[----:B------:R-:W3:Y:S04]  /*5e530*/  LDL.LU R35, [R1+0x1778] ;  /* 0x0017780001237983 */ /* 0x000ee80000300800 */
[----:B------:R1:W-:Y:S01]  /*5e540*/  LDGSTS.E [R20+0x6180], desc[UR14][R22.64], P1 ;  /* 0x0618000016147fae */ /* 0x0003e2000892184e */
[----:B--2---:R-:W-:-:S02]  /*5e550*/  IADD3 R2, P3, R2, UR17, RZ ;  /* 0x0000001102027c10 */ /* 0x004fc4000ff7e0ff */
[----:B----4-:R-:W-:-:S03]  /*5e560*/  IADD3.X R41, R41, UR9, RZ, P2, !PT ;  /* 0x0000000929297c10 */ /* 0x010fc600097fe4ff */
[----:B------:R-:W-:Y:S01]  /*5e570*/  STL [R1+0x1604], R2 ;  /* 0x0016040201007387 */ /* 0x000fe20000100800 */
[----:B-1----:R-:W-:Y:S01]  /*5e580*/  IMAD.MOV.U32 R22, RZ, RZ, R34 ;  /* 0x000000ffff167224 */ /* 0x002fe200078e0022 */
[----:B------:R-:W-:Y:S02]  /*5e590*/  MOV R23, R41 ;  /* 0x0000002900177202 */ /* 0x000fe40000000f00 */
[----:B------:R-:W-:Y:S04]  /*5e5a0*/  STL [R1+0x15f8], R41 ;  /* 0x0015f82901007387 */ /* 0x000fe80000100800 */
[----:B------:R-:W2:Y:S04]  /*5e5b0*/  LDL.LU R32, [R1+0x1784] ;  /* 0x0017840001207983 */ /* 0x000ea80000300800 */
[----:B------:R-:W4:Y:S04]  /*5e5c0*/  LDL.LU R29, [R1+0x17fc] ;  /* 0x0017fc00011d7983 */ /* 0x000f280000300800 */
[----:B------:R-:W4:Y:S01]  /*5e5d0*/  LDL.LU R34, [R1+0x1780] ;  /* 0x0017800001227983 */ /* 0x000f220000300800 */
[----:B------:R-:W-:-:S03]  /*5e5e0*/  IADD3 R28, P2, R28, UR17, RZ ;  /* 0x000000111c1c7c10 */ /* 0x000fc6000ff5e0ff */
[----:B------:R1:W-:Y:S01]  /*5e5f0*/  LDGSTS.E [R20+0x6900], desc[UR14][R22.64], P0 ;  /* 0x0690000016147fae */ /* 0x0003e2000812184e */
[----:B------:R-:W-:-:S03]  /*5e600*/  IADD3.X R31, R31, UR9, RZ, P3, !PT ;  /* 0x000000091f1f7c10 */ /* 0x000fc60009ffe4ff */
[----:B------:R-:W-:Y:S04]  /*5e610*/  STL [R1+0x167c], R28 ;  /* 0x00167c1c01007387 */ /* 0x000fe80000100800 */
[----:B------:R1:W-:Y:S02]  /*5e620*/  STL [R1+0x1600], R31 ;  /* 0x0016001f01007387 */ /* 0x0003e40000100800 */
[----:B-1----:R-:W-:Y:S01]  /*5e630*/  IMAD.MOV.U32 R22, RZ, RZ, R2 ;  /* 0x000000ffff167224 */ /* 0x002fe200078e0002 */
[----:B------:R-:W-:Y:S02]  /*5e640*/  MOV R23, R31 ;  /* 0x0000001f00177202 */ /* 0x000fe40000000f00 */
[----:B------:R-:W4:Y:S01]  /*5e650*/  LDL.LU R31, [R1+0x17f8] ;  /* 0x0017f800011f7983 */ /* 0x000f220000300800 */
[----:B------:R-:W-:-:S03]  /*5e660*/  IADD3 R33, P3, R33, UR17, RZ ;  /* 0x0000001121217c10 */ /* 0x000fc6000ff7e0ff */
[----:B------:R1:W-:Y:S01]  /*5e670*/  LDGSTS.E [R20+0x6980], desc[UR14][R22.64], P1 ;  /* 0x0698000016147fae */ /* 0x0003e2000892184e */
[----:B------:R-:W-:-:S03]  /*5e680*/  IADD3.X R40, R40, UR9, RZ, P2, !PT ;  /* 0x0000000928287c10 */ /* 0x000fc600097fe4ff */
[----:B------:R1:W-:Y:S04]  /*5e690*/  STL [R1+0x1684], R33 ;  /* 0x0016842101007387 */ /* 0x0003e80000100800 */
[----:B------:R-:W-:Y:S04]  /*5e6a0*/  STL [R1+0x1678], R40 ;  /* 0x0016782801007387 */ /* 0x000fe80000100800 */
[----:B------:R-:W4:Y:S01]  /*5e6b0*/  LDL.LU R2, [R1+0x1804] ;  /* 0x0018040001027983 */ /* 0x000f220000300800 */
[----:B-1----:R-:W-:Y:S01]  /*5e6c0*/  IMAD.MOV.U32 R22, RZ, RZ, R28 ;  /* 0x000000ffff167224 */ /* 0x002fe200078e001c */
[----:B------:R-:W-:-:S02]  /*5e6d0*/  MOV R23, R40 ;  /* 0x0000002800177202 */ /* 0x000fc40000000f00 */
[----:B------:R-:W4:Y:S04]  /*5e6e0*/  LDL.LU R28, [R1+0x187c] ;  /* 0x00187c00011c7983 */ /* 0x000f280000300800 */
[----:B------:R1:W-:Y:S01]  /*5e6f0*/  LDGSTS.E [R20+0x7100], desc[UR14][R22.64], P0 ;  /* 0x0710000016147fae */ /* 0x0003e2000812184e */
[----:B------:R-:W-:Y:S02]  /*5e700*/  IADD3 R30, P2, R30, UR17, RZ ;  /* 0x000000111e1e7c10 */ /* 0x000fe4000ff5e0ff */
[----:B------:R-:W-:-:S03]  /*5e710*/  IADD3.X R39, R39, UR9, RZ, P3, !PT ;  /* 0x0000000927277c10 */ /* 0x000fc60009ffe4ff */
[----:B------:R1:W-:Y:S02]  /*5e720*/  STL [R1+0x16fc], R30 ;  /* 0x0016fc1e01007387 */ /* 0x0003e40000100800 */
[----:B-1----:R-:W-:Y:S02]  /*5e730*/  IMAD.MOV.U32 R22, RZ, RZ, R33 ;  /* 0x000000ffff167224 */ /* 0x002fe400078e0021 */
[----:B------:R-:W-:Y:S04]  /*5e740*/  STL [R1+0x1680], R39 ;  /* 0x0016802701007387 */ /* 0x000fe80000100800 */
[----:B------:R-:W4:Y:S01]  /*5e750*/  LDL.LU R33, [R1+0x1800] ;  /* 0x0018000001217983 */ /* 0x000f220000300800 */
[----:B------:R-:W-:-:S05]  /*5e760*/  MOV R23, R39 ;  /* 0x0000002700177202 */ /* 0x000fca0000000f00 */
[----:B------:R1:W-:Y:S01]  /*5e770*/  LDGSTS.E [R20+0x7180], desc[UR14][R22.64], P1 ;  /* 0x0718000016147fae */ /* 0x0003e2000892184e */
[----:B------:R-:W-:Y:S01]  /*5e780*/  IADD3.X R38, R38, UR9, RZ, P2, !PT ;  /* 0x0000000926267c10 */ /* 0x000fe200097fe4ff */
[----:B-1----:R-:W-:Y:S01]  /*5e790*/  IMAD.MOV.U32 R22, RZ, RZ, R30 ;  /* 0x000000ffff167224 */ /* 0x002fe200078e001e */
[----:B------:R-:W-:-:S05]  /*5e7a0*/  IADD3 R36, P3, R36, UR17, RZ ;  /* 0x0000001124247c10 */ /* 0x000fca000ff7e0ff */
[----:B------:R-:W-:Y:S01]  /*5e7b0*/  STL [R1+0x1704], R36 ;  /* 0x0017042401007387 */ /* 0x000fe20000100800 */
[----:B------:R-:W-:-:S03]  /*5e7c0*/  IADD3.X R37, R37, UR9, RZ, P3, !PT ;  /* 0x0000000925257c10 */ /* 0x000fc60009ffe4ff */
[----:B------:R1:W-:Y:S04]  /*5e7d0*/  STL [R1+0x16f8], R38 ;  /* 0x0016f82601007387 */ /* 0x0003e80000100800 */
[----:B------:R-:W4:Y:S04]  /*5e7e0*/  LDL.LU R42, [R1+0x1884] ;  /* 0x00188400012a7983 */ /* 0x000f280000300800 */
[----:B------:R-:W4:Y:S01]  /*5e7f0*/  LDL.LU R30, [R1+0x1878] ;  /* 0x00187800011e7983 */ /* 0x000f220000300800 */
[----:B------:R-:W-:-:S05]  /*5e800*/  MOV R23, R38 ;  /* 0x0000002600177202 */ /* 0x000fca0000000f00 */
[----:B------:R1:W-:Y:S02]  /*5e810*/  LDGSTS.E [R20+0x7900], desc[UR14][R22.64], P0 ;  /* 0x0790000016147fae */ /* 0x0003e4000812184e */
[----:B-1----:R-:W-:Y:S01]  /*5e820*/  IMAD.MOV.U32 R22, RZ, RZ, R36 ;  /* 0x000000ffff167224 */ /* 0x002fe200078e0024 */
[----:B------:R-:W-:-:S05]  /*5e830*/  MOV R23, R37 ;  /* 0x0000002500177202 */ /* 0x000fca0000000f00 */
[----:B------:R1:W-:Y:S01]  /*5e840*/  LDGSTS.E [R20+0x7980], desc[UR14][R22.64], P1 ;  /* 0x0798000016147fae */ /* 0x0003e2000892184e */
[----:B---3--:R-:W-:-:S05]  /*5e850*/  IADD3 R21, P2, R21, UR17, RZ ;  /* 0x0000001115157c10 */ /* 0x008fca000ff5e0ff */
[----:B------:R3:W-:Y:S01]  /*5e860*/  STL [R1+0x177c], R21 ;  /* 0x00177c1501007387 */ /* 0x0007e20000100800 */
[----:B------:R-:W-:-:S03]  /*5e870*/  IADD3.X R35, R35, UR9, RZ, P2, !PT ;  /* 0x0000000923237c10 */ /* 0x000fc600097fe4ff */
[----:B------:R3:W-:Y:S04]  /*5e880*/  STL [R1+0x1700], R37 ;  /* 0x0017002501007387 */ /* 0x0007e80000100800 */
[----:B------:R-:W3:Y:S04]  /*5e890*/  LDL.LU R40, [R1+0x18fc] ;  /* 0x0018fc0001287983 */ /* 0x000ee80000300800 */
[----:B------:R-:W3:Y:S01]  /*5e8a0*/  LDL.LU R43, [R1+0x1880] ;  /* 0x00188000012b7983 */ /* 0x000ee20000300800 */
[----:B--2---:R-:W-:Y:S02]  /*5e8b0*/  IADD3 R32, P3, R32, UR17, RZ ;  /* 0x0000001120207c10 */ /* 0x004fe4000ff7e0ff */
[----:B----4-:R-:W-:-:S03]  /*5e8c0*/  IADD3 R29, P2, R29, UR17, RZ ;  /* 0x000000111d1d7c10 */ /* 0x010fc6000ff5e0ff */
[----:B------:R2:W-:Y:S01]  /*5e8d0*/  STL [R1+0x1784], R32 ;  /* 0x0017842001007387 */ /* 0x0005e20000100800 */
[----:B------:R-:W-:-:S03]  /*5e8e0*/  IADD3.X R34, R34, UR9, RZ, P3, !PT ;  /* 0x0000000922227c10 */ /* 0x000fc60009ffe4ff */
[----:B------:R-:W-:Y:S04]  /*5e8f0*/  STL [R1+0x1778], R35 ;  /* 0x0017782301007387 */ /* 0x000fe80000100800 */
[----:B------:R-:W4:Y:S04]  /*5e900*/  LDL.LU R41, [R1+0x18f8] ;  /* 0x0018f80001297983 */ /* 0x000f280000300800 */
[----:B------:R-:W-:Y:S01]  /*5e910*/  STL [R1+0x17fc], R29 ;  /* 0x0017fc1d01007387 */ /* 0x000fe20000100800 */
[----:B-1----:R-:W-:-:S03]  /*5e920*/  IMAD.MOV.U32 R22, RZ, RZ, R21 ;  /* 0x000000ffff167224 */ /* 0x002fc600078e0015 */
[----:B------:R1:W-:Y:S01]  /*5e930*/  STL [R1+0x1780], R34 ;  /* 0x0017802201007387 */ /* 0x0003e20000100800 */
[----:B------:R-:W-:-:S03]  /*5e940*/  MOV R23, R35 ;  /* 0x0000002300177202 */ /* 0x000fc60000000f00 */
[----:B------:R-:W4:Y:S04]  /*5e950*/  LDL.LU R38, [R1+0x1904] ;  /* 0x0019040001267983 */ /* 0x000f280000300800 */
[----:B---3--:R-:W3:Y:S01]  /*5e960*/  LDL.LU R21, [R1+0x197c] ;  /* 0x00197c0001157983 */ /* 0x008ee20000300800 */
[----:B------:R-:W-:-:S03]  /*5e970*/  IADD3.X R31, R31, UR9, RZ, P2, !PT ;  /* 0x000000091f1f7c10 */ /* 0x000fc600097fe4ff */
[----:B------:R-:W3:Y:S04]  /*5e980*/  LDL.LU R39, [R1+0x1900] ;  /* 0x0019000001277983 */ /* 0x000ee80000300800 */
[----:B------:R2:W-:Y:S01]  /*5e990*/  LDGSTS.E [R20+0x8100], desc[UR14][R22.64], P0 ;  /* 0x0810000016147fae */ /* 0x0005e2000812184e */
[----:B------:R-:W-:Y:S01]  /*5e9a0*/  IADD3 R2, P3, R2, UR17, RZ ;  /* 0x0000001102027c10 */ /* 0x000fe2000ff7e0ff */
[----:B--2---:R-:W-:Y:S01]  /*5e9b0*/  IMAD.MOV.U32 R22, RZ, RZ, R32 ;  /* 0x000000ffff167224 */ /* 0x004fe200078e0020 */
[----:B------:R-:W-:-:S03]  /*5e9c0*/  MOV R23, R34 ;  /* 0x0000002200177202 */ /* 0x000fc60000000f00 */
[----:B------:R-:W-:Y:S01]  /*5e9d0*/  STL [R1+0x1804], R2 ;  /* 0x0018040201007387 */ /* 0x000fe20000100800 */
[----:B------:R-:W-:-:S03]  /*5e9e0*/  IADD3 R28, P2, R28, UR17, RZ ;  /* 0x000000111c1c7c10 */ /* 0x000fc6000ff5e0ff */
[----:B------:R2:W-:Y:S04]  /*5e9f0*/  STL [R1+0x17f8], R31 ;  /* 0x0017f81f01007387 */ /* 0x0005e80000100800 */
[----:B------:R-:W3:Y:S04]  /*5ea00*/  LDL.LU R37, [R1+0x1978] ;  /* 0x0019780001257983 */ /* 0x000ee80000300800 */
[----:B------:R-:W3:Y:S04]  /*5ea10*/  LDL.LU R32, [R1+0x1984] ;  /* 0x0019840001207983 */ /* 0x000ee80000300800 */
[----:B-1----:R-:W3:Y:S04]  /*5ea20*/  LDL.LU R34, [R1+0x19fc] ;  /* 0x0019fc0001227983 */ /* 0x002ee80000300800 */
[----:B------:R-:W3:Y:S04]  /*5ea30*/  LDL.LU R36, [R1+0x1980] ;  /* 0x0019800001247983 */ /* 0x000ee80000300800 */
[----:B------:R1:W-:Y:S01]  /*5ea40*/  LDGSTS.E [R20+0x8180], desc[UR14][R22.64], P1 ;  /* 0x0818000016147fae */ /* 0x0003e2000892184e */
[----:B------:R-:W-:-:S03]  /*5ea50*/  IADD3.X R33, R33, UR9, RZ, P3, !PT ;  /* 0x0000000921217c10 */ /* 0x000fc60009ffe4ff */
[----:B------:R-:W-:Y:S04]  /*5ea60*/  STL [R1+0x187c], R28 ;  /* 0x00187c1c01007387 */ /* 0x000fe80000100800 */
[----:B------:R2:W-:Y:S01]  /*5ea70*/  STL [R1+0x1800], R33 ;  /* 0x0018002101007387 */ /* 0x0005e20000100800 */
[----:B-1----:R-:W-:Y:S01]  /*5ea80*/  MOV R23, R31 ;  /* 0x0000001f00177202 */ /* 0x002fe20000000f00 */
[----:B------:R-:W-:Y:S02]  /*5ea90*/  IMAD.MOV.U32 R22, RZ, RZ, R29 ;  /* 0x000000ffff167224 */ /* 0x000fe400078e001d */
[----:B--2---:R-:W2:Y:S04]  /*5eaa0*/  LDL.LU R31, [R1+0x1a04] ;  /* 0x001a0400011f7983 */ /* 0x004ea80000300800 */
[----:B------:R-:W2:Y:S04]  /*5eab0*/  LDL.LU R29, [R1+0x1a7c] ;  /* 0x001a7c00011d7983 */ /* 0x000ea80000300800 */
[----:B------:R-:W2:Y:S04]  /*5eac0*/  LDL.LU R35, [R1+0x19f8] ;  /* 0x0019f80001237983 */ /* 0x000ea80000300800 */
[----:B------:R1:W-:Y:S02]  /*5ead0*/  LDGSTS.E [R20+0x8900], desc[UR14][R22.64], P0 ;  /* 0x0890000016147fae */ /* 0x0003e4000812184e */
[----:B-1----:R-:W-:Y:S01]  /*5eae0*/  IMAD.MOV.U32 R22, RZ, RZ, R2 ;  /* 0x000000ffff167224 */ /* 0x002fe200078e0002 */
[----:B------:R-:W-:-:S02]  /*5eaf0*/  MOV R23, R33 ;  /* 0x0000002100177202 */ /* 0x000fc40000000f00 */
[----:B------:R-:W-:-:S03]  /*5eb00*/  IADD3 R42, P3, R42, UR17, RZ ;  /* 0x000000112a2a7c10 */ /* 0x000fc6000ff7e0ff */
[----:B------:R1:W-:Y:S01]  /*5eb10*/  LDGSTS.E [R20+0x8980], desc[UR14][R22.64], P1 ;  /* 0x0898000016147fae */ /* 0x0003e2000892184e */
[----:B------:R-:W-:Y:S01]  /*5eb20*/  IADD3.X R30, R30, UR9, RZ, P2, !PT ;  /* 0x000000091e1e7c10 */ /* 0x000fe200097fe4ff */
[----:B-1----:R-:W-:-:S03]  /*5eb30*/  IMAD.MOV.U32 R22, RZ, RZ, R28 ;  /* 0x000000ffff167224 */ /* 0x002fc600078e001c */
[----:B------:R-:W-:-:S05]  /*5eb40*/  MOV R23, R30 ;  /* 0x0000001e00177202 */ /* 0x000fca0000000f00 */
[----:B------:R1:W-:Y:S04]  /*5eb50*/  LDGSTS.E [R20+0x9100], desc[UR14][R22.64], P0 ;  /* 0x0910000016147fae */ /* 0x0003e8000812184e */
[----:B------:R-:W-:Y:S01]  /*5eb60*/  STL [R1+0x1884], R42 ;  /* 0x0018842a01007387 */ /* 0x000fe20000100800 */
[----:B-1----:R-:W-:-:S03]  /*5eb70*/  IMAD.MOV.U32 R22, RZ, RZ, R42 ;  /* 0x000000ffff167224 */ /* 0x002fc600078e002a */
[----:B------:R1:W-:Y:S04]  /*5eb80*/  STL [R1+0x1878], R30 ;  /* 0x0018781e01007387 */ /* 0x0003e80000100800 */
[----:B------:R-:W2:Y:S04]  /*5eb90*/  LDL.LU R2, [R1+0x1a84] ;  /* 0x001a840001027983 */ /* 0x000ea80000300800 */
[----:B------:R-:W2:Y:S01]  /*5eba0*/  LDL.LU R33, [R1+0x1a00] ;  /* 0x001a000001217983 */ /* 0x000ea20000300800 */
[----:B------:R-:W-:Y:S02]  /*5ebb0*/  IADD3 R40, P2, R40, UR17, RZ ;  /* 0x0000001128287c10 */ /* 0x000fe4000ff5e0ff */
[----:B------:R-:W-:-:S04]  /*5ebc0*/  IADD3.X R43, R43, UR9, RZ, P3, !PT ;  /* 0x000000092b2b7c10 */ /* 0x000fc80009ffe4ff */
[----:B------:R-:W-:-:S05]  /*5ebd0*/  MOV R23, R43 ;  /* 0x0000002b00177202 */ /* 0x000fca0000000f00 */
[----:B------:R1:W-:Y:S04]  /*5ebe0*/  LDGSTS.E [R20+0x9180], desc[UR14][R22.64], P1 ;  /* 0x0918000016147fae */ /* 0x0003e8000892184e */
[----:B------:R-:W-:Y:S01]  /*5ebf0*/  STL [R1+0x18fc], R40 ;  /* 0x0018fc2801007387 */ /* 0x000fe20000100800 */
[----:B----4-:R-:W-:Y:S01]  /*5ec00*/  IADD3.X R41, R41, UR9, RZ, P2, !PT ;  /* 0x0000000929297c10 */ /* 0x010fe200097fe4ff */
[----:B-1----:R-:W-:-:S03]  /*5ec10*/  IMAD.MOV.U32 R22, RZ, RZ, R40 ;  /* 0x000000ffff167224 */ /* 0x002fc600078e0028 */
[----:B------:R-:W-:Y:S02]  /*5ec20*/  MOV R23, R41 ;  /* 0x0000002900177202 */ /* 0x000fe40000000f00 */
[----:B------:R-:W-:-:S03]  /*5ec30*/  IADD3 R38, P3, R38, UR17, RZ ;  /* 0x0000001126267c10 */ /* 0x000fc6000ff7e0ff */
[----:B------:R1:W-:Y:S01]  /*5ec40*/  LDGSTS.E [R20+0x9900], desc[UR14][R22.64], P0 ;  /* 0x0990000016147fae */ /* 0x0003e2000812184e */
[----:B---3--:R-:W-:Y:S02]  /*5ec50*/  IADD3 R21, P2, R21, UR17, RZ ;  /* 0x0000001115157c10 */ /* 0x008fe4000ff5e0ff */
[----:B------:R-:W-:Y:S01]  /*5ec60*/  IADD3.X R39, R39, UR9, RZ, P3, !PT ;  /* 0x0000000927277c10 */ /* 0x000fe20009ffe4ff */
[----:B------:R-:W-:Y:S01]  /*5ec70*/  STL [R1+0x1880], R43 ;  /* 0x0018802b01007387 */ /* 0x000fe20000100800 */
[----:B-1----:R-:W-:Y:S02]  /*5ec80*/  IMAD.MOV.U32 R22, RZ, RZ, R38 ;  /* 0x000000ffff167224 */ /* 0x002fe400078e0026 */
[----:B------:R-:W-:Y:S01]  /*5ec90*/  MOV R23, R39 ;  /* 0x0000002700177202 */ /* 0x000fe20000000f00 */
[----:B------:R-:W3:Y:S04]  /*5eca0*/  LDL.LU R30, [R1+0x1a78] ;  /* 0x001a7800011e7983 */ /* 0x000ee80000300800 */
[----:B------:R-:W4:Y:S04]  /*5ecb0*/  LDL.LU R28, [R1+0x1a80] ;  /* 0x001a8000011c7983 */ /* 0x000f280000300800 */
[----:B------:R-:W-:Y:S04]  /*5ecc0*/  STL [R1+0x1904], R38 ;  /* 0x0019042601007387 */ /* 0x000fe80000100800 */
[----:B------:R-:W-:Y:S04]  /*5ecd0*/  STL [R1+0x18f8], R41 ;  /* 0x0018f82901007387 */ /* 0x000fe80000100800 */
[----:B------:R1:W-:Y:S01]  /*5ece0*/  STL [R1+0x197c], R21 ;  /* 0x00197c1501007387 */ /* 0x0003e20000100800 */
[----:B------:R-:W-:-:S03]  /*5ecf0*/  IADD3.X R37, R37, UR9, RZ, P2, !PT ;  /* 0x0000000925257c10 */ /* 0x000fc600097fe4ff */
[----:B------:R1:W-:Y:S01]  /*5ed00*/  LDGSTS.E [R20+0x9980], desc[UR14][R22.64], P1 ;  /* 0x0998000016147fae */ /* 0x0003e2000892184e */
[----:B------:R-:W-:-:S03]  /*5ed10*/  IADD3 R32, P3, R32, UR17, RZ ;  /* 0x0000001120207c10 */ /* 0x000fc6000ff7e0ff */
[----:B------:R-:W-:Y:S01]  /*5ed20*/  STL [R1+0x1900], R39 ;  /* 0x0019002701007387 */ /* 0x000fe20000100800 */
[----:B------:R-:W-:-:S03]  /*5ed30*/  IADD3 R34, P2, R34, UR17, RZ ;  /* 0x0000001122227c10 */ /* 0x000fc6000ff5e0ff */
[----:B------:R2:W-:Y:S01]  /*5ed40*/  STL [R1+0x1984], R32 ;  /* 0x0019842001007387 */ /* 0x0005e20000100800 */
[----:B------:R-:W-:Y:S01]  /*5ed50*/  IADD3.X R36, R36, UR9, RZ, P3, !PT ;  /* 0x0000000924247c10 */ /* 0x000fe20009ffe4ff */
[----:B-1----:R-:W-:Y:S01]  /*5ed60*/  IMAD.MOV.U32 R22, RZ, RZ, R21 ;  /* 0x000000ffff167224 */ /* 0x002fe200078e0015 */
[----:B------:R-:W-:Y:S01]  /*5ed70*/  MOV R23, R37 ;  /* 0x0000002500177202 */ /* 0x000fe20000000f00 */
[----:B------:R-:W-:Y:S04]  /*5ed80*/  STL [R1+0x1978], R37 ;  /* 0x0019782501007387 */ /* 0x000fe80000100800 */
[----:B------:R-:W4:Y:S04]  /*5ed90*/  LDL.LU R21, [R1+0xf8c] ;  /* 0x000f8c0001157983 */ /* 0x000f280000300800 */
[----:B------:R-:W-:Y:S01]  /*5eda0*/  STL [R1+0x19fc], R34 ;  /* 0x0019fc2201007387 */ /* 0x000fe20000100800 */
[----:B--2---:R-:W-:-:S03]  /*5edb0*/  IADD3 R31, P3, R31, UR17, RZ ;  /* 0x000000111f1f7c10 */ /* 0x004fc6000ff7e0ff */
[----:B------:R1:W-:Y:S01]  /*5edc0*/  STL [R1+0x1980], R36 ;  /* 0x0019802401007387 */ /* 0x0003e20000100800 */
[----:B------:R-:W-:-:S03]  /*5edd0*/  IADD3 R29, P4, R29, UR17, RZ ;  /* 0x000000111d1d7c10 */ /* 0x000fc6000ff9e0ff */
[----:B------:R2:W-:Y:S01]  /*5ede0*/  LDGSTS.E [R20+0xa100], desc[UR14][R22.64], P0 ;  /* 0x0a10000016147fae */ /* 0x0005e2000812184e */
[----:B------:R-:W-:-:S03]  /*5edf0*/  IADD3.X R35, R35, UR9, RZ, P2, !PT ;  /* 0x0000000923237c10 */ /* 0x000fc600097fe4ff */
[----:B------:R-:W-:Y:S01]  /*5ee00*/  STL [R1+0x1a04], R31 ;  /* 0x001a041f01007387 */ /* 0x000fe20000100800 */
[----:B--2---:R-:W-:-:S03]  /*5ee10*/  IMAD.MOV.U32 R22, RZ, RZ, R32 ;  /* 0x000000ffff167224 */ /* 0x004fc600078e0020 */
[----:B------:R-:W2:Y:S01]  /*5ee20*/  LDL.LU R32, [R1+0xf88] ;  /* 0x000f880001207983 */ /* 0x000ea20000300800 */
[----:B------:R-:W-:-:S03]  /*5ee30*/  MOV R23, R36 ;  /* 0x0000002400177202 */ /* 0x000fc60000000f00 */
[----:B------:R-:W-:Y:S04]  /*5ee40*/  STL [R1+0x19f8], R35 ;  /* 0x0019f82301007387 */ /* 0x000fe80000100800 */
[----:B------:R1:W-:Y:S04]  /*5ee50*/  STL [R1+0x1a7c], R29 ;  /* 0x001a7c1d01007387 */ /* 0x0003e80000100800 */
[----:B-1----:R-:W2:Y:S04]  /*5ee60*/  LDL.LU R36, [R1+0xf94] ;  /* 0x000f940001247983 */ /* 0x002ea80000300800 */
[----:B------:R1:W-:Y:S02]  /*5ee70*/  LDGSTS.E [R20+0xa180], desc[UR14][R22.64], P1 ;  /* 0x0a18000016147fae */ /* 0x0003e4000892184e */
[----:B-1----:R-:W-:Y:S01]  /*5ee80*/  IMAD.MOV.U32 R22, RZ, RZ, R34 ;  /* 0x000000ffff167224 */ /* 0x002fe200078e0022 */
[----:B------:R-:W-:-:S05]  /*5ee90*/  MOV R23, R35 ;  /* 0x0000002300177202 */ /* 0x000fca0000000f00 */
[----:B------:R1:W-:Y:S02]  /*5eea0*/  LDGSTS.E [R20+0xa900], desc[UR14][R22.64], P0 ;  /* 0x0a90000016147fae */ /* 0x0003e4000812184e */
[----:B-1----:R-:W-:Y:S01]  /*5eeb0*/  IMAD.MOV.U32 R22, RZ, RZ, R31 ;  /* 0x000000ffff167224 */ /* 0x002fe200078e001f */
[----:B------:R-:W-:-:S04]  /*5eec0*/  IADD3.X R33, R33, UR9, RZ, P3, !PT ;  /* 0x0000000921217c10 */ /* 0x000fc80009ffe4ff */
[----:B------:R-:W-:Y:S02]  /*5eed0*/  MOV R23, R33 ;  /* 0x0000002100177202 */ /* 0x000fe40000000f00 */
[----:B------:R-:W-:-:S03]  /*5eee0*/  IADD3 R2, P2, R2, UR17, RZ ;  /* 0x0000001102027c10 */ /* 0x000fc6000ff5e0ff */
[----:B------:R1:W-:Y:S04]  /*5eef0*/  LDGSTS.E [R20+0xa980], desc[UR14][R22.64], P1 ;  /* 0x0a98000016147fae */ /* 0x0003e8000892184e */
[----:B------:R-:W-:Y:S04]  /*5ef00*/  STL [R1+0x1a84], R2 ;  /* 0x001a840201007387 */ /* 0x000fe80000100800 */
[----:B------:R-:W-:Y:S01]  /*5ef10*/  STL [R1+0x1a00], R33 ;  /* 0x001a002101007387 */ /* 0x000fe20000100800 */
        /* <DEDUP_REMOVED lines=16> */
[----:B------:R-:W-:Y:S01]  /*5f020*/  LOP3.LUT R47, R47, 0x1f, RZ, 0xc0, !PT ;  /* 0x0000001f2f2f7812 */ /* 0x000fe200078ec0ff */
        /* <DEDUP_REMOVED lines=8> */
[----:B------:R-:W-:Y:S01]  /*5f0b0*/  IMAD.SHL.U32 R43, R47, 0x4, RZ ;  /* 0x000000042f2b7824 */ /* 0x000fe200078e00ff */
        /* <DEDUP_REMOVED lines=11> */
[----:B------:R-:W-:Y:S02]  /*5f170*/  MOV R42, R111 ;  /* 0x0000006f002a7202 */ /* 0x000fe40000000f00 */
[----:B---3--:R-:W-:-:S04]  /*5f180*/  IADD3.X R30, R30, UR9, RZ, P4, !PT ;  /* 0x000000091e1e7c10 */ /* 0x008fc8000a7fe4ff */
[----:B------:R-:W-:Y:S02]  /*5f190*/  MOV R23, R30 ;  /* 0x0000001e00177202 */ /* 0x000fe40000000f00 */
[----:B----4-:R-:W-:Y:S01]  /*5f1a0*/  IADD3.X R28, R28, UR9, RZ, P2, !PT ;  /* 0x000000091c1c7c10 */ /* 0x010fe200097fe4ff */
[----:B------:R-:W-:Y:S04]  /*5f1b0*/  STL [R1+0x1a78], R30 ;  /* 0x001a781e01007387 */ /* 0x000fe80000100800 */
[----:B------:R1:W-:Y:S04]  /*5f1c0*/  LDGSTS.E [R20+0xb100], desc[UR14][R22.64], P0 ;  /* 0x0b10000016147fae */ /* 0x0003e8000812184e */
[----:B------:R3:W-:Y:S04]  /*5f1d0*/  STL [R1+0x1a80], R28 ;  /* 0x001a801c01007387 */ /* 0x0007e80000100800 */
[----:B------:R-:W4:Y:S01]  /*5f1e0*/  LDL.LU R40, [R1+0xf90] ;  /* 0x000f900001287983 */ /* 0x000f220000300800 */
[----:B-1----:R-:W-:-:S03]  /*5f1f0*/  MOV R23, R28 ;  /* 0x0000001c00177202 */ /* 0x002fc60000000f00 */
[----:B------:R-:W4:Y:S01]  /*5f200*/  LDL.LU R34, [R1+0x100c] ;  /* 0x00100c0001227983 */ /* 0x000f220000300800 */
[----:B---3--:R-:W-:Y:S01]  /*5f210*/  IMAD.MOV.U32 R28, RZ, RZ, R77 ;  /* 0x000000ffff1c7224 */ /* 0x008fe200078e004d */
[----:B------:R-:W-:-:S05]  /*5f220*/  IADD3 R21, P2, R21, UR17, RZ ;  /* 0x0000001115157c10 */ /* 0x000fca000ff5e0ff */
[----:B------:R-:W-:Y:S01]  /*5f230*/  STL [R1+0xf8c], R21 ;  /* 0x000f8c1501007387 */ /* 0x000fe20000100800 */
[----:B------:R-:W-:Y:S02]  /*5f240*/  IMAD.MOV.U32 R30, RZ, RZ, R93 ;  /* 0x000000ffff1e7224 */ /* 0x000fe400078e005d */
[----:B------:R-:W-:-:S05]  /*5f250*/  IMAD.MOV.U32 R22, RZ, RZ, R2 ;  /* 0x000000ffff167224 */ /* 0x000fca00078e0002 */
[----:B------:R-:W-:Y:S04]  /*5f260*/  LDGSTS.E [R20+0xb180], desc[UR14][R22.64], P1 ;  /* 0x0b18000016147fae */ /* 0x000fe8000892184e */
[----:B------:R-:W-:Y:S04]  /*5f270*/  LDGSTS.E [R20+0xb900], desc[UR14][R28.64], P0 ;  /* 0x0b9000001c147fae */ /* 0x000fe8000812184e */
[----:B------:R-:W-:Y:S04]  /*5f280*/  LDGSTS.E [R20+0xb980], desc[UR14][R72.64], P1 ;  /* 0x0b98000048147fae */ /* 0x000fe8000892184e */
[----:B------:R-:W-:Y:S04]  /*5f290*/  LDGSTS.E [R20+0xc100], desc[UR14][R70.64], P0 ;  /* 0x0c10000046147fae */ /* 0x000fe8000812184e */
[----:B------:R-:W-:Y:S01]  /*5f2a0*/  LDGSTS.E [R20+0xc180], desc[UR14][R38.64], P1 ;  /* 0x0c18000026147fae */ /* 0x000fe2000892184e */
[----:B--2---:R-:W-:-:S03]  /*5f2b0*/  IADD3.X R32, R32, UR9, RZ, P2, !PT ;  /* 0x0000000920207c10 */ /* 0x004fc600097fe4ff */
[----:B------:R-:W-:Y:S04]  /*5f2c0*/  LDGSTS.E [R20+0xc900], desc[UR14][R68.64], P0 ;  /* 0x0c90000044147fae */ /* 0x000fe8000812184e */
[----:B------:R-:W-:Y:S04]  /*5f2d0*/  LDGSTS.E [R20+0xc980], desc[UR14][R66.64], P1 ;  /* 0x0c98000042147fae */ /* 0x000fe8000892184e */
[----:B------:R-:W-:Y:S01]  /*5f2e0*/  LDGSTS.E [R20+0xd100], desc[UR14][R64.64], P0 ;  /* 0x0d10000040147fae */ /* 0x000fe2000812184e */
[----:B------:R-:W-:-:S03]  /*5f2f0*/  IADD3 R36, P3, R36, UR17, RZ ;  /* 0x0000001124247c10 */ /* 0x000fc6000ff7e0ff */
[----:B------:R-:W-:Y:S04]  /*5f300*/  LDGSTS.E [R20+0xd180], desc[UR14][R60.64], P1 ;  /* 0x0d1800003c147fae */ /* 0x000fe8000892184e */
[----:B------:R-:W-:Y:S04]  /*5f310*/  STL [R1+0xf94], R36 ;  /* 0x000f942401007387 */ /* 0x000fe80000100800 */
[----:B------:R-:W-:Y:S04]  /*5f320*/  STL [R1+0xf88], R32 ;  /* 0x000f882001007387 */ /* 0x000fe80000100800 */
[----:B------:R1:W-:Y:S04]  /*5f330*/  STL.64 [R1+0xe80], R28 ;  /* 0x000e801c01007387 */ /* 0x0003e80000100a00 */
[----:B------:R-:W-:Y:S04]  /*5f340*/  STL.64 [R1+0xe78], R72 ;  /* 0x000e784801007387 */ /* 0x000fe80000100a00 */
[----:B------:R-:W-:Y:S04]  /*5f350*/  STL.64 [R1+0xe70], R70 ;  /* 0x000e704601007387 */ /* 0x000fe80000100a00 */
        /* <DEDUP_REMOVED lines=14> */
[----:B-1----:R-:W4:Y:S04]  /*5f440*/  LDL.LU R28, [R1+0x1014] ;  /* 0x00101400011c7983 */ /* 0x002f280000300800 */
[----:B------:R-:W-:Y:S04]  /*5f450*/  STL.64 [R1+0xdf8], R42 ;  /* 0x000df82a01007387 */ /* 0x000fe80000100a00 */
[----:B--2---:R-:W2:Y:S04]  /*5f460*/  LDL.LU R38, [R1+0x1008] ;  /* 0x0010080001267983 */ /* 0x004ea80000300800 */
[----:B------:R-:W2:Y:S04]  /*5f470*/  LDL.LU R29, [R1+0x108c] ;  /* 0x00108c00011d7983 */ /* 0x000ea80000300800 */
[----:B------:R-:W2:Y:S04]  /*5f480*/  LDL.LU R37, [R1+0x1010] ;  /* 0x0010100001257983 */ /* 0x000ea80000300800 */
[----:B------:R-:W-:Y:S04]  /*5f490*/  LDGSTS.E [R20+0xd900], desc[UR14][R30.64], P0 ;  /* 0x0d9000001e147fae */ /* 0x000fe8000812184e */
[----:B------:R-:W-:Y:S04]  /*5f4a0*/  LDGSTS.E [R20+0xd980], desc[UR14][R58.64], P1 ;  /* 0x0d9800003a147fae */ /* 0x000fe8000892184e */
[----:B------:R-:W-:Y:S04]  /*5f4b0*/  LDGSTS.E [R20+0xe100], desc[UR14][R56.64], P0 ;  /* 0x0e10000038147fae */ /* 0x000fe8000812184e */
[----:B---3--:R-:W3:Y:S04]  /*5f4c0*/  LDL.LU R30, [R1+0x1094] ;  /* 0x00109400011e7983 */ /* 0x008ee80000300800 */
[----:B------:R-:W3:Y:S04]  /*5f4d0*/  LDL.LU R35, [R1+0x1088] ;  /* 0x0010880001237983 */ /* 0x000ee80000300800 */
[----:B------:R-:W3:Y:S04]  /*5f4e0*/  LDL.LU R31, [R1+0x110c] ;  /* 0x00110c00011f7983 */ /* 0x000ee80000300800 */
[----:B------:R-:W3:Y:S04]  /*5f4f0*/  LDL.LU R39, [R1+0x1090] ;  /* 0x0010900001277983 */ /* 0x000ee80000300800 */
[----:B------:R-:W-:Y:S04]  /*5f500*/  LDGSTS.E [R20+0xe180], desc[UR14][R54.64], P1 ;  /* 0x0e18000036147fae */ /* 0x000fe8000892184e */
[----:B------:R-:W-:Y:S04]  /*5f510*/  LDGSTS.E [R20+0xe900], desc[UR14][R52.64], P0 ;  /* 0x0e90000034147fae */ /* 0x000fe8000812184e */
[----:B------:R-:W-:Y:S04]  /*5f520*/  LDGSTS.E [R20+0xe980], desc[UR14][R50.64], P1 ;  /* 0x0e98000032147fae */ /* 0x000fe8000892184e */
[----:B------:R-:W-:Y:S04]  /*5f530*/  LDGSTS.E [R20+0xf100], desc[UR14][R48.64], P0 ;  /* 0x0f10000030147fae */ /* 0x000fe8000812184e */
[----:B------:R-:W-:Y:S04]  /*5f540*/  LDGSTS.E [R20+0xf180], desc[UR14][R46.64], P1 ;  /* 0x0f1800002e147fae */ /* 0x000fe8000892184e */
[----:B------:R-:W-:Y:S04]  /*5f550*/  LDGSTS.E [R20+0xf900], desc[UR14][R44.64], P0 ;  /* 0x0f9000002c147fae */ /* 0x000fe8000812184e */
[----:B------:R1:W-:Y:S01]  /*5f560*/  LDGSTS.E [R20+0xf980], desc[UR14][R42.64], P1 ;  /* 0x0f9800002a147fae */ /* 0x0003e2000892184e */
[----:B------:R-:W-:-:S03]  /*5f570*/  IADD3 R2, R198, UR12, RZ ;  /* 0x0000000cc6027c10 */ /* 0x000fc6000fffe0ff */
[----:B------:R-:W3:Y:S01]  /*5f580*/  LDL.LU R33, [R1+0x1114] ;  /* 0x0011140001217983 */ /* 0x000ee20000300800 */
[----:B-1----:R-:W-:Y:S01]  /*5f590*/  IMAD.MOV.U32 R20, RZ, RZ, R21 ;  /* 0x000000ffff147224 */ /* 0x002fe200078e0015 */
[----:B------:R-:W-:Y:S02]  /*5f5a0*/  MOV R21, R32 ;  /* 0x0000002000157202 */ /* 0x000fe40000000f00 */
[----:B------:R-:W3:Y:S04]  /*5f5b0*/  LDL.LU R32, [R1+0x1108] ;  /* 0x0011080001207983 */ /* 0x000ee80000300800 */
[----:B------:R1:W-:Y:S02]  /*5f5c0*/  LDGSTS.E [R2+0x200], desc[UR14][R20.64], P0 ;  /* 0x0020000014027fae */ /* 0x0003e4000812184e */
[----:B-1----:R-:W-:Y:S01]  /*5f5d0*/  IMAD.MOV.U32 R20, RZ, RZ, R36 ;  /* 0x000000ffff147224 */ /* 0x002fe200078e0024 */
[----:B----4-:R-:W-:-:S02]  /*5f5e0*/  IADD3.X R40, R40, UR9, RZ, P3, !PT ;  /* 0x0000000928287c10 */ /* 0x010fc40009ffe4ff */
[----:B------:R-:W-:-:S05]  /*5f5f0*/  IADD3 R34, P2, R34, UR17, RZ ;  /* 0x0000001122227c10 */ /* 0x000fca000ff5e0ff */
[----:B------:R-:W-:Y:S01]  /*5f600*/  STL [R1+0x100c], R34 ;  /* 0x00100c2201007387 */ /* 0x000fe20000100800 */
[----:B------:R-:W-:-:S03]  /*5f610*/  MOV R21, R40 ;  /* 0x0000002800157202 */ /* 0x000fc60000000f00 */
[----:B------:R1:W-:Y:S04]  /*5f620*/  STL [R1+0xf90], R40 ;  /* 0x000f902801007387 */ /* 0x0003e80000100800 */
[----:B------:R-:W4:Y:S04]  /*5f630*/  LDL.LU R22, [R1+0x118c] ;  /* 0x00118c0001167983 */ /* 0x000f280000300800 */
[----:B------:R-:W4:Y:S04]  /*5f640*/  LDL.LU R36, [R1+0x1110] ;  /* 0x0011100001247983 */ /* 0x000f280000300800 */
[----:B------:R1:W-:Y:S02]  /*5f650*/  LDGSTS.E [R2+0x280], desc[UR14][R20.64], P1 ;  /* 0x0028000014027fae */ /* 0x0003e4000892184e */
[----:B-1----:R-:W-:Y:S01]  /*5f660*/  IMAD.MOV.U32 R20, RZ, RZ, R34 ;  /* 0x000000ffff147224 */ /* 0x002fe200078e0022 */
[----:B------:R-:W-:-:S02]  /*5f670*/  IADD3 R28, P3, R28, UR17, RZ ;  /* 0x000000111c1c7c10 */ /* 0x000fc4000ff7e0ff */
[----:B--2---:R-:W-:-:S03]  /*5f680*/  IADD3.X R38, R38, UR9, RZ, P2, !PT ;  /* 0x0000000926267c10 */ /* 0x004fc600097fe4ff */
[----:B------:R-:W-:Y:S04]  /*5f690*/  STL [R1+0x1014], R28 ;  /* 0x0010141c01007387 */ /* 0x000fe80000100800 */
[----:B------:R1:W-:Y:S01]  /*5f6a0*/  STL [R1+0x1008], R38 ;  /* 0x0010082601007387 */ /* 0x0003e20000100800 */
[----:B------:R-:W-:-:S03]  /*5f6b0*/  IADD3 R29, P2, R29, UR17, RZ ;  /* 0x000000111d1d7c10 */ /* 0x000fc6000ff5e0ff */
[----:B------:R-:W2:Y:S01]  /*5f6c0*/  LDL.LU R23, [R1+0x1194] ;  /* 0x0011940001177983 */ /* 0x000ea20000300800 */
[----:B------:R-:W-:-:S03]  /*5f6d0*/  IADD3.X R37, R37, UR9, RZ, P3, !PT ;  /* 0x0000000925257c10 */ /* 0x000fc60009ffe4ff */
[----:B------:R-:W2:Y:S01]  /*5f6e0*/  LDL.LU R40, [R1+0x1188] ;  /* 0x0011880001287983 */ /* 0x000ea20000300800 */
[----:B------:R-:W-:-:S03]  /*5f6f0*/  MOV R21, R38 ;  /* 0x0000002600157202 */ /* 0x000fc60000000f00 */
[----:B------:R-:W-:Y:S04]  /*5f700*/  STL [R1+0x108c], R29 ;  /* 0x00108c1d01007387 */ /* 0x000fe80000100800 */
[----:B------:R1:W-:Y:S01]  /*5f710*/  STL [R1+0x1010], R37 ;  /* 0x0010102501007387 */ /* 0x0003e20000100800 */
[----:B---3--:R-:W-:-:S03]  /*5f720*/  IADD3 R30, P3, R30, UR17, RZ ;  /* 0x000000111e1e7c10 */ /* 0x008fc6000ff7e0ff */
[----:B------:R-:W3:Y:S01]  /*5f730*/  LDL.LU R34, [R1+0x120c] ;  /* 0x00120c0001227983 */ /* 0x000ee20000300800 */
[----:B------:R-:W-:-:S03]  /*5f740*/  IADD3.X R35, R35, UR9, RZ, P2, !PT ;  /* 0x0000000923237c10 */ /* 0x000fc600097fe4ff */
[----:B------:R1:W-:Y:S04]  /*5f750*/  LDGSTS.E [R2+0xa00], desc[UR14][R20.64], P0 ;  /* 0x00a0000014027fae */ /* 0x0003e8000812184e */
[----:B-1----:R-:W3:Y:S01]  /*5f760*/  LDL.LU R38, [R1+0x1190] ;  /* 0x0011900001267983 */ /* 0x002ee20000300800 */
[----:B------:R-:W-:-:S03]  /*5f770*/  IADD3 R31, P2, R31, UR17, RZ ;  /* 0x000000111f1f7c10 */ /* 0x000fc6000ff5e0ff */
[----:B------:R-:W-:Y:S01]  /*5f780*/  STL [R1+0x1094], R30 ;  /* 0x0010941e01007387 */ /* 0x000fe20000100800 */
[----:B------:R-:W-:Y:S01]  /*5f790*/  IMAD.MOV.U32 R20, RZ, RZ, R28 ;  /* 0x000000ffff147224 */ /* 0x000fe200078e001c */
[----:B------:R-:W-:Y:S02]  /*5f7a0*/  MOV R21, R37 ;  /* 0x0000002500157202 */ /* 0x000fe40000000f00 */
[----:B------:R1:W-:Y:S01]  /*5f7b0*/  STL [R1+0x1088], R35 ;  /* 0x0010882301007387 */ /* 0x0003e20000100800 */
[----:B------:R-:W-:-:S03]  /*5f7c0*/  IADD3.X R39, R39, UR9, RZ, P3, !PT ;  /* 0x0000000927277c10 */ /* 0x000fc60009ffe4ff */
[----:B------:R-:W3:Y:S04]  /*5f7d0*/  LDL.LU R37, [R1+0x1208] ;  /* 0x0012080001257983 */ /* 0x000ee80000300800 */
[----:B------:R-:W3:Y:S04]  /*5f7e0*/  LDL.LU R28, [R1+0x1214] ;  /* 0x00121400011c7983 */ /* 0x000ee80000300800 */
[----:B------:R1:W-:Y:S02]  /*5f7f0*/  LDGSTS.E [R2+0xa80], desc[UR14][R20.64], P1 ;  /* 0x00a8000014027fae */ /* 0x0003e4000892184e */
[----:B-1----:R-:W-:-:S02]  /*5f800*/  MOV R21, R35 ;  /* 0x0000002300157202 */ /* 0x002fc40000000f00 */
[----:B------:R-:W3:Y:S01]  /*5f810*/  LDL.LU R35, [R1+0x1210] ;  /* 0x0012100001237983 */ /* 0x000ee20000300800 */
[----:B------:R-:W-:-:S03]  /*5f820*/  IMAD.MOV.U32 R20, RZ, RZ, R29 ;  /* 0x000000ffff147224 */ /* 0x000fc600078e001d */
[----:B------:R-:W-:Y:S04]  /*5f830*/  STL [R1+0x110c], R31 ;  /* 0x00110c1f01007387 */ /* 0x000fe80000100800 */
[----:B------:R1:W-:Y:S04]  /*5f840*/  STL [R1+0x1090], R39 ;  /* 0x0010902701007387 */ /* 0x0003e80000100800 */
[----:B------:R-:W3:Y:S01]  /*5f850*/  LDL.LU R29, [R1+0x128c] ;  /* 0x00128c00011d7983 */ /* 0x000ee20000300800 */
[----:B------:R-:W-:Y:S02]  /*5f860*/  IADD3 R33, P3, R33, UR17, RZ ;  /* 0x0000001121217c10 */ /* 0x000fe4000ff7e0ff */
[----:B------:R-:W-:Y:S01]  /*5f870*/  IADD3.X R32, R32, UR9, RZ, P2, !PT ;  /* 0x0000000920207c10 */ /* 0x000fe200097fe4ff */
[----:B------:R1:W-:Y:S02]  /*5f880*/  LDGSTS.E [R2+0x1200], desc[UR14][R20.64], P0 ;  /* 0x0120000014027fae */ /* 0x0003e4000812184e */
[----:B-1----:R-:W-:Y:S01]  /*5f890*/  IMAD.MOV.U32 R20, RZ, RZ, R30 ;  /* 0x000000ffff147224 */ /* 0x002fe200078e001e */
[----:B------:R-:W-:-:S02]  /*5f8a0*/  MOV R21, R39 ;  /* 0x0000002700157202 */ /* 0x000fc40000000f00 */
[----:B------:R-:W3:Y:S04]  /*5f8b0*/  LDL.LU R39, [R1+0x1288] ;  /* 0x0012880001277983 */ /* 0x000ee80000300800 */
[----:B------:R-:W-:Y:S04]  /*5f8c0*/  STL [R1+0x1114], R33 ;  /* 0x0011142101007387 */ /* 0x000fe80000100800 */
[----:B------:R1:W-:Y:S04]  /*5f8d0*/  STL [R1+0x1108], R32 ;  /* 0x0011082001007387 */ /* 0x0003e80000100800 */
[----:B------:R-:W3:Y:S04]  /*5f8e0*/  LDL.LU R30, [R1+0x1294] ;  /* 0x00129400011e7983 */ /* 0x000ee80000300800 */
[----:B------:R1:W-:Y:S02]  /*5f8f0*/  LDGSTS.E [R2+0x1280], desc[UR14][R20.64], P1 ;  /* 0x0128000014027fae */ /* 0x0003e4000892184e */
[----:B-1----:R-:W-:Y:S01]  /*5f900*/  IMAD.MOV.U32 R20, RZ, RZ, R31 ;  /* 0x000000ffff147224 */ /* 0x002fe200078e001f */
[----:B------:R-:W-:-:S02]  /*5f910*/  MOV R21, R32 ;  /* 0x0000002000157202 */ /* 0x000fc40000000f00 */
[----:B------:R-:W3:Y:S04]  /*5f920*/  LDL.LU R32, [R1+0x1290] ;  /* 0x0012900001207983 */ /* 0x000ee80000300800 */
[----:B------:R1:W-:Y:S02]  /*5f930*/  LDGSTS.E [R2+0x1a00], desc[UR14][R20.64], P0 ;  /* 0x01a0000014027fae */ /* 0x0003e4000812184e */
[----:B-1----:R-:W-:Y:S01]  /*5f940*/  IMAD.MOV.U32 R20, RZ, RZ, R33 ;  /* 0x000000ffff147224 */ /* 0x002fe200078e0021 */
[----:B----4-:R-:W-:Y:S02]  /*5f950*/  IADD3 R22, P2, R22, UR17, RZ ;  /* 0x0000001116167c10 */ /* 0x010fe4000ff5e0ff */
[----:B------:R-:W-:-:S03]  /*5f960*/  IADD3.X R36, R36, UR9, RZ, P3, !PT ;  /* 0x0000000924247c10 */ /* 0x000fc60009ffe4ff */
[----:B------:R-:W-:Y:S01]  /*5f970*/  STL [R1+0x118c], R22 ;  /* 0x00118c1601007387 */ /* 0x000fe20000100800 */
[----:B------:R-:W-:-:S03]  /*5f980*/  MOV R21, R36 ;  /* 0x0000002400157202 */ /* 0x000fc60000000f00 */
[----:B------:R1:W-:Y:S04]  /*5f990*/  STL [R1+0x1110], R36 ;  /* 0x0011102401007387 */ /* 0x0003e80000100800 */
[----:B------:R-:W4:Y:S04]  /*5f9a0*/  LDL.LU R31, [R1+0x130c] ;  /* 0x00130c00011f7983 */ /* 0x000f280000300800 */
[----:B------:R-:W4:Y:S04]  /*5f9b0*/  LDL.LU R33, [R1+0x1308] ;  /* 0x0013080001217983 */ /* 0x000f280000300800 */
[----:B------:R1:W-:Y:S02]  /*5f9c0*/  LDGSTS.E [R2+0x1a80], desc[UR14][R20.64], P1 ;  /* 0x01a8000014027fae */ /* 0x0003e4000892184e */
[----:B-1----:R-:W-:Y:S01]  /*5f9d0*/  IMAD.MOV.U32 R20, RZ, RZ, R22 ;  /* 0x000000ffff147224 */ /* 0x002fe200078e0016 */
[----:B--2---:R-:W-:-:S02]  /*5f9e0*/  IADD3 R23, P3, R23, UR17, RZ ;  /* 0x0000001117177c10 */ /* 0x004fc4000ff7e0ff */
[----:B------:R-:W-:-:S03]  /*5f9f0*/  IADD3.X R40, R40, UR9, RZ, P2, !PT ;  /* 0x0000000928287c10 */ /* 0x000fc600097fe4ff */
[----:B------:R-:W-:Y:S04]  /*5fa00*/  STL [R1+0x1194], R23 ;  /* 0x0011941701007387 */ /* 0x000fe80000100800 */
[----:B------:R-:W-:Y:S01]  /*5fa10*/  STL [R1+0x1188], R40 ;  /* 0x0011882801007387 */ /* 0x000fe20000100800 */
[----:B------:R-:W-:-:S03]  /*5fa20*/  MOV R21, R40 ;  /* 0x0000002800157202 */ /* 0x000fc60000000f00 */
[----:B------:R-:W2:Y:S01]  /*5fa30*/  LDL.LU R36, [R1+0x1314] ;  /* 0x0013140001247983 */ /* 0x000ea20000300800 */
[----:B---3--:R-:W-:-:S03]  /*5fa40*/  IADD3 R34, P2, R34, UR17, RZ ;  /* 0x0000001122227c10 */ /* 0x008fc6000ff5e0ff */
[----:B------:R1:W-:Y:S04]  /*5fa50*/  LDGSTS.E [R2+0x2200], desc[UR14][R20.64], P0 ;  /* 0x0220000014027fae */ /* 0x0003e8000812184e */
[----:B------:R-:W3:Y:S01]  /*5fa60*/  LDL.LU R22, [R1+0x138c] ;  /* 0x00138c0001167983 */ /* 0x000ee20000300800 */
[----:B------:R-:W-:-:S03]  /*5fa70*/  IADD3.X R38, R38, UR9, RZ, P3, !PT ;  /* 0x0000000926267c10 */ /* 0x000fc60009ffe4ff */
[----:B------:R-:W-:Y:S01]  /*5fa80*/  STL [R1+0x120c], R34 ;  /* 0x00120c2201007387 */ /* 0x000fe20000100800 */
[----:B-1----:R-:W-:Y:S01]  /*5fa90*/  IMAD.MOV.U32 R20, RZ, RZ, R23 ;  /* 0x000000ffff147224 */ /* 0x002fe200078e0017 */
[----:B------:R-:W-:Y:S02]  /*5faa0*/  MOV R21, R38 ;  /* 0x0000002600157202 */ /* 0x000fe40000000f00 */
[----:B------:R1:W-:Y:S04]  /*5fab0*/  STL [R1+0x1190], R38 ;  /* 0x0011902601007387 */ /* 0x0003e80000100800 */
[----:B------:R1:W-:Y:S01]  /*5fac0*/  LDGSTS.E [R2+0x2280], desc[UR14][R20.64], P1 ;  /* 0x0228000014027fae */ /* 0x0003e2000892184e */
[----:B------:R-:W-:-:S03]  /*5fad0*/  IADD3.X R37, R37, UR9, RZ, P2, !PT ;  /* 0x0000000925257c10 */ /* 0x000fc600097fe4ff */
[----:B-1----:R-:W3:Y:S01]  /*5fae0*/  LDL.LU R38, [R1+0x1310] ;  /* 0x0013100001267983 */ /* 0x002ee20000300800 */
[----:B------:R-:W-:-:S05]  /*5faf0*/  IADD3 R28, P3, R28, UR17, RZ ;  /* 0x000000111c1c7c10 */ /* 0x000fca000ff7e0ff */
[----:B------:R-:W-:Y:S01]  /*5fb00*/  STL [R1+0x1214], R28 ;  /* 0x0012141c01007387 */ /* 0x000fe20000100800 */
[----:B------:R-:W-:Y:S01]  /*5fb10*/  MOV R21, R37 ;  /* 0x0000002500157202 */ /* 0x000fe20000000f00 */
[----:B------:R-:W-:Y:S02]  /*5fb20*/  IMAD.MOV.U32 R20, RZ, RZ, R34 ;  /* 0x000000ffff147224 */ /* 0x000fe400078e0022 */
[----:B------:R1:W-:Y:S04]  /*5fb30*/  STL [R1+0x1208], R37 ;  /* 0x0012082501007387 */ /* 0x0003e80000100800 */
[----:B------:R-:W3:Y:S04]  /*5fb40*/  LDL.LU R23, [R1+0x1394] ;  /* 0x0013940001177983 */ /* 0x000ee80000300800 */
[----:B------:R1:W-:Y:S01]  /*5fb50*/  LDGSTS.E [R2+0x2a00], desc[UR14][R20.64], P0 ;  /* 0x02a0000014027fae */ /* 0x0003e2000812184e */
[----:B------:R-:W-:-:S03]  /*5fb60*/  IADD3.X R35, R35, UR9, RZ, P3, !PT ;  /* 0x0000000923237c10 */ /* 0x000fc60009ffe4ff */
[----:B-1----:R-:W3:Y:S01]  /*5fb70*/  LDL.LU R37, [R1+0x1388] ;  /* 0x0013880001257983 */ /* 0x002ee20000300800 */
[----:B------:R-:W-:Y:S02]  /*5fb80*/  IADD3 R29, P2, R29, UR17, RZ ;  /* 0x000000111d1d7c10 */ /* 0x000fe4000ff5e0ff */
[----:B------:R-:W-:-:S03]  /*5fb90*/  MOV R21, R35 ;  /* 0x0000002300157202 */ /* 0x000fc60000000f00 */
[----:B------:R-:W-:Y:S04]  /*5fba0*/  STL [R1+0x128c], R29 ;  /* 0x00128c1d01007387 */ /* 0x000fe80000100800 */
[----:B------:R1:W-:Y:S04]  /*5fbb0*/  STL [R1+0x1210], R35 ;  /* 0x0012102301007387 */ /* 0x0003e80000100800 */
[----:B------:R-:W3:Y:S04]  /*5fbc0*/  LDL.LU R34, [R1+0x140c] ;  /* 0x00140c0001227983 */ /* 0x000ee80000300800 */
[----:B-1----:R-:W3:Y:S01]  /*5fbd0*/  LDL.LU R35, [R1+0x1390] ;  /* 0x0013900001237983 */ /* 0x002ee20000300800 */
[----:B------:R-:W-:Y:S01]  /*5fbe0*/  IADD3.X R39, R39, UR9, RZ, P2, !PT ;  /* 0x0000000927277c10 */ /* 0x000fe200097fe4ff */
[----:B------:R-:W-:-:S05]  /*5fbf0*/  IMAD.MOV.U32 R20, RZ, RZ, R28 ;  /* 0x000000ffff147224 */ /* 0x000fca00078e001c */
[----:B------:R1:W-:Y:S01]  /*5fc00*/  LDGSTS.E [R2+0x2a80], desc[UR14][R20.64], P1 ;  /* 0x02a8000014027fae */ /* 0x0003e2000892184e */
[----:B------:R-:W-:-:S05]  /*5fc10*/  IADD3 R30, P3, R30, UR17, RZ ;  /* 0x000000111e1e7c10 */ /* 0x000fca000ff7e0ff */
[----:B------:R4:W-:Y:S04]  /*5fc20*/  STL [R1+0x1294], R30 ;  /* 0x0012941e01007387 */ /* 0x0009e80000100800 */
[----:B------:R3:W-:Y:S01]  /*5fc30*/  STL [R1+0x1288], R39 ;  /* 0x0012882701007387 */ /* 0x0007e20000100800 */
[----:B-1----:R-:W-:Y:S01]  /*5fc40*/  IMAD.MOV.U32 R20, RZ, RZ, R29 ;  /* 0x000000ffff147224 */ /* 0x002fe200078e001d */
[----:B------:R-:W-:Y:S02]  /*5fc50*/  MOV R21, R39 ;  /* 0x0000002700157202 */ /* 0x000fe40000000f00 */
[----:B------:R-:W3:Y:S04]  /*5fc60*/  LDL.LU R28, [R1+0x1414] ;  /* 0x00141400011c7983 */ /* 0x000ee80000300800 */
[----:B------:R-:W3:Y:S01]  /*5fc70*/  LDL.LU R40, [R1+0x1408] ;  /* 0x0014080001287983 */ /* 0x000ee20000300800 */
[----:B------:R-:W-:-:S03]  /*5fc80*/  IADD3.X R32, R32, UR9, RZ, P3, !PT ;  /* 0x0000000920207c10 */ /* 0x000fc60009ffe4ff */
[----:B------:R1:W-:Y:S02]  /*5fc90*/  LDGSTS.E [R2+0x3200], desc[UR14][R20.64], P0 ;  /* 0x0320000014027fae */ /* 0x0003e4000812184e */
[----:B-1----:R-:W-:Y:S01]  /*5fca0*/  IMAD.MOV.U32 R20, RZ, RZ, R30 ;  /* 0x000000ffff147224 */ /* 0x002fe200078e001e */
[----:B------:R-:W-:-:S05]  /*5fcb0*/  MOV R21, R32 ;  /* 0x0000002000157202 */ /* 0x000fca0000000f00 */
[----:B------:R1:W-:Y:S01]  /*5fcc0*/  LDGSTS.E [R2+0x3280], desc[UR14][R20.64], P1 ;  /* 0x0328000014027fae */ /* 0x0003e2000892184e */
[----:B----4-:R-:W-:-:S04]  /*5fcd0*/  IADD3 R31, P2, R31, UR17, RZ ;  /* 0x000000111f1f7c10 */ /* 0x010fc8000ff5e0ff */
[----:B------:R-:W-:Y:S01]  /*5fce0*/  IADD3.X R33, R33, UR9, RZ, P2, !PT ;  /* 0x0000000921217c10 */ /* 0x000fe200097fe4ff */
[----:B------:R-:W-:Y:S04]  /*5fcf0*/  STL [R1+0x130c], R31 ;  /* 0x00130c1f01007387 */ /* 0x000fe80000100800 */
[----:B------:R4:W-:Y:S04]  /*5fd00*/  STL [R1+0x1290], R32 ;  /* 0x0012902001007387 */ /* 0x0009e80000100800 */
[----:B------:R-:W4:Y:S04]  /*5fd10*/  LDL.LU R29, [R1+0x148c] ;  /* 0x00148c00011d7983 */ /* 0x000f280000300800 */
[----:B------:R-:W4:Y:S01]  /*5fd20*/  LDL.LU R30, [R1+0x1410] ;  /* 0x00141000011e7983 */ /* 0x000f220000300800 */
[----:B-1----:R-:W-:Y:S01]  /*5fd30*/  IMAD.MOV.U32 R20, RZ, RZ, R31 ;  /* 0x000000ffff147224 */ /* 0x002fe200078e001f */
[----:B------:R-:W-:-:S05]  /*5fd40*/  MOV R21, R33 ;  /* 0x0000002100157202 */ /* 0x000fca0000000f00 */
[----:B------:R1:W-:Y:S01]  /*5fd50*/  LDGSTS.E [R2+0x3a00], desc[UR14][R20.64], P0 ;  /* 0x03a0000014027fae */ /* 0x0003e2000812184e */
[----:B--2---:R-:W-:-:S05]  /*5fd60*/  IADD3 R36, P3, R36, UR17, RZ ;  /* 0x0000001124247c10 */ /* 0x004fca000ff7e0ff */
[----:B------:R-:W-:Y:S04]  /*5fd70*/  STL [R1+0x1314], R36 ;  /* 0x0013142401007387 */ /* 0x000fe80000100800 */
[----:B------:R2:W-:Y:S01]  /*5fd80*/  STL [R1+0x1308], R33 ;  /* 0x0013082101007387 */ /* 0x0005e20000100800 */
[----:B---3--:R-:W-:-:S03]  /*5fd90*/  IADD3 R22, P2, R22, UR17, RZ ;  /* 0x0000001116167c10 */ /* 0x008fc6000ff5e0ff */
[----:B------:R-:W3:Y:S04]  /*5fda0*/  LDL.LU R39, [R1+0x1488] ;  /* 0x0014880001277983 */ /* 0x000ee80000300800 */
[----:B----4-:R-:W4:Y:S04]  /*5fdb0*/  LDL.LU R32, [R1+0x1494] ;  /* 0x0014940001207983 */ /* 0x010f280000300800 */
[----:B--2---:R-:W2:Y:S01]  /*5fdc0*/  LDL.LU R33, [R1+0x1490] ;  /* 0x0014900001217983 */ /* 0x004ea20000300800 */
[----:B------:R-:W-:-:S03]  /*5fdd0*/  IADD3.X R38, R38, UR9, RZ, P3, !PT ;  /* 0x0000000926267c10 */ /* 0x000fc60009ffe4ff */
[----:B------:R-:W-:Y:S01]  /*5fde0*/  STL [R1+0x138c], R22 ;  /* 0x00138c1601007387 */ /* 0x000fe20000100800 */
[----:B-1----:R-:W-:Y:S01]  /*5fdf0*/  IMAD.MOV.U32 R20, RZ, RZ, R36 ;  /* 0x000000ffff147224 */ /* 0x002fe200078e0024 */
[----:B------:R-:W-:Y:S02]  /*5fe00*/  MOV R21, R38 ;  /* 0x0000002600157202 */ /* 0x000fe40000000f00 */
[----:B------:R1:W-:Y:S04]  /*5fe10*/  STL [R1+0x1310], R38 ;  /* 0x0013102601007387 */ /* 0x0003e80000100800 */
[----:B------:R-:W2:Y:S04]  /*5fe20*/  LDL.LU R31, [R1+0x150c] ;  /* 0x00150c00011f7983 */ /* 0x000ea80000300800 */
[----:B------:R1:W-:Y:S01]  /*5fe30*/  LDGSTS.E [R2+0x3a80], desc[UR14][R20.64], P1 ;  /* 0x03a8000014027fae */ /* 0x0003e2000892184e */
[----:B------:R-:W-:-:S03]  /*5fe40*/  IADD3 R23, P3, R23, UR17, RZ ;  /* 0x0000001117177c10 */ /* 0x000fc6000ff7e0ff */
[----:B-1----:R-:W2:Y:S01]  /*5fe50*/  LDL.LU R38, [R1+0x1508] ;  /* 0x0015080001267983 */ /* 0x002ea20000300800 */
[----:B------:R-:W-:-:S03]  /*5fe60*/  IADD3.X R37, R37, UR9, RZ, P2, !PT ;  /* 0x0000000925257c10 */ /* 0x000fc600097fe4ff */
[----:B------:R-:W-:Y:S04]  /*5fe70*/  STL [R1+0x1394], R23 ;  /* 0x0013941701007387 */ /* 0x000fe80000100800 */
[----:B------:R1:W-:Y:S01]  /*5fe80*/  STL [R1+0x1388], R37 ;  /* 0x0013882501007387 */ /* 0x0003e20000100800 */
[----:B------:R-:W-:-:S03]  /*5fe90*/  MOV R21, R37 ;  /* 0x0000002500157202 */ /* 0x000fc60000000f00 */
[----:B------:R-:W2:Y:S01]  /*5fea0*/  LDL.LU R36, [R1+0x1514] ;  /* 0x0015140001247983 */ /* 0x000ea20000300800 */
[----:B------:R-:W-:-:S03]  /*5feb0*/  IMAD.MOV.U32 R20, RZ, RZ, R22 ;  /* 0x000000ffff147224 */ /* 0x000fc600078e0016 */
[----:B-1----:R-:W2:Y:S04]  /*5fec0*/  LDL.LU R37, [R1+0x1510] ;  /* 0x0015100001257983 */ /* 0x002ea80000300800 */
[----:B------:R1:W-:Y:S01]  /*5fed0*/  LDGSTS.E [R2+0x4200], desc[UR14][R20.64], P0 ;  /* 0x0420000014027fae */ /* 0x0003e2000812184e */
[----:B------:R-:W-:Y:S02]  /*5fee0*/  IADD3 R34, P2, R34, UR17, RZ ;  /* 0x0000001122227c10 */ /* 0x000fe4000ff5e0ff */
[----:B------:R-:W-:-:S03]  /*5fef0*/  IADD3.X R35, R35, UR9, RZ, P3, !PT ;  /* 0x0000000923237c10 */ /* 0x000fc60009ffe4ff */
[----:B------:R-:W-:Y:S04]  /*5ff00*/  STL [R1+0x140c], R34 ;  /* 0x00140c2201007387 */ /* 0x000fe80000100800 */
[----:B------:R1:W-:Y:S04]  /*5ff10*/  STL [R1+0x1390], R35 ;  /* 0x0013902301007387 */ /* 0x0003e80000100800 */
[----:B------:R-:W2:Y:S01]  /*5ff20*/  LDL.LU R22, [R1+0x158c] ;  /* 0x00158c0001167983 */ /* 0x000ea20000300800 */
[----:B-1----:R-:W-:Y:S01]  /*5ff30*/  IMAD.MOV.U32 R20, RZ, RZ, R23 ;  /* 0x000000ffff147224 */ /* 0x002fe200078e0017 */
[----:B------:R-:W-:-:S02]  /*5ff40*/  MOV R21, R35 ;  /* 0x0000002300157202 */ /* 0x000fc40000000f00 */
[----:B------:R-:W2:Y:S04]  /*5ff50*/  LDL.LU R35, [R1+0x1588] ;  /* 0x0015880001237983 */ /* 0x000ea80000300800 */
[----:B------:R1:W-:Y:S01]  /*5ff60*/  LDGSTS.E [R2+0x4280], desc[UR14][R20.64], P1 ;  /* 0x0428000014027fae */ /* 0x0003e2000892184e */
[----:B------:R-:W-:Y:S02]  /*5ff70*/  IADD3 R28, P3, R28, UR17, RZ ;  /* 0x000000111c1c7c10 */ /* 0x000fe4000ff7e0ff */
[----:B------:R-:W-:-:S03]  /*5ff80*/  IADD3.X R40, R40, UR9, RZ, P2, !PT ;  /* 0x0000000928287c10 */ /* 0x000fc600097fe4ff */
[----:B------:R-:W-:Y:S01]  /*5ff90*/  STL [R1+0x1414], R28 ;  /* 0x0014141c01007387 */ /* 0x000fe20000100800 */
[----:B-1----:R-:W-:-:S03]  /*5ffa0*/  IMAD.MOV.U32 R20, RZ, RZ, R34 ;  /* 0x000000ffff147224 */ /* 0x002fc600078e0022 */
[----:B------:R-:W-:Y:S01]  /*5ffb0*/  STL [R1+0x1408], R40 ;  /* 0x0014082801007387 */ /* 0x000fe20000100800 */
[----:B------:R-:W-:-:S03]  /*5ffc0*/  MOV R21, R40 ;  /* 0x0000002800157202 */ /* 0x000fc60000000f00 */
[----:B------:R-:W2:Y:S04]  /*5ffd0*/  LDL.LU R23, [R1+0x1594] ;  /* 0x0015940001177983 */ /* 0x000ea80000300800 */
[----:B------:R-:W2:Y:S04]  /*5ffe0*/  LDL.LU R34, [R1+0x160c] ;  /* 0x00160c0001227983 */ /* 0x000ea80000300800 */
[----:B------:R1:W-:Y:S02]  /*5fff0*/  LDGSTS.E [R2+0x4a00], desc[UR14][R20.64], P0 ;  /* 0x04a0000014027fae */ /* 0x0003e4000812184e */
[----:B-1----:R-:W-:Y:S01]  /*60000*/  IMAD.MOV.U32 R20, RZ, RZ, R28 ;  /* 0x000000ffff147224 */ /* 0x002fe200078e001c */
[----:B------:R-:W-:-:S02]  /*60010*/  IADD3 R29, P2, R29, UR17, RZ ;  /* 0x000000111d1d7c10 */ /* 0x000fc4000ff5e0ff */
[----:B------:R-:W-:-:S03]  /*60020*/  IADD3.X R30, R30, UR9, RZ, P3, !PT ;  /* 0x000000091e1e7c10 */ /* 0x000fc60009ffe4ff */
[----:B------:R-:W-:Y:S01]  /*60030*/  STL [R1+0x148c], R29 ;  /* 0x00148c1d01007387 */ /* 0x000fe20000100800 */
[----:B------:R-:W-:-:S03]  /*60040*/  MOV R21, R30 ;  /* 0x0000001e00157202 */ /* 0x000fc60000000f00 */
[----:B------:R1:W-:Y:S04]  /*60050*/  STL [R1+0x1410], R30 ;  /* 0x0014101e01007387 */ /* 0x0003e80000100800 */
[----:B------:R1:W-:Y:S04]  /*60060*/  LDGSTS.E [R2+0x4a80], desc[UR14][R20.64], P1 ;  /* 0x04a8000014027fae */ /* 0x0003e8000892184e */
[----:B-1----:R-:W2:Y:S01]  /*60070*/  LDL.LU R30, [R1+0x1590] ;  /* 0x00159000011e7983 */ /* 0x002ea20000300800 */
[----:B------:R-:W-:Y:S01]  /*60080*/  IMAD.MOV.U32 R20, RZ, RZ, R29 ;  /* 0x000000ffff147224 */ /* 0x000fe200078e001d */
[----:B---3--:R-:W-:-:S02]  /*60090*/  IADD3.X R39, R39, UR9, RZ, P2, !PT ;  /* 0x0000000927277c10 */ /* 0x008fc400097fe4ff */
[----:B----4-:R-:W-:-:S05]  /*600a0*/  IADD3 R32, P3, R32, UR17, RZ ;  /* 0x0000001120207c10 */ /* 0x010fca000ff7e0ff */
[----:B------:R1:W-:Y:S01]  /*600b0*/  STL [R1+0x1494], R32 ;  /* 0x0014942001007387 */ /* 0x0003e20000100800 */
[----:B--2---:R-:W-:-:S03]  /*600c0*/  IADD3.X R33, R33, UR9, RZ, P3, !PT ;  /* 0x0000000921217c10 */ /* 0x004fc60009ffe4ff */
[----:B------:R-:W-:Y:S01]  /*600d0*/  STL [R1+0x1488], R39 ;  /* 0x0014882701007387 */ /* 0x000fe20000100800 */
[----:B------:R-:W-:-:S03]  /*600e0*/  MOV R21, R39 ;  /* 0x0000002700157202 */ /* 0x000fc60000000f00 */
[----:B------:R-:W2:Y:S04]  /*600f0*/  LDL.LU R28, [R1+0x1614] ;  /* 0x00161400011c7983 */ /* 0x000ea80000300800 */
[----:B------:R-:W3:Y:S01]  /*60100*/  LDL.LU R41, [R1+0x1608] ;  /* 0x0016080001297983 */ /* 0x000ee20000300800 */
[----:B------:R-:W-:-:S03]  /*60110*/  IADD3 R31, P2, R31, UR17, RZ ;  /* 0x000000111f1f7c10 */ /* 0x000fc6000ff5e0ff */
[----:B------:R4:W-:Y:S04]  /*60120*/  LDGSTS.E [R2+0x5200], desc[UR14][R20.64], P0 ;  /* 0x0520000014027fae */ /* 0x0009e8000812184e */
[----:B------:R-:W-:Y:S01]  /*60130*/  STL [R1+0x150c], R31 ;  /* 0x00150c1f01007387 */ /* 0x000fe20000100800 */
[----:B------:R-:W-:-:S03]  /*60140*/  IADD3.X R38, R38, UR9, RZ, P2, !PT ;  /* 0x0000000926267c10 */ /* 0x000fc600097fe4ff */
[----:B------:R1:W-:Y:S04]  /*60150*/  STL [R1+0x1490], R33 ;  /* 0x0014902101007387 */ /* 0x0003e80000100800 */
[----:B------:R-:W3:Y:S01]  /*60160*/  LDL.LU R29, [R1+0x168c] ;  /* 0x00168c00011d7983 */ /* 0x000ee20000300800 */
[----:B----4-:R-:W-:Y:S01]  /*60170*/  IMAD.MOV.U32 R20, RZ, RZ, R32 ;  /* 0x000000ffff147224 */ /* 0x010fe200078e0020 */
[----:B------:R-:W-:Y:S02]  /*60180*/  MOV R21, R33 ;  /* 0x0000002100157202 */ /* 0x000fe40000000f00 */
[----:B-1----:R-:W4:Y:S04]  /*60190*/  LDL.LU R32, [R1+0x1610] ;  /* 0x0016100001207983 */ /* 0x002f280000300800 */
[----:B------:R1:W-:Y:S01]  /*601a0*/  LDGSTS.E [R2+0x5280], desc[UR14][R20.64], P1 ;  /* 0x0528000014027fae */ /* 0x0003e2000892184e */
[----:B------:R-:W-:-:S05]  /*601b0*/  IADD3 R36, P3, R36, UR17, RZ ;  /* 0x0000001124247c10 */ /* 0x000fca000ff7e0ff */
[----:B------:R-:W-:Y:S01]  /*601c0*/  STL [R1+0x1514], R36 ;  /* 0x0015142401007387 */ /* 0x000fe20000100800 */
[----:B------:R-:W-:-:S03]  /*601d0*/  IADD3.X R37, R37, UR9, RZ, P3, !PT ;  /* 0x0000000925257c10 */ /* 0x000fc60009ffe4ff */
[----:B------:R1:W-:Y:S04]  /*601e0*/  STL [R1+0x1508], R38 ;  /* 0x0015082601007387 */ /* 0x0003e80000100800 */
[----:B------:R-:W4:Y:S04]  /*601f0*/  LDL.LU R33, [R1+0x1694] ;  /* 0x0016940001217983 */ /* 0x000f280000300800 */
[----:B------:R-:W4:Y:S01]  /*60200*/  LDL.LU R40, [R1+0x1688] ;  /* 0x0016880001287983 */ /* 0x000f220000300800 */
        /* <DEDUP_REMOVED lines=12> */
[----:B------:R-:W-:Y:S01]  /*602d0*/  STL [R1+0x1594], R23 ;  /* 0x0015941701007387 */ /* 0x000fe20000100800 */
[----:B------:R-:W-:-:S03]  /*602e0*/  IADD3 R34, P2, R34, UR17, RZ ;  /* 0x0000001122227c10 */ /* 0x000fc6000ff5e0ff */
[----:B------:R1:W-:Y:S04]  /*602f0*/  STL [R1+0x1588], R35 ;  /* 0x0015882301007387 */ /* 0x0003e80000100800 */
[----:B------:R-:W4:Y:S04]  /*60300*/  LDL.LU R38, [R1+0x1708] ;  /* 0x0017080001267983 */ /* 0x000f280000300800 */
[----:B------:R1:W-:Y:S04]  /*60310*/  LDGSTS.E [R2+0x5a80], desc[UR14][R20.64], P1 ;  /* 0x05a8000014027fae */ /* 0x0003e8000892184e */
[----:B------:R-:W4:Y:S04]  /*60320*/  LDL.LU R36, [R1+0x1714] ;  /* 0x0017140001247983 */ /* 0x000f280000300800 */
[----:B------:R-:W4:Y:S01]  /*60330*/  LDL.LU R37, [R1+0x1710] ;  /* 0x0017100001257983 */ /* 0x000f220000300800 */
[----:B-1----:R-:W-:Y:S01]  /*60340*/  IMAD.MOV.U32 R20, RZ, RZ, R22 ;  /* 0x000000ffff147224 */ /* 0x002fe200078e0016 */
[----:B------:R-:W-:-:S02]  /*60350*/  MOV R21, R35 ;  /* 0x0000002300157202 */ /* 0x000fc40000000f00 */
[----:B------:R-:W-:Y:S04]  /*60360*/  STL [R1+0x160c], R34 ;  /* 0x00160c2201007387 */ /* 0x000fe80000100800 */
[----:B------:R1:W-:Y:S02]  /*60370*/  LDGSTS.E [R2+0x6200], desc[UR14][R20.64], P0 ;  /* 0x0620000014027fae */ /* 0x0003e4000812184e */
[----:B-1----:R-:W-:Y:S01]  /*60380*/  IMAD.MOV.U32 R20, RZ, RZ, R23 ;  /* 0x000000ffff147224 */ /* 0x002fe200078e0017 */
[----:B------:R-:W-:-:S04]  /*60390*/  IADD3.X R30, R30, UR9, RZ, P3, !PT ;  /* 0x000000091e1e7c10 */ /* 0x000fc80009ffe4ff */
[----:B------:R-:W-:Y:S01]  /*603a0*/  MOV R21, R30 ;  /* 0x0000001e00157202 */ /* 0x000fe20000000f00 */
[----:B------:R1:W-:Y:S04]  /*603b0*/  STL [R1+0x1590], R30 ;  /* 0x0015901e01007387 */ /* 0x0003e80000100800 */
[----:B------:R-:W4:Y:S04]  /*603c0*/  LDL.LU R22, [R1+0x178c] ;  /* 0x00178c0001167983 */ /* 0x000f280000300800 */
[----:B------:R-:W4:Y:S04]  /*603d0*/  LDL.LU R35, [R1+0x1788] ;  /* 0x0017880001237983 */ /* 0x000f280000300800 */
[----:B------:R1:W-:Y:S02]  /*603e0*/  LDGSTS.E [R2+0x6280], desc[UR14][R20.64], P1 ;  /* 0x0628000014027fae */ /* 0x0003e4000892184e */
[----:B-1----:R-:W-:Y:S01]  /*603f0*/  IMAD.MOV.U32 R20, RZ, RZ, R34 ;  /* 0x000000ffff147224 */ /* 0x002fe200078e0022 */
[----:B--2---:R-:W-:-:S02]  /*60400*/  IADD3 R28, P3, R28, UR17, RZ ;  /* 0x000000111c1c7c10 */ /* 0x004fc4000ff7e0ff */
[----:B---3--:R-:W-:-:S03]  /*60410*/  IADD3.X R41, R41, UR9, RZ, P2, !PT ;  /* 0x0000000929297c10 */ /* 0x008fc600097fe4ff */
[----:B------:R-:W-:Y:S01]  /*60420*/  STL [R1+0x1614], R28 ;  /* 0x0016141c01007387 */ /* 0x000fe20000100800 */
[----:B------:R-:W-:-:S03]  /*60430*/  MOV R21, R41 ;  /* 0x0000002900157202 */ /* 0x000fc60000000f00 */
[----:B------:R-:W-:Y:S04]  /*60440*/  STL [R1+0x1608], R41 ;  /* 0x0016082901007387 */ /* 0x000fe80000100800 */
[----:B------:R-:W2:Y:S04]  /*60450*/  LDL.LU R23, [R1+0x1794] ;  /* 0x0017940001177983 */ /* 0x000ea80000300800 */
[----:B------:R-:W3:Y:S01]  /*60460*/  LDL.LU R30, [R1+0x180c] ;  /* 0x00180c00011e7983 */ /* 0x000ee20000300800 */
[----:B------:R-:W-:-:S03]  /*60470*/  IADD3 R29, P2, R29, UR17, RZ ;  /* 0x000000111d1d7c10 */ /* 0x000fc6000ff5e0ff */
[----:B------:R-:W3:Y:S01]  /*60480*/  LDL.LU R34, [R1+0x1790] ;  /* 0x0017900001227983 */ /* 0x000ee20000300800 */
[----:B----4-:R-:W-:-:S03]  /*60490*/  IADD3.X R32, R32, UR9, RZ, P3, !PT ;  /* 0x0000000920207c10 */ /* 0x010fc60009ffe4ff */
[----:B------:R1:W-:Y:S04]  /*604a0*/  LDGSTS.E [R2+0x6a00], desc[UR14][R20.64], P0 ;  /* 0x06a0000014027fae */ /* 0x0003e8000812184e */
[----:B------:R-:W-:Y:S04]  /*604b0*/  STL [R1+0x168c], R29 ;  /* 0x00168c1d01007387 */ /* 0x000fe80000100800 */
[----:B------:R4:W-:Y:S01]  /*604c0*/  STL [R1+0x1610], R32 ;  /* 0x0016102001007387 */ /* 0x0009e20000100800 */
[----:B-1----:R-:W-:Y:S01]  /*604d0*/  IMAD.MOV.U32 R20, RZ, RZ, R28 ;  /* 0x000000ffff147224 */ /* 0x002fe200078e001c */
[----:B------:R-:W-:-:S02]  /*604e0*/  MOV R21, R32 ;  /* 0x0000002000157202 */ /* 0x000fc40000000f00 */
[----:B------:R-:W-:Y:S01]  /*604f0*/  IADD3 R33, P3, R33, UR17, RZ ;  /* 0x0000001121217c10 */ /* 0x000fe2000ff7e0ff */
[----:B----4-:R-:W4:Y:S01]  /*60500*/  LDL.LU R32, [R1+0x1808] ;  /* 0x0018080001207983 */ /* 0x010f220000300800 */
[----:B------:R-:W-:-:S03]  /*60510*/  IADD3.X R40, R40, UR9, RZ, P2, !PT ;  /* 0x0000000928287c10 */ /* 0x000fc600097fe4ff */
[----:B------:R1:W-:Y:S04]  /*60520*/  STL [R1+0x1694], R33 ;  /* 0x0016942101007387 */ /* 0x0003e80000100800 */
[----:B------:R-:W-:Y:S04]  /*60530*/  STL [R1+0x1688], R40 ;  /* 0x0016882801007387 */ /* 0x000fe80000100800 */
[----:B------:R1:W-:Y:S04]  /*60540*/  LDGSTS.E [R2+0x6a80], desc[UR14][R20.64], P1 ;  /* 0x06a8000014027fae */ /* 0x0003e8000892184e */
[----:B------:R-:W4:Y:S01]  /*60550*/  LDL.LU R28, [R1+0x1814] ;  /* 0x00181400011c7983 */ /* 0x000f220000300800 */
[----:B-1----:R-:W-:Y:S01]  /*60560*/  IMAD.MOV.U32 R20, RZ, RZ, R29 ;  /* 0x000000ffff147224 */ /* 0x002fe200078e001d */
[----:B------:R-:W-:-:S02]  /*60570*/  MOV R21, R40 ;  /* 0x0000002800157202 */ /* 0x000fc40000000f00 */
[----:B------:R-:W4:Y:S01]  /*60580*/  LDL.LU R29, [R1+0x188c] ;  /* 0x00188c00011d7983 */ /* 0x000f220000300800 */
[----:B------:R-:W-:-:S03]  /*60590*/  IADD3 R31, P2, R31, UR17, RZ ;  /* 0x000000111f1f7c10 */ /* 0x000fc6000ff5e0ff */
[----:B------:R1:W-:Y:S01]  /*605a0*/  LDGSTS.E [R2+0x7200], desc[UR14][R20.64], P0 ;  /* 0x0720000014027fae */ /* 0x0003e2000812184e */
[----:B------:R-:W-:-:S03]  /*605b0*/  IADD3.X R39, R39, UR9, RZ, P3, !PT ;  /* 0x0000000927277c10 */ /* 0x000fc60009ffe4ff */
[----:B------:R1:W-:Y:S04]  /*605c0*/  STL [R1+0x170c], R31 ;  /* 0x00170c1f01007387 */ /* 0x0003e80000100800 */
[----:B------:R-:W-:Y:S01]  /*605d0*/  STL [R1+0x1690], R39 ;  /* 0x0016902701007387 */ /* 0x000fe20000100800 */
[----:B-1----:R-:W-:-:S03]  /*605e0*/  IMAD.MOV.U32 R20, RZ, RZ, R33 ;  /* 0x000000ffff147224 */ /* 0x002fc600078e0021 */
[----:B------:R-:W4:Y:S01]  /*605f0*/  LDL.LU R33, [R1+0x1810] ;  /* 0x0018100001217983 */ /* 0x000f220000300800 */
[----:B------:R-:W-:-:S05]  /*60600*/  MOV R21, R39 ;  /* 0x0000002700157202 */ /* 0x000fca0000000f00 */
[----:B------:R1:W-:Y:S01]  /*60610*/  LDGSTS.E [R2+0x7280], desc[UR14][R20.64], P1 ;  /* 0x0728000014027fae */ /* 0x0003e2000892184e */
[----:B------:R-:W-:Y:S02]  /*60620*/  IADD3.X R38, R38, UR9, RZ, P2, !PT ;  /* 0x0000000926267c10 */ /* 0x000fe400097fe4ff */
[----:B------:R-:W-:Y:S01]  /*60630*/  IADD3 R36, P3, R36, UR17, RZ ;  /* 0x0000001124247c10 */ /* 0x000fe2000ff7e0ff */
[----:B-1----:R-:W-:-:S04]  /*60640*/  IMAD.MOV.U32 R20, RZ, RZ, R31 ;  /* 0x000000ffff147224 */ /* 0x002fc800078e001f */
        /* <DEDUP_REMOVED lines=10> */
[----:B------:R-:W-:-:S05]  /*606f0*/  IADD3 R22, P2, R22, UR17, RZ ;  /* 0x0000001116167c10 */ /* 0x000fca000ff5e0ff */
[----:B------:R3:W-:Y:S01]  /*60700*/  STL [R1+0x178c], R22 ;  /* 0x00178c1601007387 */ /* 0x0007e20000100800 */
[----:B------:R-:W-:-:S03]  /*60710*/  IADD3.X R35, R35, UR9, RZ, P2, !PT ;  /* 0x0000000923237c10 */ /* 0x000fc600097fe4ff */
[----:B------:R4:W-:Y:S04]  /*60720*/  STL [R1+0x1710], R37 ;  /* 0x0017102501007387 */ /* 0x0009e80000100800 */
[----:B------:R-:W4:Y:S04]  /*60730*/  LDL.LU R40, [R1+0x190c] ;  /* 0x00190c0001287983 */ /* 0x000f280000300800 */
[----:B------:R-:W4:Y:S01]  /*60740*/  LDL.LU R43, [R1+0x1890] ;  /* 0x00189000012b7983 */ /* 0x000f220000300800 */
[----:B-1----:R-:W-:Y:S01]  /*60750*/  IMAD.MOV.U32 R20, RZ, RZ, R22 ;  /* 0x000000ffff147224 */ /* 0x002fe200078e0016 */
[----:B------:R-:W-:-:S05]  /*60760*/  MOV R21, R35 ;  /* 0x0000002300157202 */ /* 0x000fca0000000f00 */
[----:B------:R1:W-:Y:S01]  /*60770*/  LDGSTS.E [R2+0x8200], desc[UR14][R20.64], P0 ;  /* 0x0820000014027fae */ /* 0x0003e2000812184e */
[----:B--2---:R-:W-:Y:S02]  /*60780*/  IADD3 R23, P3, R23, UR17, RZ ;  /* 0x0000001117177c10 */ /* 0x004fe4000ff7e0ff */
[----:B---3--:R-:W-:-:S03]  /*60790*/  IADD3 R30, P2, R30, UR17, RZ ;  /* 0x000000111e1e7c10 */ /* 0x008fc6000ff5e0ff */
[----:B------:R2:W-:Y:S01]  /*607a0*/  STL [R1+0x1794], R23 ;  /* 0x0017941701007387 */ /* 0x0005e20000100800 */
[----:B------:R-:W-:-:S03]  /*607b0*/  IADD3.X R34, R34, UR9, RZ, P3, !PT ;  /* 0x0000000922227c10 */ /* 0x000fc60009ffe4ff */
[----:B------:R-:W-:Y:S04]  /*607c0*/  STL [R1+0x1788], R35 ;  /* 0x0017882301007387 */ /* 0x000fe80000100800 */
[----:B------:R-:W3:Y:S04]  /*607d0*/  LDL.LU R41, [R1+0x1908] ;  /* 0x0019080001297983 */ /* 0x000ee80000300800 */
[----:B------:R-:W-:Y:S04]  /*607e0*/  STL [R1+0x180c], R30 ;  /* 0x00180c1e01007387 */ /* 0x000fe80000100800 */
[----:B------:R2:W-:Y:S04]  /*607f0*/  STL [R1+0x1790], R34 ;  /* 0x0017902201007387 */ /* 0x0005e80000100800 */
[----:B------:R-:W3:Y:S04]  /*60800*/  LDL.LU R38, [R1+0x1914] ;  /* 0x0019140001267983 */ /* 0x000ee80000300800 */
[----:B------:R-:W3:Y:S01]  /*60810*/  LDL.LU R22, [R1+0x198c] ;  /* 0x00198c0001167983 */ /* 0x000ee20000300800 */
[----:B----4-:R-:W-:-:S03]  /*60820*/  IADD3.X R32, R32, UR9, RZ, P2, !PT ;  /* 0x0000000920207c10 */ /* 0x010fc600097fe4ff */
[----:B------:R-:W4:Y:S01]  /*60830*/  LDL.LU R39, [R1+0x1910] ;  /* 0x0019100001277983 */ /* 0x000f220000300800 */
[----:B-1----:R-:W-:Y:S01]  /*60840*/  IMAD.MOV.U32 R20, RZ, RZ, R23 ;  /* 0x000000ffff147224 */ /* 0x002fe200078e0017 */
[----:B------:R-:W-:-:S05]  /*60850*/  MOV R21, R34 ;  /* 0x0000002200157202 */ /* 0x000fca0000000f00 */
[----:B------:R1:W-:Y:S01]  /*60860*/  LDGSTS.E [R2+0x8280], desc[UR14][R20.64], P1 ;  /* 0x0828000014027fae */ /* 0x0003e2000892184e */
[----:B------:R-:W-:-:S05]  /*60870*/  IADD3 R28, P3, R28, UR17, RZ ;  /* 0x000000111c1c7c10 */ /* 0x000fca000ff7e0ff */
[----:B------:R-:W-:Y:S04]  /*60880*/  STL [R1+0x1814], R28 ;  /* 0x0018141c01007387 */ /* 0x000fe80000100800 */
[----:B------:R1:W-:Y:S01]  /*60890*/  STL [R1+0x1808], R32 ;  /* 0x0018082001007387 */ /* 0x0003e20000100800 */
[----:B------:R-:W-:-:S03]  /*608a0*/  IADD3 R29, P2, R29, UR17, RZ ;  /* 0x000000111d1d7c10 */ /* 0x000fc6000ff5e0ff */
[----:B------:R-:W4:Y:S04]  /*608b0*/  LDL.LU R37, [R1+0x1988] ;  /* 0x0019880001257983 */ /* 0x000f280000300800 */
[----:B--2---:R-:W2:Y:S01]  /*608c0*/  LDL.LU R23, [R1+0x1994] ;  /* 0x0019940001177983 */ /* 0x004ea20000300800 */
[----:B-1----:R-:W-:-:S03]  /*608d0*/  MOV R21, R32 ;  /* 0x0000002000157202 */ /* 0x002fc60000000f00 */
[----:B------:R-:W2:Y:S01]  /*608e0*/  LDL.LU R34, [R1+0x1a0c] ;  /* 0x001a0c0001227983 */ /* 0x000ea20000300800 */
[----:B------:R-:W-:-:S03]  /*608f0*/  IMAD.MOV.U32 R20, RZ, RZ, R30 ;  /* 0x000000ffff147224 */ /* 0x000fc600078e001e */
[----:B------:R-:W2:Y:S01]  /*60900*/  LDL.LU R36, [R1+0x1990] ;  /* 0x0019900001247983 */ /* 0x000ea20000300800 */
[----:B------:R-:W-:-:S03]  /*60910*/  IADD3.X R33, R33, UR9, RZ, P3, !PT ;  /* 0x0000000921217c10 */ /* 0x000fc60009ffe4ff */
[----:B------:R-:W-:Y:S04]  /*60920*/  STL [R1+0x188c], R29 ;  /* 0x00188c1d01007387 */ /* 0x000fe80000100800 */
[----:B------:R1:W-:Y:S04]  /*60930*/  STL [R1+0x1810], R33 ;  /* 0x0018102101007387 */ /* 0x0003e80000100800 */
[----:B------:R-:W2:Y:S04]  /*60940*/  LDL.LU R32, [R1+0x1a14] ;  /* 0x001a140001207983 */ /* 0x000ea80000300800 */
        /* <DEDUP_REMOVED lines=21> */
[----:B-1----:R-:W-:-:S03]  /*60aa0*/  IMAD.MOV.U32 R20, RZ, RZ, R40 ;  /* 0x000000ffff147224 */ /* 0x002fc600078e0028 */
[----:B------:R-:W-:Y:S04]  /*60ab0*/  STL [R1+0x1890], R43 ;  /* 0x0018902b01007387 */ /* 0x000fe80000100800 */
[----:B------:R-:W2:Y:S04]  /*60ac0*/  LDL.LU R31, [R1+0x1a88] ;  /* 0x001a8800011f7983 */ /* 0x000ea80000300800 */
[----:B------:R-:W2:Y:S01]  /*60ad0*/  LDL.LU R29, [R1+0x1a90] ;  /* 0x001a9000011d7983 */ /* 0x000ea20000300800 */
[----:B---3--:R-:W-:-:S04]  /*60ae0*/  IADD3.X R41, R41, UR9, RZ, P2, !PT ;  /* 0x0000000929297c10 */ /* 0x008fc800097fe4ff */
[----:B------:R-:W-:-:S05]  /*60af0*/  MOV R21, R41 ;  /* 0x0000002900157202 */ /* 0x000fca0000000f00 */
[----:B------:R1:W-:Y:S01]  /*60b00*/  LDGSTS.E [R2+0x9a00], desc[UR14][R20.64], P0 ;  /* 0x09a0000014027fae */ /* 0x0003e2000812184e */
[----:B------:R-:W-:Y:S02]  /*60b10*/  IADD3 R38, P3, R38, UR17, RZ ;  /* 0x0000001126267c10 */ /* 0x000fe4000ff7e0ff */
[----:B------:R-:W-:Y:S02]  /*60b20*/  IADD3 R22, P2, R22, UR17, RZ ;  /* 0x0000001116167c10 */ /* 0x000fe4000ff5e0ff */
[----:B----4-:R-:W-:Y:S01]  /*60b30*/  IADD3.X R39, R39, UR9, RZ, P3, !PT ;  /* 0x0000000927277c10 */ /* 0x010fe20009ffe4ff */
[----:B-1----:R-:W-:-:S03]  /*60b40*/  IMAD.MOV.U32 R20, RZ, RZ, R38 ;  /* 0x000000ffff147224 */ /* 0x002fc600078e0026 */
[----:B------:R-:W-:Y:S01]  /*60b50*/  MOV R21, R39 ;  /* 0x0000002700157202 */ /* 0x000fe20000000f00 */
[----:B------:R-:W-:Y:S04]  /*60b60*/  STL [R1+0x1914], R38 ;  /* 0x0019142601007387 */ /* 0x000fe80000100800 */
[----:B------:R-:W-:Y:S04]  /*60b70*/  STL [R1+0x1908], R41 ;  /* 0x0019082901007387 */ /* 0x000fe80000100800 */
[----:B------:R1:W-:Y:S04]  /*60b80*/  STL [R1+0x198c], R22 ;  /* 0x00198c1601007387 */ /* 0x0003e80000100800 */
[----:B------:R3:W-:Y:S04]  /*60b90*/  LDGSTS.E [R2+0x9a80], desc[UR14][R20.64], P1 ;  /* 0x09a8000014027fae */ /* 0x0007e8000892184e */
[----:B------:R-:W-:Y:S01]  /*60ba0*/  STL [R1+0x1910], R39 ;  /* 0x0019102701007387 */ /* 0x000fe20000100800 */
[----:B------:R-:W-:-:S02]  /*60bb0*/  IADD3.X R37, R37, UR9, RZ, P2, !PT ;  /* 0x0000000925257c10 */ /* 0x000fc400097fe4ff */
[----:B--2---:R-:W-:Y:S01]  /*60bc0*/  IADD3 R23, P3, R23, UR17, RZ ;  /* 0x0000001117177c10 */ /* 0x004fe2000ff7e0ff */
[----:B---3--:R-:W-:Y:S01]  /*60bd0*/  IMAD.MOV.U32 R20, RZ, RZ, R22 ;  /* 0x000000ffff147224 */ /* 0x008fe200078e0016 */
[----:B------:R-:W-:Y:S02]  /*60be0*/  MOV R21, R37 ;  /* 0x0000002500157202 */ /* 0x000fe40000000f00 */
[----:B------:R-:W-:Y:S01]  /*60bf0*/  IADD3 R34, P2, R34, UR17, RZ ;  /* 0x0000001122227c10 */ /* 0x000fe2000ff5e0ff */
[----:B------:R2:W-:Y:S01]  /*60c00*/  STL [R1+0x1994], R23 ;  /* 0x0019941701007387 */ /* 0x0005e20000100800 */
[----:B------:R-:W-:-:S03]  /*60c10*/  IADD3.X R36, R36, UR9, RZ, P3, !PT ;  /* 0x0000000924247c10 */ /* 0x000fc60009ffe4ff */
[----:B------:R3:W-:Y:S04]  /*60c20*/  STL [R1+0x1988], R37 ;  /* 0x0019882501007387 */ /* 0x0007e80000100800 */
[----:B-1----:R-:W4:Y:S04]  /*60c30*/  LDL.LU R22, [R1+0xf9c] ;  /* 0x000f9c0001167983 */ /* 0x002f280000300800 */
[----:B------:R-:W-:Y:S01]  /*60c40*/  STL [R1+0x1a0c], R34 ;  /* 0x001a0c2201007387 */ /* 0x000fe20000100800 */
[----:B------:R-:W-:-:S03]  /*60c50*/  IADD3 R32, P3, R32, UR17, RZ ;  /* 0x0000001120207c10 */ /* 0x000fc6000ff7e0ff */
[----:B------:R-:W-:Y:S01]  /*60c60*/  STL [R1+0x1990], R36 ;  /* 0x0019902401007387 */ /* 0x000fe20000100800 */
[----:B------:R-:W-:-:S03]  /*60c70*/  IADD3 R30, P4, R30, UR17, RZ ;  /* 0x000000111e1e7c10 */ /* 0x000fc6000ff9e0ff */
[----:B------:R1:W-:Y:S01]  /*60c80*/  LDGSTS.E [R2+0xa200], desc[UR14][R20.64], P0 ;  /* 0x0a20000014027fae */ /* 0x0003e2000812184e */
[----:B------:R-:W-:-:S03]  /*60c90*/  IADD3.X R35, R35, UR9, RZ, P2, !PT ;  /* 0x0000000923237c10 */ /* 0x000fc600097fe4ff */
[----:B------:R-:W-:Y:S01]  /*60ca0*/  STL [R1+0x1a14], R32 ;  /* 0x001a142001007387 */ /* 0x000fe20000100800 */
[----:B-1----:R-:W-:-:S03]  /*60cb0*/  IMAD.MOV.U32 R20, RZ, RZ, R23 ;  /* 0x000000ffff147224 */ /* 0x002fc600078e0017 */
[----:B--2---:R-:W2:Y:S04]  /*60cc0*/  LDL.LU R23, [R1+0xf98] ;  /* 0x000f980001177983 */ /* 0x004ea80000300800 */
[----:B------:R-:W-:Y:S04]  /*60cd0*/  STL [R1+0x1a08], R35 ;  /* 0x001a082301007387 */ /* 0x000fe80000100800 */
[----:B------:R1:W-:Y:S04]  /*60ce0*/  STL [R1+0x1a8c], R30 ;  /* 0x001a8c1e01007387 */ /* 0x0003e80000100800 */
[----:B---3--:R-:W3:Y:S01]  /*60cf0*/  LDL.LU R37, [R1+0xfa4] ;  /* 0x000fa40001257983 */ /* 0x008ee20000300800 */
[----:B------:R-:W-:-:S05]  /*60d00*/  MOV R21, R36 ;  /* 0x0000002400157202 */ /* 0x000fca0000000f00 */
[----:B------:R1:W-:Y:S02]  /*60d10*/  LDGSTS.E [R2+0xa280], desc[UR14][R20.64], P1 ;  /* 0x0a28000014027fae */ /* 0x0003e4000892184e */
[----:B-1----:R-:W-:Y:S01]  /*60d20*/  IMAD.MOV.U32 R20, RZ, RZ, R34 ;  /* 0x000000ffff147224 */ /* 0x002fe200078e0022 */
[----:B------:R-:W-:-:S05]  /*60d30*/  MOV R21, R35 ;  /* 0x0000002300157202 */ /* 0x000fca0000000f00 */
[----:B------:R1:W-:Y:S01]  /*60d40*/  LDGSTS.E [R2+0xaa00], desc[UR14][R20.64], P0 ;  /* 0x0aa0000014027fae */ /* 0x0003e2000812184e */
[----:B------:R-:W-:Y:S01]  /*60d50*/  IADD3.X R33, R33, UR9, RZ, P3, !PT ;  /* 0x0000000921217c10 */ /* 0x000fe20009ffe4ff */
[----:B-1----:R-:W-:Y:S01]  /*60d60*/  IMAD.MOV.U32 R20, RZ, RZ, R32 ;  /* 0x000000ffff147224 */ /* 0x002fe200078e0020 */
[----:B------:R-:W-:Y:S02]  /*60d70*/  IADD3 R28, P2, R28, UR17, RZ ;  /* 0x000000111c1c7c10 */ /* 0x000fe4000ff5e0ff */
[----:B------:R-:W-:-:S05]  /*60d80*/  MOV R21, R33 ;  /* 0x0000002100157202 */ /* 0x000fca0000000f00 */
[----:B------:R1:W-:Y:S04]  /*60d90*/  LDGSTS.E [R2+0xaa80], desc[UR14][R20.64], P1 ;  /* 0x0aa8000014027fae */ /* 0x0003e8000892184e */
[----:B------:R1:W-:Y:S01]  /*60da0*/  STL [R1+0x1a94], R28 ;  /* 0x001a941c01007387 */ /* 0x0003e20000100800 */
[----:B------:R-:W-:-:S03]  /*60db0*/  IMAD.MOV.U32 R40, RZ, RZ, R113 ;  /* 0x000000ffff287224 */ /* 0x000fc600078e0071 */
        /* <DEDUP_REMOVED lines=11> */
[----:B------:R-:W-:Y:S02]  /*60e70*/  IADD3.X R31, R31, UR9, RZ, P4, !PT ;  /* 0x000000091f1f7c10 */ /* 0x000fe4000a7fe4ff */
[----:B------:R-:W-:Y:S02]  /*60e80*/  IADD3.X R29, R29, UR9, RZ, P2, !PT ;  /* 0x000000091d1d7c10 */ /* 0x000fe400097fe4ff */
[----:B------:R-:W-:Y:S01]  /*60e90*/  MOV R21, R31 ;  /* 0x0000001f00157202 */ /* 0x000fe20000000f00 */
[----:B------:R-:W-:Y:S04]  /*60ea0*/  STL [R1+0x1a88], R31 ;  /* 0x001a881f01007387 */ /* 0x000fe80000100800 */
[----:B------:R1:W-:Y:S04]  /*60eb0*/  STL [R1+0x1a90], R29 ;  /* 0x001a901d01007387 */ /* 0x0003e80000100800 */
[----:B------:R1:W-:Y:S04]  /*60ec0*/  LDGSTS.E [R2+0xb200], desc[UR14][R20.64], P0 ;  /* 0x0b20000014027fae */ /* 0x0003e8000812184e */
[----:B------:R-:W2:Y:S04]  /*60ed0*/  LDL.LU R39, [R1+0xfa0] ;  /* 0x000fa00001277983 */ /* 0x000ea80000300800 */
[----:B------:R-:W2:Y:S01]  /*60ee0*/  LDL.LU R30, [R1+0x101c] ;  /* 0x00101c00011e7983 */ /* 0x000ea20000300800 */
        /* <DEDUP_REMOVED lines=39> */
[----:B------:R-:W-:Y:S04]  /*61160*/  LDGSTS.E [R2+0xda80], desc[UR14][R56.64], P1 ;  /* 0x0da8000038027fae */ /* 0x000fe8000892184e */
[----:B------:R-:W-:Y:S01]  /*61170*/  STL [R1+0xf9c], R22 ;  /* 0x000f9c1601007387 */ /* 0x000fe20000100800 */
[----:B---3--:R-:W-:-:S03]  /*61180*/  IADD3 R37, P3, R37, UR17, RZ ;  /* 0x0000001125257c10 */ /* 0x008fc6000ff7e0ff */
[----:B------:R-:W-:Y:S01]  /*61190*/  LDGSTS.E [R2+0xe200], desc[UR14][R54.64], P0 ;  /* 0x0e20000036027fae */ /* 0x000fe2000812184e */
[----:B--2---:R-:W-:-:S03]  /*611a0*/  IADD3.X R23, R23, UR9, RZ, P2, !PT ;  /* 0x0000000917177c10 */ /* 0x004fc600097fe4ff */
[----:B------:R-:W-:Y:S04]  /*611b0*/  STL [R1+0xfa4], R37 ;  /* 0x000fa42501007387 */ /* 0x000fe80000100800 */
[----:B------:R-:W-:Y:S04]  /*611c0*/  STL [R1+0xf98], R23 ;  /* 0x000f981701007387 */ /* 0x000fe80000100800 */
        /* <DEDUP_REMOVED lines=17> */
[----:B--2---:R-:W2:Y:S04]  /*612e0*/  LDL.LU R28, [R1+0x1024] ;  /* 0x00102400011c7983 */ /* 0x004ea80000300800 */
[----:B------:R-:W-:Y:S04]  /*612f0*/  STL.64 [R1+0xd70], R42 ;  /* 0x000d702a01007387 */ /* 0x000fe80000100a00 */
[----:B------:R-:W2:Y:S04]  /*61300*/  LDL.LU R38, [R1+0x1018] ;  /* 0x0010180001267983 */ /* 0x000ea80000300800 */
[----:B---3--:R-:W3:Y:S04]  /*61310*/  LDL.LU R32, [R1+0x109c] ;  /* 0x00109c0001207983 */ /* 0x008ee80000300800 */
[----:B----4-:R-:W4:Y:S04]  /*61320*/  LDL.LU R35, [R1+0x1020] ;  /* 0x0010200001237983 */ /* 0x010f280000300800 */
[----:B------:R-:W4:Y:S04]  /*61330*/  LDL.LU R34, [R1+0x10a4] ;  /* 0x0010a40001227983 */ /* 0x000f280000300800 */
[----:B------:R-:W4:Y:S04]  /*61340*/  LDL.LU R33, [R1+0x1098] ;  /* 0x0010980001217983 */ /* 0x000f280000300800 */
[----:B------:R-:W4:Y:S04]  /*61350*/  LDL.LU R21, [R1+0x111c] ;  /* 0x00111c0001157983 */ /* 0x000f280000300800 */
[----:B------:R-:W4:Y:S01]  /*61360*/  LDL.LU R36, [R1+0x10a0] ;  /* 0x0010a00001247983 */ /* 0x000f220000300800 */
[----:B-1----:R-:W-:-:S03]  /*61370*/  LOP3.LUT R20, R63, 0x30, RZ, 0x3c, !PT ;  /* 0x000000303f147812 */ /* 0x002fc600078e3cff */
[----:B------:R-:W-:Y:S04]  /*61380*/  LDGSTS.E [R2+0xe280], desc[UR14][R52.64], P1 ;  /* 0x0e28000034027fae */ /* 0x000fe8000892184e */
[----:B------:R-:W-:Y:S01]  /*61390*/  LDGSTS.E [R2+0xea00], desc[UR14][R50.64], P0 ;  /* 0x0ea0000032027fae */ /* 0x000fe2000812184e */
[----:B------:R-:W-:-:S03]  /*613a0*/  IADD3 R30, P2, R30, UR17, RZ ;  /* 0x000000111e1e7c10 */ /* 0x000fc6000ff5e0ff */
[----:B------:R-:W-:Y:S01]  /*613b0*/  LDGSTS.E [R2+0xea80], desc[UR14][R48.64], P1 ;  /* 0x0ea8000030027fae */ /* 0x000fe2000892184e */
[----:B------:R-:W-:-:S03]  /*613c0*/  VIADD R20, R20, UR12 ;  /* 0x0000000c14147c36 */ /* 0x000fc60008000000 */
[----:B------:R-:W-:Y:S01]  /*613d0*/  LDGSTS.E [R2+0xf200], desc[UR14][R46.64], P0 ;  /* 0x0f2000002e027fae */ /* 0x000fe2000812184e */
[----:B------:R-:W-:-:S03]  /*613e0*/  IADD3.X R39, R39, UR9, RZ, P3, !PT ;  /* 0x0000000927277c10 */ /* 0x000fc60009ffe4ff */
[----:B------:R-:W-:Y:S04]  /*613f0*/  LDGSTS.E [R2+0xf280], desc[UR14][R44.64], P1 ;  /* 0x0f2800002c027fae */ /* 0x000fe8000892184e */
[----:B------:R-:W-:Y:S04]  /*61400*/  LDGSTS.E [R2+0xfa00], desc[UR14][R42.64], P0 ;  /* 0x0fa000002a027fae */ /* 0x000fe8000812184e */
[----:B------:R-:W-:Y:S04]  /*61410*/  LDGSTS.E [R2+0xfa80], desc[UR14][R40.64], P1 ;  /* 0x0fa8000028027fae */ /* 0x000fe8000892184e */
[----:B------:R-:W4:Y:S04]  /*61420*/  LDL.LU R31, [R1+0x1124] ;  /* 0x00112400011f7983 */ /* 0x000f280000300800 */
[----:B------:R1:W-:Y:S04]  /*61430*/  LDGSTS.E [R20+0x300], desc[UR14][R22.64], P0 ;  /* 0x0030000016147fae */ /* 0x0003e8000812184e */
[----:B------:R-:W4:Y:S04]  /*61440*/  LDL.LU R40, [R1+0x1118] ;  /* 0x0011180001287983 */ /* 0x000f280000300800 */
[----:B------:R-:W-:Y:S04]  /*61450*/  STL [R1+0x101c], R30 ;  /* 0x00101c1e01007387 */ /* 0x000fe80000100800 */
[----:B------:R1:W-:Y:S02]  /*61460*/  STL [R1+0xfa0], R39 ;  /* 0x000fa02701007387 */ /* 0x0003e40000100800 */
[----:B-1----:R-:W-:-:S02]  /*61470*/  IMAD.MOV.U32 R23, RZ, RZ, R39 ;  /* 0x000000ffff177224 */ /* 0x002fc400078e0027 */
[----:B------:R-:W4:Y:S01]  /*61480*/  LDL.LU R29, [R1+0x119c] ;  /* 0x00119c00011d7983 */ /* 0x000f220000300800 */
[----:B------:R-:W-:-:S03]  /*61490*/  MOV R22, R37 ;  /* 0x0000002500167202 */ /* 0x000fc60000000f00 */
[----:B------:R-:W4:Y:S04]  /*614a0*/  LDL.LU R39, [R1+0x1120] ;  /* 0x0011200001277983 */ /* 0x000f280000300800 */
[----:B------:R1:W-:Y:S02]  /*614b0*/  LDGSTS.E [R20+0x380], desc[UR14][R22.64], P1 ;  /* 0x0038000016147fae */ /* 0x0003e4000892184e */
[----:B-1----:R-:W-:Y:S02]  /*614c0*/  MOV R22, R30 ;  /* 0x0000001e00167202 */ /* 0x002fe40000000f00 */
[----:B--2---:R-:W-:Y:S02]  /*614d0*/  IADD3 R28, P3, R28, UR17, RZ ;  /* 0x000000111c1c7c10 */ /* 0x004fe4000ff7e0ff */
[----:B------:R-:W-:-:S03]  /*614e0*/  IADD3.X R38, R38, UR9, RZ, P2, !PT ;  /* 0x0000000926267c10 */ /* 0x000fc600097fe4ff */
[----:B------:R-:W-:Y:S04]  /*614f0*/  STL [R1+0x1024], R28 ;  /* 0x0010241c01007387 */ /* 0x000fe80000100800 */
[----:B------:R1:W-:Y:S04]  /*61500*/  STL [R1+0x1018], R38 ;  /* 0x0010182601007387 */ /* 0x0003e80000100800 */
[----:B------:R-:W2:Y:S04]  /*61510*/  LDL.LU R37, [R1+0x1198] ;  /* 0x0011980001257983 */ /* 0x000ea80000300800 */
[----:B------:R-:W2:Y:S01]  /*61520*/  LDL.LU R2, [R1+0x11a4] ;  /* 0x0011a40001027983 */ /* 0x000ea20000300800 */
[----:B---3--:R-:W-:-:S02]  /*61530*/  IADD3 R32, P2, R32, UR17, RZ ;  /* 0x0000001120207c10 */ /* 0x008fc4000ff5e0ff */
[----:B----4-:R-:W-:Y:S01]  /*61540*/  IADD3.X R35, R35, UR9, RZ, P3, !PT ;  /* 0x0000000923237c10 */ /* 0x010fe20009ffe4ff */
[----:B------:R-:W-:Y:S02]  /*61550*/  IMAD.MOV.U32 R23, RZ, RZ, R38 ;  /* 0x000000ffff177224 */ /* 0x000fe400078e0026 */
[----:B-1----:R-:W3:Y:S04]  /*61560*/  LDL.LU R38, [R1+0x11a0] ;  /* 0x0011a00001267983 */ /* 0x002ee80000300800 */
[----:B------:R-:W-:Y:S04]  /*61570*/  STL [R1+0x109c], R32 ;  /* 0x00109c2001007387 */ /* 0x000fe80000100800 */
[----:B------:R1:W-:Y:S04]  /*61580*/  STL [R1+0x1020], R35 ;  /* 0x0010202301007387 */ /* 0x0003e80000100800 */
[----:B------:R-:W4:Y:S01]  /*61590*/  LDL.LU R30, [R1+0x121c] ;  /* 0x00121c00011e7983 */ /* 0x000f220000300800 */
[----:B------:R-:W-:-:S02]  /*615a0*/  IADD3 R34, P3, R34, UR17, RZ ;  /* 0x0000001122227c10 */ /* 0x000fc4000ff7e0ff */
[----:B------:R-:W-:Y:S01]  /*615b0*/  IADD3.X R33, R33, UR9, RZ, P2, !PT ;  /* 0x0000000921217c10 */ /* 0x000fe200097fe4ff */
[----:B------:R1:W-:Y:S01]  /*615c0*/  LDGSTS.E [R20+0xb00], desc[UR14][R22.64], P0 ;  /* 0x00b0000016147fae */ /* 0x0003e2000812184e */
[----:B------:R-:W-:Y:S02]  /*615d0*/  IADD3 R21, P2, R21, UR17, RZ ;  /* 0x0000001115157c10 */ /* 0x000fe4000ff5e0ff */
[----:B------:R-:W-:Y:S01]  /*615e0*/  IADD3.X R36, R36, UR9, RZ, P3, !PT ;  /* 0x0000000924247c10 */ /* 0x000fe20009ffe4ff */
[----:B-1----:R-:W-:Y:S01]  /*615f0*/  IMAD.MOV.U32 R23, RZ, RZ, R35 ;  /* 0x000000ffff177224 */ /* 0x002fe200078e0023 */
[----:B------:R-:W-:Y:S01]  /*61600*/  MOV R22, R28 ;  /* 0x0000001c00167202 */ /* 0x000fe20000000f00 */
[----:B------:R-:W4:Y:S04]  /*61610*/  LDL.LU R35, [R1+0x1218] ;  /* 0x0012180001237983 */ /* 0x000f280000300800 */
[----:B------:R-:W-:Y:S04]  /*61620*/  STL [R1+0x10a4], R34 ;  /* 0x0010a42201007387 */ /* 0x000fe80000100800 */
[----:B------:R1:W-:Y:S04]  /*61630*/  STL [R1+0x1098], R33 ;  /* 0x0010982101007387 */ /* 0x0003e80000100800 */
        /* <DEDUP_REMOVED lines=8> */
[----:B------:R-:W-:-:S03]  /*616c0*/  IADD3 R31, P3, R31, UR17, RZ ;  /* 0x000000111f1f7c10 */ /* 0x000fc6000ff7e0ff */
[----:B------:R1:W-:Y:S01]  /*616d0*/  LDGSTS.E [R20+0x1300], desc[UR14][R22.64], P0 ;  /* 0x0130000016147fae */ /* 0x0003e2000812184e */
[----:B------:R-:W-:Y:S02]  /*616e0*/  IADD3.X R40, R40, UR9, RZ, P2, !PT ;  /* 0x0000000928287c10 */ /* 0x000fe400097fe4ff */
[----:B------:R-:W-:Y:S02]  /*616f0*/  IADD3.X R39, R39, UR9, RZ, P3, !PT ;  /* 0x0000000927277c10 */ /* 0x000fe40009ffe4ff */
[----:B-1----:R-:W-:Y:S01]  /*61700*/  MOV R22, R34 ;  /* 0x0000002200167202 */ /* 0x002fe20000000f00 */
[----:B------:R-:W-:Y:S01]  /*61710*/  IMAD.MOV.U32 R23, RZ, RZ, R36 ;  /* 0x000000ffff177224 */ /* 0x000fe200078e0024 */
[----:B------:R-:W4:Y:S01]  /*61720*/  LDL.LU R34, [R1+0x1298] ;  /* 0x0012980001227983 */ /* 0x000f220000300800 */
[----:B------:R-:W-:-:S03]  /*61730*/  IADD3 R29, P2, R29, UR17, RZ ;  /* 0x000000111d1d7c10 */ /* 0x000fc6000ff5e0ff */
[----:B------:R1:W-:Y:S04]  /*61740*/  LDGSTS.E [R20+0x1380], desc[UR14][R22.64], P1 ;  /* 0x0138000016147fae */ /* 0x0003e8000892184e */
[----:B------:R-:W-:Y:S04]  /*61750*/  STL [R1+0x1124], R31 ;  /* 0x0011241f01007387 */ /* 0x000fe80000100800 */
[----:B------:R-:W-:Y:S01]  /*61760*/  STL [R1+0x1118], R40 ;  /* 0x0011182801007387 */ /* 0x000fe20000100800 */
[----:B-1----:R-:W-:Y:S01]  /*61770*/  MOV R22, R21 ;  /* 0x0000001500167202 */ /* 0x002fe20000000f00 */
[----:B------:R-:W-:-:S02]  /*61780*/  IMAD.MOV.U32 R23, RZ, RZ, R40 ;  /* 0x000000ffff177224 */ /* 0x000fc400078e0028 */
[----:B------:R-:W4:Y:S04]  /*61790*/  LDL.LU R36, [R1+0x12a4] ;  /* 0x0012a40001247983 */ /* 0x000f280000300800 */
[----:B------:R1:W-:Y:S04]  /*617a0*/  LDGSTS.E [R20+0x1b00], desc[UR14][R22.64], P0 ;  /* 0x01b0000016147fae */ /* 0x0003e8000812184e */
[----:B------:R-:W4:Y:S04]  /*617b0*/  LDL.LU R21, [R1+0x131c] ;  /* 0x00131c0001157983 */ /* 0x000f280000300800 */
[----:B------:R-:W-:Y:S01]  /*617c0*/  STL [R1+0x119c], R29 ;  /* 0x00119c1d01007387 */ /* 0x000fe20000100800 */
[----:B-1----:R-:W-:Y:S01]  /*617d0*/  MOV R22, R31 ;  /* 0x0000001f00167202 */ /* 0x002fe20000000f00 */
[----:B------:R-:W-:-:S02]  /*617e0*/  IMAD.MOV.U32 R23, RZ, RZ, R39 ;  /* 0x000000ffff177224 */ /* 0x000fc400078e0027 */
[----:B------:R1:W-:Y:S04]  /*617f0*/  STL [R1+0x1120], R39 ;  /* 0x0011202701007387 */ /* 0x0003e80000100800 */
[----:B------:R1:W-:Y:S04]  /*61800*/  LDGSTS.E [R20+0x1b80], desc[UR14][R22.64], P1 ;  /* 0x01b8000016147fae */ /* 0x0003e8000892184e */
[----:B-1----:R-:W4:Y:S01]  /*61810*/  LDL.LU R39, [R1+0x12a0] ;  /* 0x0012a00001277983 */ /* 0x002f220000300800 */
[----:B------:R-:W-:Y:S02]  /*61820*/  MOV R22, R29 ;  /* 0x0000001d00167202 */ /* 0x000fe40000000f00 */
[----:B--2---:R-:W-:-:S02]  /*61830*/  IADD3.X R37, R37, UR9, RZ, P2, !PT ;  /* 0x0000000925257c10 */ /* 0x004fc400097fe4ff */
[----:B------:R-:W-:-:S03]  /*61840*/  IADD3 R2, P3, R2, UR17, RZ ;  /* 0x0000001102027c10 */ /* 0x000fc6000ff7e0ff */
[----:B------:R-:W-:Y:S02]  /*61850*/  IMAD.MOV.U32 R23, RZ, RZ, R37 ;  /* 0x000000ffff177224 */ /* 0x000fe400078e0025 */
[----:B------:R-:W-:Y:S04]  /*61860*/  STL [R1+0x11a4], R2 ;  /* 0x0011a40201007387 */ /* 0x000fe80000100800 */
[----:B------:R1:W-:Y:S04]  /*61870*/  STL [R1+0x1198], R37 ;  /* 0x0011982501007387 */ /* 0x0003e80000100800 */
[----:B------:R-:W2:Y:S01]  /*61880*/  LDL.LU R31, [R1+0x1324] ;  /* 0x00132400011f7983 */ /* 0x000ea20000300800 */
[----:B---3--:R-:W-:-:S03]  /*61890*/  IADD3.X R38, R38, UR9, RZ, P3, !PT ;  /* 0x0000000926267c10 */ /* 0x008fc60009ffe4ff */
[----:B------:R3:W-:Y:S01]  /*618a0*/  LDGSTS.E [R20+0x2300], desc[UR14][R22.64], P0 ;  /* 0x0230000016147fae */ /* 0x0007e2000812184e */
[----:B----4-:R-:W-:-:S03]  /*618b0*/  IADD3 R30, P2, R30, UR17, RZ ;  /* 0x000000111e1e7c10 */ /* 0x010fc6000ff5e0ff */
[----:B-1----:R-:W4:Y:S04]  /*618c0*/  LDL.LU R37, [R1+0x1318] ;  /* 0x0013180001257983 */ /* 0x002f280000300800 */
[----:B------:R-:W-:Y:S04]  /*618d0*/  STL [R1+0x121c], R30 ;  /* 0x00121c1e01007387 */ /* 0x000fe80000100800 */
[----:B------:R1:W-:Y:S01]  /*618e0*/  STL [R1+0x11a0], R38 ;  /* 0x0011a02601007387 */ /* 0x0003e20000100800 */
[----:B---3--:R-:W-:-:S03]  /*618f0*/  IMAD.MOV.U32 R23, RZ, RZ, R38 ;  /* 0x000000ffff177224 */ /* 0x008fc600078e0026 */
[----:B------:R-:W3:Y:S04]  /*61900*/  LDL.LU R29, [R1+0x139c] ;  /* 0x00139c00011d7983 */ /* 0x000ee80000300800 */
[----:B-1----:R-:W3:Y:S01]  /*61910*/  LDL.LU R38, [R1+0x1320] ;  /* 0x0013200001267983 */ /* 0x002ee20000300800 */
[----:B------:R-:W-:Y:S02]  /*61920*/  IADD3.X R35, R35, UR9, RZ, P2, !PT ;  /* 0x0000000923237c10 */ /* 0x000fe400097fe4ff */
[----:B------:R-:W-:-:S05]  /*61930*/  MOV R22, R2 ;  /* 0x0000000200167202 */ /* 0x000fca0000000f00 */
[----:B------:R1:W-:Y:S01]  /*61940*/  LDGSTS.E [R20+0x2380], desc[UR14][R22.64], P1 ;  /* 0x0238000016147fae */ /* 0x0003e2000892184e */
[----:B------:R-:W-:-:S05]  /*61950*/  IADD3 R28, P3, R28, UR17, RZ ;  /* 0x000000111c1c7c10 */ /* 0x000fca000ff7e0ff */
[----:B------:R-:W-:Y:S04]  /*61960*/  STL [R1+0x1224], R28 ;  /* 0x0012241c01007387 */ /* 0x000fe80000100800 */
[----:B------:R1:W-:Y:S04]  /*61970*/  STL [R1+0x1218], R35 ;  /* 0x0012182301007387 */ /* 0x0003e80000100800 */
[----:B------:R-:W3:Y:S04]  /*61980*/  LDL.LU R2, [R1+0x13a4] ;  /* 0x0013a40001027983 */ /* 0x000ee80000300800 */
[----:B------:R-:W3:Y:S01]  /*61990*/  LDL.LU R40, [R1+0x1398] ;  /* 0x0013980001287983 */ /* 0x000ee20000300800 */
[----:B------:R-:W-:Y:S01]  /*619a0*/  IADD3.X R32, R32, UR9, RZ, P3, !PT ;  /* 0x0000000920207c10 */ /* 0x000fe20009ffe4ff */
[----:B-1----:R-:W-:Y:S01]  /*619b0*/  IMAD.MOV.U32 R23, RZ, RZ, R35 ;  /* 0x000000ffff177224 */ /* 0x002fe200078e0023 */
        /* <DEDUP_REMOVED lines=11> */
[----:B------:R-:W-:Y:S01]  /*61a70*/  IADD3 R36, P3, R36, UR17, RZ ;  /* 0x0000001124247c10 */ /* 0x000fe2000ff7e0ff */
[----:B-1----:R-:W-:Y:S01]  /*61a80*/  IMAD.MOV.U32 R23, RZ, RZ, R34 ;  /* 0x000000ffff177224 */ /* 0x002fe200078e0022 */
[----:B------:R-:W-:-:S03]  /*61a90*/  MOV R22, R33 ;  /* 0x0000002100167202 */ /* 0x000fc60000000f00 */
[----:B------:R-:W-:Y:S01]  /*61aa0*/  STL [R1+0x12a4], R36 ;  /* 0x0012a42401007387 */ /* 0x000fe20000100800 */
[----:B------:R-:W-:-:S03]  /*61ab0*/  IADD3 R21, P2, R21, UR17, RZ ;  /* 0x0000001115157c10 */ /* 0x000fc6000ff5e0ff */
[----:B------:R1:W-:Y:S04]  /*61ac0*/  STL [R1+0x1298], R34 ;  /* 0x0012982201007387 */ /* 0x0003e80000100800 */
[----:B------:R-:W3:Y:S04]  /*61ad0*/  LDL.LU R32, [R1+0x1418] ;  /* 0x0014180001207983 */ /* 0x000ee80000300800 */
[----:B------:R-:W3:Y:S04]  /*61ae0*/  LDL.LU R28, [R1+0x1424] ;  /* 0x00142400011c7983 */ /* 0x000ee80000300800 */
[----:B------:R-:W3:Y:S01]  /*61af0*/  LDL.LU R33, [R1+0x1420] ;  /* 0x0014200001217983 */ /* 0x000ee20000300800 */
[----:B------:R-:W-:-:S03]  /*61b00*/  IADD3.X R39, R39, UR9, RZ, P3, !PT ;  /* 0x0000000927277c10 */ /* 0x000fc60009ffe4ff */
[----:B------:R-:W-:Y:S04]  /*61b10*/  STL [R1+0x131c], R21 ;  /* 0x00131c1501007387 */ /* 0x000fe80000100800 */
[----:B------:R1:W-:Y:S04]  /*61b20*/  STL [R1+0x12a0], R39 ;  /* 0x0012a02701007387 */ /* 0x0003e80000100800 */
[----:B------:R1:W-:Y:S04]  /*61b30*/  LDGSTS.E [R20+0x3300], desc[UR14][R22.64], P0 ;  /* 0x0330000016147fae */ /* 0x0003e8000812184e */
[----:B-1----:R-:W3:Y:S01]  /*61b40*/  LDL.LU R34, [R1+0x149c] ;  /* 0x00149c0001227983 */ /* 0x002ee20000300800 */
[----:B------:R-:W-:-:S03]  /*61b50*/  IMAD.MOV.U32 R23, RZ, RZ, R39 ;  /* 0x000000ffff177224 */ /* 0x000fc600078e0027 */
[----:B------:R-:W3:Y:S01]  /*61b60*/  LDL.LU R39, [R1+0x1498] ;  /* 0x0014980001277983 */ /* 0x000ee20000300800 */
[----:B------:R-:W-:-:S05]  /*61b70*/  MOV R22, R36 ;  /* 0x0000002400167202 */ /* 0x000fca0000000f00 */
[----:B------:R1:W-:Y:S02]  /*61b80*/  LDGSTS.E [R20+0x3380], desc[UR14][R22.64], P1 ;  /* 0x0338000016147fae */ /* 0x0003e4000892184e */
[----:B-1----:R-:W-:Y:S02]  /*61b90*/  MOV R22, R21 ;  /* 0x0000001500167202 */ /* 0x002fe40000000f00 */
[----:B--2---:R-:W-:Y:S02]  /*61ba0*/  IADD3 R31, P3, R31, UR17, RZ ;  /* 0x000000111f1f7c10 */ /* 0x004fe4000ff7e0ff */
[----:B----4-:R-:W-:-:S03]  /*61bb0*/  IADD3.X R37, R37, UR9, RZ, P2, !PT ;  /* 0x0000000925257c10 */ /* 0x010fc600097fe4ff */
[----:B------:R-:W-:Y:S04]  /*61bc0*/  STL [R1+0x1324], R31 ;  /* 0x0013241f01007387 */ /* 0x000fe80000100800 */
[----:B------:R1:W-:Y:S04]  /*61bd0*/  STL [R1+0x1318], R37 ;  /* 0x0013182501007387 */ /* 0x0003e80000100800 */
[----:B------:R-:W2:Y:S01]  /*61be0*/  LDL.LU R36, [R1+0x14a4] ;  /* 0x0014a40001247983 */ /* 0x000ea20000300800 */
[----:B---3--:R-:W-:Y:S01]  /*61bf0*/  IADD3 R29, P2, R29, UR17, RZ ;  /* 0x000000111d1d7c10 */ /* 0x008fe2000ff5e0ff */
[----:B------:R-:W-:-:S02]  /*61c00*/  IMAD.MOV.U32 R23, RZ, RZ, R37 ;  /* 0x000000ffff177224 */ /* 0x000fc400078e0025 */
[----:B-1----:R-:W3:Y:S01]  /*61c10*/  LDL.LU R37, [R1+0x14a0] ;  /* 0x0014a00001257983 */ /* 0x002ee20000300800 */
[----:B------:R-:W-:-:S03]  /*61c20*/  IADD3.X R38, R38, UR9, RZ, P3, !PT ;  /* 0x0000000926267c10 */ /* 0x000fc60009ffe4ff */
[----:B------:R-:W-:Y:S04]  /*61c30*/  STL [R1+0x139c], R29 ;  /* 0x00139c1d01007387 */ /* 0x000fe80000100800 */
[----:B------:R1:W-:Y:S04]  /*61c40*/  STL [R1+0x1320], R38 ;  /* 0x0013202601007387 */ /* 0x0003e80000100800 */
[----:B------:R-:W4:Y:S04]  /*61c50*/  LDL.LU R21, [R1+0x151c] ;  /* 0x00151c0001157983 */ /* 0x000f280000300800 */
[----:B------:R1:W-:Y:S01]  /*61c60*/  LDGSTS.E [R20+0x3b00], desc[UR14][R22.64], P0 ;  /* 0x03b0000016147fae */ /* 0x0003e2000812184e */
[----:B------:R-:W-:-:S02]  /*61c70*/  IADD3 R2, P3, R2, UR17, RZ ;  /* 0x0000001102027c10 */ /* 0x000fc4000ff7e0ff */
[----:B-1----:R-:W-:Y:S01]  /*61c80*/  MOV R22, R31 ;  /* 0x0000001f00167202 */ /* 0x002fe20000000f00 */
[----:B------:R-:W-:Y:S01]  /*61c90*/  IMAD.MOV.U32 R23, RZ, RZ, R38 ;  /* 0x000000ffff177224 */ /* 0x000fe200078e0026 */
[----:B------:R-:W-:Y:S01]  /*61ca0*/  IADD3.X R40, R40, UR9, RZ, P2, !PT ;  /* 0x0000000928287c10 */ /* 0x000fe200097fe4ff */
[----:B------:R-:W3:Y:S04]  /*61cb0*/  LDL.LU R38, [R1+0x1518] ;  /* 0x0015180001267983 */ /* 0x000ee80000300800 */
[----:B------:R-:W-:Y:S04]  /*61cc0*/  STL [R1+0x13a4], R2 ;  /* 0x0013a40201007387 */ /* 0x000fe80000100800 */
[----:B------:R-:W-:Y:S04]  /*61cd0*/  STL [R1+0x1398], R40 ;  /* 0x0013982801007387 */ /* 0x000fe80000100800 */
[----:B------:R1:W-:Y:S04]  /*61ce0*/  LDGSTS.E [R20+0x3b80], desc[UR14][R22.64], P1 ;  /* 0x03b8000016147fae */ /* 0x0003e8000892184e */
[----:B------:R-:W3:Y:S01]  /*61cf0*/  LDL.LU R31, [R1+0x1524] ;  /* 0x00152400011f7983 */ /* 0x000ee20000300800 */
[----:B------:R-:W-:Y:S01]  /*61d00*/  IADD3 R30, P2, R30, UR17, RZ ;  /* 0x000000111e1e7c10 */ /* 0x000fe2000ff5e0ff */
[----:B-1----:R-:W-:Y:S01]  /*61d10*/  IMAD.MOV.U32 R23, RZ, RZ, R40 ;  /* 0x000000ffff177224 */ /* 0x002fe200078e0028 */
[----:B------:R-:W-:-:S02]  /*61d20*/  MOV R22, R29 ;  /* 0x0000001d00167202 */ /* 0x000fc40000000f00 */
[----:B------:R-:W-:Y:S01]  /*61d30*/  IADD3.X R35, R35, UR9, RZ, P3, !PT ;  /* 0x0000000923237c10 */ /* 0x000fe20009ffe4ff */
[----:B------:R-:W3:Y:S04]  /*61d40*/  LDL.LU R29, [R1+0x159c] ;  /* 0x00159c00011d7983 */ /* 0x000ee80000300800 */
[----:B------:R-:W-:Y:S04]  /*61d50*/  STL [R1+0x141c], R30 ;  /* 0x00141c1e01007387 */ /* 0x000fe80000100800 */
[----:B------:R1:W-:Y:S04]  /*61d60*/  LDGSTS.E [R20+0x4300], desc[UR14][R22.64], P0 ;  /* 0x0430000016147fae */ /* 0x0003e8000812184e */
[----:B------:R1:W-:Y:S02]  /*61d70*/  STL [R1+0x13a0], R35 ;  /* 0x0013a02301007387 */ /* 0x0003e40000100800 */
[----:B-1----:R-:W-:-:S02]  /*61d80*/  IMAD.MOV.U32 R23, RZ, RZ, R35 ;  /* 0x000000ffff177224 */ /* 0x002fc400078e0023 */
[----:B------:R-:W3:Y:S01]  /*61d90*/  LDL.LU R35, [R1+0x1520] ;  /* 0x0015200001237983 */ /* 0x000ee20000300800 */
[----:B------:R-:W-:-:S05]  /*61da0*/  MOV R22, R2 ;  /* 0x0000000200167202 */ /* 0x000fca0000000f00 */
[----:B------:R1:W-:Y:S01]  /*61db0*/  LDGSTS.E [R20+0x4380], desc[UR14][R22.64], P1 ;  /* 0x0438000016147fae */ /* 0x0003e2000892184e */
[----:B------:R-:W-:Y:S02]  /*61dc0*/  IADD3.X R32, R32, UR9, RZ, P2, !PT ;  /* 0x0000000920207c10 */ /* 0x000fe400097fe4ff */
[----:B------:R-:W-:-:S04]  /*61dd0*/  IADD3 R28, P3, R28, UR17, RZ ;  /* 0x000000111c1c7c10 */ /* 0x000fc8000ff7e0ff */
[----:B------:R-:W-:Y:S01]  /*61de0*/  IADD3.X R33, R33, UR9, RZ, P3, !PT ;  /* 0x0000000921217c10 */ /* 0x000fe20009ffe4ff */
[----:B------:R-:W-:Y:S01]  /*61df0*/  STL [R1+0x1424], R28 ;  /* 0x0014241c01007387 */ /* 0x000fe20000100800 */
[----:B-1----:R-:W-:Y:S01]  /*61e00*/  MOV R22, R30 ;  /* 0x0000001e00167202 */ /* 0x002fe20000000f00 */
[----:B------:R-:W-:Y:S02]  /*61e10*/  IMAD.MOV.U32 R23, RZ, RZ, R32 ;  /* 0x000000ffff177224 */ /* 0x000fe400078e0020 */
[----:B------:R1:W-:Y:S04]  /*61e20*/  STL [R1+0x1418], R32 ;  /* 0x0014182001007387 */ /* 0x0003e80000100800 */
[----:B------:R-:W3:Y:S04]  /*61e30*/  LDL.LU R2, [R1+0x15a4] ;  /* 0x0015a40001027983 */ /* 0x000ee80000300800 */
[----:B------:R1:W-:Y:S04]  /*61e40*/  LDGSTS.E [R20+0x4b00], desc[UR14][R22.64], P0 ;  /* 0x04b0000016147fae */ /* 0x0003e8000812184e */
[----:B-1----:R-:W3:Y:S01]  /*61e50*/  LDL.LU R32, [R1+0x1598] ;  /* 0x0015980001207983 */ /* 0x002ee20000300800 */
[----:B------:R-:W-:-:S05]  /*61e60*/  IADD3 R34, P2, R34, UR17, RZ ;  /* 0x0000001122227c10 */ /* 0x000fca000ff5e0ff */
[----:B------:R-:W-:Y:S01]  /*61e70*/  STL [R1+0x149c], R34 ;  /* 0x00149c2201007387 */ /* 0x000fe20000100800 */
[----:B------:R-:W-:-:S03]  /*61e80*/  IMAD.MOV.U32 R23, RZ, RZ, R33 ;  /* 0x000000ffff177224 */ /* 0x000fc600078e0021 */
[----:B------:R1:W-:Y:S01]  /*61e90*/  STL [R1+0x1420], R33 ;  /* 0x0014202101007387 */ /* 0x0003e20000100800 */
[----:B------:R-:W-:-:S03]  /*61ea0*/  IADD3.X R39, R39, UR9, RZ, P2, !PT ;  /* 0x0000000927277c10 */ /* 0x000fc600097fe4ff */
[----:B------:R-:W3:Y:S01]  /*61eb0*/  LDL.LU R30, [R1+0x161c] ;  /* 0x00161c00011e7983 */ /* 0x000ee20000300800 */
[----:B------:R-:W-:-:S03]  /*61ec0*/  MOV R22, R28 ;  /* 0x0000001c00167202 */ /* 0x000fc60000000f00 */
[----:B-1----:R-:W3:Y:S04]  /*61ed0*/  LDL.LU R33, [R1+0x15a0] ;  /* 0x0015a00001217983 */ /* 0x002ee80000300800 */
[----:B------:R1:W-:Y:S02]  /*61ee0*/  LDGSTS.E [R20+0x4b80], desc[UR14][R22.64], P1 ;  /* 0x04b8000016147fae */ /* 0x0003e4000892184e */
[----:B-1----:R-:W-:Y:S01]  /*61ef0*/  MOV R22, R34 ;  /* 0x0000002200167202 */ /* 0x002fe20000000f00 */
[----:B------:R-:W-:-:S05]  /*61f00*/  IMAD.MOV.U32 R23, RZ, RZ, R39 ;  /* 0x000000ffff177224 */ /* 0x000fca00078e0027 */
[----:B------:R1:W-:Y:S01]  /*61f10*/  LDGSTS.E [R20+0x5300], desc[UR14][R22.64], P0 ;  /* 0x0530000016147fae */ /* 0x0003e2000812184e */
[----:B--2---:R-:W-:-:S05]  /*61f20*/  IADD3 R36, P3, R36, UR17, RZ ;  /* 0x0000001124247c10 */ /* 0x004fca000ff7e0ff */
[----:B------:R2:W-:Y:S04]  /*61f30*/  STL [R1+0x14a4], R36 ;  /* 0x0014a42401007387 */ /* 0x0005e80000100800 */
[----:B------:R2:W-:Y:S04]  /*61f40*/  STL [R1+0x1498], R39 ;  /* 0x0014982701007387 */ /* 0x0005e80000100800 */
[----:B------:R-:W2:Y:S04]  /*61f50*/  LDL.LU R28, [R1+0x1624] ;  /* 0x00162400011c7983 */ /* 0x000ea80000300800 */
[----:B------:R-:W2:Y:S01]  /*61f60*/  LDL.LU R40, [R1+0x1618] ;  /* 0x0016180001287983 */ /* 0x000ea20000300800 */
[----:B----4-:R-:W-:-:S02]  /*61f70*/  IADD3 R21, P2, R21, UR17, RZ ;  /* 0x0000001115157c10 */ /* 0x010fc4000ff5e0ff */
[----:B---3--:R-:W-:-:S03]  /*61f80*/  IADD3.X R37, R37, UR9, RZ, P3, !PT ;  /* 0x0000000925257c10 */ /* 0x008fc60009ffe4ff */
[----:B------:R-:W-:Y:S01]  /*61f90*/  STL [R1+0x151c], R21 ;  /* 0x00151c1501007387 */ /* 0x000fe20000100800 */
[----:B-1----:R-:W-:-:S03]  /*61fa0*/  MOV R22, R36 ;  /* 0x0000002400167202 */ /* 0x002fc60000000f00 */
[----:B------:R1:W-:Y:S04]  /*61fb0*/  STL [R1+0x14a0], R37 ;  /* 0x0014a02501007387 */ /* 0x0003e80000100800 */
[----:B------:R-:W3:Y:S04]  /*61fc0*/  LDL.LU R34, [R1+0x169c] ;  /* 0x00169c0001227983 */ /* 0x000ee80000300800 */
[----:B--2---:R-:W2:Y:S01]  /*61fd0*/  LDL.LU R36, [R1+0x1620] ;  /* 0x0016200001247983 */ /* 0x004ea20000300800 */
[----:B------:R-:W-:Y:S01]  /*61fe0*/  IADD3.X R38, R38, UR9, RZ, P2, !PT ;  /* 0x0000000926267c10 */ /* 0x000fe200097fe4ff */
[----:B------:R-:W-:-:S05]  /*61ff0*/  IMAD.MOV.U32 R23, RZ, RZ, R37 ;  /* 0x000000ffff177224 */ /* 0x000fca00078e0025 */
[----:B------:R4:W-:Y:S01]  /*62000*/  LDGSTS.E [R20+0x5380], desc[UR14][R22.64], P1 ;  /* 0x0538000016147fae */ /* 0x0009e2000892184e */
[----:B------:R-:W-:-:S05]  /*62010*/  IADD3 R31, P3, R31, UR17, RZ ;  /* 0x000000111f1f7c10 */ /* 0x000fca000ff7e0ff */
[----:B------:R-:W-:Y:S01]  /*62020*/  STL [R1+0x1524], R31 ;  /* 0x0015241f01007387 */ /* 0x000fe20000100800 */
[----:B----4-:R-:W-:-:S03]  /*62030*/  IMAD.MOV.U32 R23, RZ, RZ, R38 ;  /* 0x000000ffff177224 */ /* 0x010fc600078e0026 */
[----:B------:R4:W-:Y:S01]  /*62040*/  STL [R1+0x1518], R38 ;  /* 0x0015182601007387 */ /* 0x0009e20000100800 */
[----:B------:R-:W-:-:S03]  /*62050*/  IADD3 R29, P2, R29, UR17, RZ ;  /* 0x000000111d1d7c10 */ /* 0x000fc6000ff5e0ff */
[----:B------:R-:W2:Y:S04]  /*62060*/  LDL.LU R39, [R1+0x1698] ;  /* 0x0016980001277983 */ /* 0x000ea80000300800 */
[----:B-1----:R-:W2:Y:S01]  /*62070*/  LDL.LU R37, [R1+0x16a4] ;  /* 0x0016a40001257983 */ /* 0x002ea20000300800 */
[----:B------:R-:W-:-:S03]  /*62080*/  MOV R22, R21 ;  /* 0x0000001500167202 */ /* 0x000fc60000000f00 */
[----:B----4-:R-:W4:Y:S04]  /*62090*/  LDL.LU R38, [R1+0x16a0] ;  /* 0x0016a00001267983 */ /* 0x010f280000300800 */
[----:B------:R-:W-:Y:S04]  /*620a0*/  STL [R1+0x159c], R29 ;  /* 0x00159c1d01007387 */ /* 0x000fe80000100800 */
[----:B------:R1:W-:Y:S01]  /*620b0*/  LDGSTS.E [R20+0x5b00], desc[UR14][R22.64], P0 ;  /* 0x05b0000016147fae */ /* 0x0003e2000812184e */
[----:B------:R-:W-:-:S05]  /*620c0*/  IADD3.X R35, R35, UR9, RZ, P3, !PT ;  /* 0x0000000923237c10 */ /* 0x000fca0009ffe4ff */
[----:B------:R1:W-:Y:S04]  /*620d0*/  STL [R1+0x1520], R35 ;  /* 0x0015202301007387 */ /* 0x0003e80000100800 */
[----:B------:R-:W4:Y:S01]  /*620e0*/  LDL.LU R21, [R1+0x171c] ;  /* 0x00171c0001157983 */ /* 0x000f220000300800 */
[----:B-1----:R-:W-:Y:S01]  /*620f0*/  MOV R22, R31 ;  /* 0x0000001f00167202 */ /* 0x002fe20000000f00 */
[----:B------:R-:W-:Y:S02]  /*62100*/  IMAD.MOV.U32 R23, RZ, RZ, R35 ;  /* 0x000000ffff177224 */ /* 0x000fe400078e0023 */
[----:B------:R-:W4:Y:S04]  /*62110*/  LDL.LU R35, [R1+0x1718] ;  /* 0x0017180001237983 */ /* 0x000f280000300800 */
[----:B------:R1:W-:Y:S01]  /*62120*/  LDGSTS.E [R20+0x5b80], desc[UR14][R22.64], P1 ;  /* 0x05b8000016147fae */ /* 0x0003e2000892184e */
[----:B------:R-:W-:-:S02]  /*62130*/  IADD3 R2, P3, R2, UR17, RZ ;  /* 0x0000001102027c10 */ /* 0x000fc4000ff7e0ff */
[----:B------:R-:W-:-:S03]  /*62140*/  IADD3.X R32, R32, UR9, RZ, P2, !PT ;  /* 0x0000000920207c10 */ /* 0x000fc600097fe4ff */
[----:B------:R-:W-:Y:S01]  /*62150*/  STL [R1+0x15a4], R2 ;  /* 0x0015a40201007387 */ /* 0x000fe20000100800 */
[----:B-1----:R-:W-:-:S03]  /*62160*/  MOV R22, R29 ;  /* 0x0000001d00167202 */ /* 0x002fc60000000f00 */
[----:B------:R1:W-:Y:S01]  /*62170*/  STL [R1+0x1598], R32 ;  /* 0x0015982001007387 */ /* 0x0003e20000100800 */
[----:B------:R-:W-:-:S03]  /*62180*/  IMAD.MOV.U32 R23, RZ, RZ, R32 ;  /* 0x000000ffff177224 */ /* 0x000fc600078e0020 */
[----:B------:R-:W4:Y:S04]  /*62190*/  LDL.LU R31, [R1+0x1724] ;  /* 0x00172400011f7983 */ /* 0x000f280000300800 */
[----:B------:R1:W-:Y:S01]  /*621a0*/  LDGSTS.E [R20+0x6300], desc[UR14][R22.64], P0 ;  /* 0x0630000016147fae */ /* 0x0003e2000812184e */
[----:B------:R-:W-:-:S03]  /*621b0*/  IADD3 R30, P2, R30, UR17, RZ ;  /* 0x000000111e1e7c10 */ /* 0x000fc6000ff5e0ff */
[----:B-1----:R-:W4:Y:S01]  /*621c0*/  LDL.LU R32, [R1+0x1720] ;  /* 0x0017200001207983 */ /* 0x002f220000300800 */
[----:B------:R-:W-:-:S03]  /*621d0*/  IADD3.X R33, R33, UR9, RZ, P3, !PT ;  /* 0x0000000921217c10 */ /* 0x000fc60009ffe4ff */
[----:B------:R-:W-:Y:S04]  /*621e0*/  STL [R1+0x161c], R30 ;  /* 0x00161c1e01007387 */ /* 0x000fe80000100800 */
[----:B------:R1:W-:Y:S01]  /*621f0*/  STL [R1+0x15a0], R33 ;  /* 0x0015a02101007387 */ /* 0x0003e20000100800 */
[----:B------:R-:W-:Y:S01]  /*62200*/  IMAD.MOV.U32 R23, RZ, RZ, R33 ;  /* 0x000000ffff177224 */ /* 0x000fe200078e0021 */
[----:B------:R-:W-:Y:S02]  /*62210*/  MOV R22, R2 ;  /* 0x0000000200167202 */ /* 0x000fe40000000f00 */
[----:B------:R-:W4:Y:S04]  /*62220*/  LDL.LU R29, [R1+0x179c] ;  /* 0x00179c00011d7983 */ /* 0x000f280000300800 */
[----:B------:R1:W-:Y:S04]  /*62230*/  LDGSTS.E [R20+0x6380], desc[UR14][R22.64], P1 ;  /* 0x0638000016147fae */ /* 0x0003e8000892184e */
[----:B-1----:R-:W4:Y:S01]  /*62240*/  LDL.LU R33, [R1+0x1798] ;  /* 0x0017980001217983 */ /* 0x002f220000300800 */
[----:B------:R-:W-:-:S02]  /*62250*/  MOV R22, R30 ;  /* 0x0000001e00167202 */ /* 0x000fc40000000f00 */
[----:B------:R-:W-:Y:S02]  /*62260*/  IADD3 R28, P3, R28, UR17, RZ ;  /* 0x000000111c1c7c10 */ /* 0x000fe4000ff7e0ff */
[----:B------:R-:W-:-:S03]  /*62270*/  IADD3.X R40, R40, UR9, RZ, P2, !PT ;  /* 0x0000000928287c10 */ /* 0x000fc600097fe4ff */
[----:B------:R-:W-:Y:S04]  /*62280*/  STL [R1+0x1624], R28 ;  /* 0x0016241c01007387 */ /* 0x000fe80000100800 */
[----:B------:R-:W-:Y:S04]  /*62290*/  STL [R1+0x1618], R40 ;  /* 0x0016182801007387 */ /* 0x000fe80000100800 */
[----:B------:R-:W4:Y:S01]  /*622a0*/  LDL.LU R2, [R1+0x17a4] ;  /* 0x0017a40001027983 */ /* 0x000f220000300800 */
[----:B------:R-:W-:-:S03]  /*622b0*/  IMAD.MOV.U32 R23, RZ, RZ, R40 ;  /* 0x000000ffff177224 */ /* 0x000fc600078e0028 */
[----:B------:R-:W4:Y:S01]  /*622c0*/  LDL.LU R30, [R1+0x181c] ;  /* 0x00181c00011e7983 */ /* 0x000f220000300800 */
[----:B---3--:R-:W-:-:S03]  /*622d0*/  IADD3 R34, P2, R34, UR17, RZ ;  /* 0x0000001122227c10 */ /* 0x008fc6000ff5e0ff */
[----:B------:R1:W-:Y:S01]  /*622e0*/  LDGSTS.E [R20+0x6b00], desc[UR14][R22.64], P0 ;  /* 0x06b0000016147fae */ /* 0x0003e2000812184e */
[----:B--2---:R-:W-:-:S03]  /*622f0*/  IADD3.X R36, R36, UR9, RZ, P3, !PT ;  /* 0x0000000924247c10 */ /* 0x004fc60009ffe4ff */
[----:B------:R-:W-:Y:S04]  /*62300*/  STL [R1+0x169c], R34 ;  /* 0x00169c2201007387 */ /* 0x000fe80000100800 */
[----:B------:R2:W-:Y:S01]  /*62310*/  STL [R1+0x1620], R36 ;  /* 0x0016202401007387 */ /* 0x0005e20000100800 */
[----:B-1----:R-:W-:-:S03]  /*62320*/  IMAD.MOV.U32 R23, RZ, RZ, R36 ;  /* 0x000000ffff177224 */ /* 0x002fc600078e0024 */
[----:B--2---:R-:W2:Y:S01]  /*62330*/  LDL.LU R36, [R1+0x17a0] ;  /* 0x0017a00001247983 */ /* 0x004ea20000300800 */
[----:B------:R-:W-:-:S05]  /*62340*/  MOV R22, R28 ;  /* 0x0000001c00167202 */ /* 0x000fca0000000f00 */
[----:B------:R1:W-:Y:S01]  /*62350*/  LDGSTS.E [R20+0x6b80], desc[UR14][R22.64], P1 ;  /* 0x06b8000016147fae */ /* 0x0003e2000892184e */
[----:B------:R-:W-:Y:S02]  /*62360*/  IADD3.X R39, R39, UR9, RZ, P2, !PT ;  /* 0x0000000927277c10 */ /* 0x000fe400097fe4ff */
[----:B------:R-:W-:Y:S02]  /*62370*/  IADD3 R37, P3, R37, UR17, RZ ;  /* 0x0000001125257c10 */ /* 0x000fe4000ff7e0ff */
[----:B-1----:R-:W-:Y:S02]  /*62380*/  MOV R22, R34 ;  /* 0x0000002200167202 */ /* 0x002fe40000000f00 */
[----:B----4-:R-:W-:Y:S01]  /*62390*/  IADD3.X R38, R38, UR9, RZ, P3, !PT ;  /* 0x0000000926267c10 */ /* 0x010fe20009ffe4ff */
[----:B------:R-:W-:Y:S04]  /*623a0*/  STL [R1+0x16a4], R37 ;  /* 0x0016a42501007387 */ /* 0x000fe80000100800 */
[----:B------:R-:W-:Y:S04]  /*623b0*/  STL [R1+0x1698], R39 ;  /* 0x0016982701007387 */ /* 0x000fe80000100800 */
[----:B------:R-:W3:Y:S04]  /*623c0*/  LDL.LU R28, [R1+0x1824] ;  /* 0x00182400011c7983 */ /* 0x000ee80000300800 */
[----:B------:R-:W4:Y:S01]  /*623d0*/  LDL.LU R34, [R1+0x1818] ;  /* 0x0018180001227983 */ /* 0x000f220000300800 */
[----:B------:R-:W-:-:S05]  /*623e0*/  IADD3 R21, P2, R21, UR17, RZ ;  /* 0x0000001115157c10 */ /* 0x000fca000ff5e0ff */
[----:B------:R-:W-:Y:S04]  /*623f0*/  STL [R1+0x171c], R21 ;  /* 0x00171c1501007387 */ /* 0x000fe80000100800 */
[----:B------:R1:W-:Y:S04]  /*62400*/  STL [R1+0x16a0], R38 ;  /* 0x0016a02601007387 */ /* 0x0003e80000100800 */
[----:B------:R-:W4:Y:S04]  /*62410*/  LDL.LU R40, [R1+0x189c] ;  /* 0x00189c0001287983 */ /* 0x000f280000300800 */
[----:B------:R-:W4:Y:S01]  /*62420*/  LDL.LU R42, [R1+0x1820] ;  /* 0x00182000012a7983 */ /* 0x000f220000300800 */
[----:B------:R-:W-:Y:S01]  /*62430*/  IMAD.MOV.U32 R23, RZ, RZ, R39 ;  /* 0x000000ffff177224 */ /* 0x000fe200078e0027 */
[----:B------:R-:W-:-:S04]  /*62440*/  IADD3.X R35, R35, UR9, RZ, P2, !PT ;  /* 0x0000000923237c10 */ /* 0x000fc800097fe4ff */
[----:B------:R1:W-:Y:S01]  /*62450*/  LDGSTS.E [R20+0x7300], desc[UR14][R22.64], P0 ;  /* 0x0730000016147fae */ /* 0x0003e2000812184e */
[----:B------:R-:W-:Y:S01]  /*62460*/  IADD3 R31, P3, R31, UR17, RZ ;  /* 0x000000111f1f7c10 */ /* 0x000fe2000ff7e0ff */
[----:B-1----:R-:W-:Y:S01]  /*62470*/  IMAD.MOV.U32 R23, RZ, RZ, R38 ;  /* 0x000000ffff177224 */ /* 0x002fe200078e0026 */
[----:B------:R-:W-:-:S03]  /*62480*/  MOV R22, R37 ;  /* 0x0000002500167202 */ /* 0x000fc60000000f00 */
[----:B------:R1:W-:Y:S01]  /*62490*/  STL [R1+0x1724], R31 ;  /* 0x0017241f01007387 */ /* 0x0003e20000100800 */
[----:B------:R-:W-:-:S03]  /*624a0*/  IADD3.X R32, R32, UR9, RZ, P3, !PT ;  /* 0x0000000920207c10 */ /* 0x000fc60009ffe4ff */
[----:B------:R-:W-:Y:S04]  /*624b0*/  STL [R1+0x1718], R35 ;  /* 0x0017182301007387 */ /* 0x000fe80000100800 */
[----:B------:R-:W4:Y:S04]  /*624c0*/  LDL.LU R38, [R1+0x18a4] ;  /* 0x0018a40001267983 */ /* 0x000f280000300800 */
[----:B------:R1:W-:Y:S04]  /*624d0*/  LDGSTS.E [R20+0x7380], desc[UR14][R22.64], P1 ;  /* 0x0738000016147fae */ /* 0x0003e8000892184e */
[----:B------:R-:W4:Y:S01]  /*624e0*/  LDL.LU R41, [R1+0x1898] ;  /* 0x0018980001297983 */ /* 0x000f220000300800 */
[----:B------:R-:W-:-:S05]  /*624f0*/  IADD3 R29, P2, R29, UR17, RZ ;  /* 0x000000111d1d7c10 */ /* 0x000fca000ff5e0ff */
[----:B------:R-:W-:Y:S01]  /*62500*/  STL [R1+0x179c], R29 ;  /* 0x00179c1d01007387 */ /* 0x000fe20000100800 */
[----:B-1----:R-:W-:Y:S01]  /*62510*/  MOV R22, R21 ;  /* 0x0000001500167202 */ /* 0x002fe20000000f00 */
[----:B------:R-:W-:Y:S01]  /*62520*/  IMAD.MOV.U32 R23, RZ, RZ, R35 ;  /* 0x000000ffff177224 */ /* 0x000fe200078e0023 */
[----:B------:R-:W-:Y:S01]  /*62530*/  IADD3.X R33, R33, UR9, RZ, P2, !PT ;  /* 0x0000000921217c10 */ /* 0x000fe200097fe4ff */
[----:B------:R1:W-:Y:S04]  /*62540*/  STL [R1+0x1720], R32 ;  /* 0x0017202001007387 */ /* 0x0003e80000100800 */
[----:B------:R-:W4:Y:S04]  /*62550*/  LDL.LU R21, [R1+0x191c] ;  /* 0x00191c0001157983 */ /* 0x000f280000300800 */
[----:B------:R-:W4:Y:S04]  /*62560*/  LDL.LU R39, [R1+0x18a0] ;  /* 0x0018a00001277983 */ /* 0x000f280000300800 */
[----:B------:R1:W-:Y:S02]  /*62570*/  LDGSTS.E [R20+0x7b00], desc[UR14][R22.64], P0 ;  /* 0x07b0000016147fae */ /* 0x0003e4000812184e */
[----:B-1----:R-:W-:Y:S01]  /*62580*/  MOV R22, R31 ;  /* 0x0000001f00167202 */ /* 0x002fe20000000f00 */
[----:B------:R-:W-:-:S05]  /*62590*/  IMAD.MOV.U32 R23, RZ, RZ, R32 ;  /* 0x000000ffff177224 */ /* 0x000fca00078e0020 */
[----:B------:R1:W-:Y:S02]  /*625a0*/  LDGSTS.E [R20+0x7b80], desc[UR14][R22.64], P1 ;  /* 0x07b8000016147fae */ /* 0x0003e4000892184e */
        /* <DEDUP_REMOVED lines=8> */
[----:B------:R-:W4:Y:S04]  /*62630*/  LDL.LU R32, [R1+0x1924] ;  /* 0x0019240001207983 */ /* 0x000f280000300800 */
[----:B------:R-:W4:Y:S04]  /*62640*/  LDL.LU R35, [R1+0x199c] ;  /* 0x00199c0001237983 */ /* 0x000f280000300800 */
[----:B------:R-:W4:Y:S01]  /*62650*/  LDL.LU R37, [R1+0x1920] ;  /* 0x0019200001257983 */ /* 0x000f220000300800 */
[----:B--2---:R-:W-:-:S03]  /*62660*/  IADD3.X R36, R36, UR9, RZ, P3, !PT ;  /* 0x0000000924247c10 */ /* 0x004fc60009ffe4ff */
[----:B------:R-:W-:Y:S04]  /*62670*/  STL [R1+0x181c], R30 ;  /* 0x00181c1e01007387 */ /* 0x000fe80000100800 */
[----:B------:R2:W-:Y:S04]  /*62680*/  STL [R1+0x17a0], R36 ;  /* 0x0017a02401007387 */ /* 0x0005e80000100800 */
[----:B-1----:R-:W4:Y:S01]  /*62690*/  LDL.LU R33, [R1+0x19a4] ;  /* 0x0019a40001217983 */ /* 0x002f220000300800 */
[----:B------:R-:W-:Y:S01]  /*626a0*/  MOV R22, R2 ;  /* 0x0000000200167202 */ /* 0x000fe20000000f00 */
[----:B------:R-:W-:-:S02]  /*626b0*/  IMAD.MOV.U32 R23, RZ, RZ, R36 ;  /* 0x000000ffff177224 */ /* 0x000fc400078e0024 */
[----:B------:R-:W4:Y:S04]  /*626c0*/  LDL.LU R29, [R1+0x1a1c] ;  /* 0x001a1c00011d7983 */ /* 0x000f280000300800 */
[----:B--2---:R-:W2:Y:S04]  /*626d0*/  LDL.LU R36, [R1+0x1998] ;  /* 0x0019980001247983 */ /* 0x004ea80000300800 */
[----:B------:R1:W-:Y:S01]  /*626e0*/  LDGSTS.E [R20+0x8380], desc[UR14][R22.64], P1 ;  /* 0x0838000016147fae */ /* 0x0003e2000892184e */
[----:B---3--:R-:W-:Y:S02]  /*626f0*/  IADD3 R28, P3, R28, UR17, RZ ;  /* 0x000000111c1c7c10 */ /* 0x008fe4000ff7e0ff */
[----:B----4-:R-:W-:-:S03]  /*62700*/  IADD3.X R34, R34, UR9, RZ, P2, !PT ;  /* 0x0000000922227c10 */ /* 0x010fc600097fe4ff */
[----:B------:R-:W-:Y:S01]  /*62710*/  STL [R1+0x1824], R28 ;  /* 0x0018241c01007387 */ /* 0x000fe20000100800 */
[----:B-1----:R-:W-:Y:S01]  /*62720*/  MOV R22, R30 ;  /* 0x0000001e00167202 */ /* 0x002fe20000000f00 */
[----:B------:R-:W-:Y:S02]  /*62730*/  IMAD.MOV.U32 R23, RZ, RZ, R34 ;  /* 0x000000ffff177224 */ /* 0x000fe400078e0022 */
[----:B------:R1:W-:Y:S04]  /*62740*/  STL [R1+0x1818], R34 ;  /* 0x0018182201007387 */ /* 0x0003e80000100800 */
[----:B------:R-:W3:Y:S04]  /*62750*/  LDL.LU R2, [R1+0x1a24] ;  /* 0x001a240001027983 */ /* 0x000ee80000300800 */
[----:B------:R4:W-:Y:S04]  /*62760*/  LDGSTS.E [R20+0x8b00], desc[UR14][R22.64], P0 ;  /* 0x08b0000016147fae */ /* 0x0009e8000812184e */
[----:B-1----:R-:W3:Y:S01]  /*62770*/  LDL.LU R34, [R1+0x19a0] ;  /* 0x0019a00001227983 */ /* 0x002ee20000300800 */
[----:B------:R-:W-:-:S02]  /*62780*/  IADD3 R40, P2, R40, UR17, RZ ;  /* 0x0000001128287c10 */ /* 0x000fc4000ff5e0ff */
[----:B------:R-:W-:-:S03]  /*62790*/  IADD3.X R42, R42, UR9, RZ, P3, !PT ;  /* 0x000000092a2a7c10 */ /* 0x000fc60009ffe4ff */
[----:B------:R-:W-:Y:S01]  /*627a0*/  STL [R1+0x189c], R40 ;  /* 0x00189c2801007387 */ /* 0x000fe20000100800 */
[----:B----4-:R-:W-:-:S03]  /*627b0*/  MOV R22, R28 ;  /* 0x0000001c00167202 */ /* 0x010fc60000000f00 */
[----:B------:R-:W-:Y:S04]  /*627c0*/  STL [R1+0x1820], R42 ;  /* 0x0018202a01007387 */ /* 0x000fe80000100800 */
[----:B------:R-:W4:Y:S04]  /*627d0*/  LDL.LU R30, [R1+0x1a18] ;  /* 0x001a1800011e7983 */ /* 0x000f280000300800 */
[----:B------:R-:W4:Y:S01]  /*627e0*/  LDL.LU R28, [R1+0x1a20] ;  /* 0x001a2000011c7983 */ /* 0x000f220000300800 */
[----:B------:R-:W-:-:S05]  /*627f0*/  IMAD.MOV.U32 R23, RZ, RZ, R42 ;  /* 0x000000ffff177224 */ /* 0x000fca00078e002a */
[----:B------:R1:W-:Y:S01]  /*62800*/  LDGSTS.E [R20+0x8b80], desc[UR14][R22.64], P1 ;  /* 0x08b8000016147fae */ /* 0x0003e2000892184e */
[----:B------:R-:W-:Y:S02]  /*62810*/  IADD3 R38, P3, R38, UR17, RZ ;  /* 0x0000001126267c10 */ /* 0x000fe4000ff7e0ff */
[----:B-1----:R-:W-:Y:S02]  /*62820*/  MOV R22, R40 ;  /* 0x0000002800167202 */ /* 0x002fe40000000f00 */
[----:B------:R-:W-:-:S05]  /*62830*/  IADD3.X R41, R41, UR9, RZ, P2, !PT ;  /* 0x0000000929297c10 */ /* 0x000fca00097fe4ff */
[----:B------:R-:W-:Y:S01]  /*62840*/  IMAD.MOV.U32 R23, RZ, RZ, R41 ;  /* 0x000000ffff177224 */ /* 0x000fe200078e0029 */
[----:B------:R-:W-:Y:S04]  /*62850*/  STL [R1+0x18a4], R38 ;  /* 0x0018a42601007387 */ /* 0x000fe80000100800 */
[----:B------:R1:W-:Y:S01]  /*62860*/  LDGSTS.E [R20+0x9300], desc[UR14][R22.64], P0 ;  /* 0x0930000016147fae */ /* 0x0003e2000812184e */
[----:B------:R-:W-:Y:S02]  /*62870*/  IADD3 R21, P2, R21, UR17, RZ ;  /* 0x0000001115157c10 */ /* 0x000fe4000ff5e0ff */
[----:B------:R-:W-:Y:S01]  /*62880*/  IADD3.X R39, R39, UR9, RZ, P3, !PT ;  /* 0x0000000927277c10 */ /* 0x000fe20009ffe4ff */
[----:B------:R-:W-:Y:S01]  /*62890*/  STL [R1+0x1898], R41 ;  /* 0x0018982901007387 */ /* 0x000fe20000100800 */
[----:B-1----:R-:W-:-:S03]  /*628a0*/  MOV R22, R38 ;  /* 0x0000002600167202 */ /* 0x002fc60000000f00 */
[----:B------:R-:W-:Y:S01]  /*628b0*/  IMAD.MOV.U32 R23, RZ, RZ, R39 ;  /* 0x000000ffff177224 */ /* 0x000fe200078e0027 */
[----:B------:R1:W-:Y:S04]  /*628c0*/  STL [R1+0x191c], R21 ;  /* 0x00191c1501007387 */ /* 0x0003e80000100800 */
[----:B------:R-:W-:Y:S04]  /*628d0*/  STL [R1+0x18a0], R39 ;  /* 0x0018a02701007387 */ /* 0x000fe80000100800 */
[----:B------:R1:W-:Y:S02]  /*628e0*/  LDGSTS.E [R20+0x9380], desc[UR14][R22.64], P1 ;  /* 0x0938000016147fae */ /* 0x0003e4000892184e */
[----:B-1----:R-:W-:-:S02]  /*628f0*/  MOV R22, R21 ;  /* 0x0000001500167202 */ /* 0x002fc40000000f00 */
[----:B------:R-:W-:Y:S02]  /*62900*/  IADD3.X R31, R31, UR9, RZ, P2, !PT ;  /* 0x000000091f1f7c10 */ /* 0x000fe400097fe4ff */
[----:B------:R-:W-:Y:S02]  /*62910*/  IADD3 R32, P3, R32, UR17, RZ ;  /* 0x0000001120207c10 */ /* 0x000fe4000ff7e0ff */
[----:B------:R-:W-:-:S03]  /*62920*/  IADD3 R35, P2, R35, UR17, RZ ;  /* 0x0000001123237c10 */ /* 0x000fc6000ff5e0ff */
[----:B------:R-:W-:Y:S01]  /*62930*/  STL [R1+0x1924], R32 ;  /* 0x0019242001007387 */ /* 0x000fe20000100800 */
[----:B------:R-:W-:-:S03]  /*62940*/  IADD3.X R37, R37, UR9, RZ, P3, !PT ;  /* 0x0000000925257c10 */ /* 0x000fc60009ffe4ff */
[----:B------:R1:W-:Y:S01]  /*62950*/  STL [R1+0x1918], R31 ;  /* 0x0019181f01007387 */ /* 0x0003e20000100800 */
[----:B------:R-:W-:-:S03]  /*62960*/  IMAD.MOV.U32 R23, RZ, RZ, R31 ;  /* 0x000000ffff177224 */ /* 0x000fc600078e001f */
[----:B------:R-:W4:Y:S04]  /*62970*/  LDL.LU R58, [R1+0x100] ;  /* 0x00010000013a7983 */ /* 0x000f280000300800 */
[----:B------:R-:W-:Y:S01]  /*62980*/  STL [R1+0x199c], R35 ;  /* 0x00199c2301007387 */ /* 0x000fe20000100800 */
[----:B------:R-:W-:-:S03]  /*62990*/  IADD3 R33, P3, R33, UR17, RZ ;  /* 0x0000001121217c10 */ /* 0x000fc6000ff7e0ff */
[----:B------:R4:W-:Y:S04]  /*629a0*/  STL [R1+0x1920], R37 ;  /* 0x0019202501007387 */ /* 0x0009e80000100800 */
[----:B------:R-:W4:Y:S04]  /*629b0*/  LDL.LU R59, [R1+0x104] ;  /* 0x00010400013b7983 */ /* 0x000f280000300800 */
[----:B------:R-:W4:Y:S04]  /*629c0*/  LDL.LU R21, [R1+0xfac] ;  /* 0x000fac0001157983 */ /* 0x000f280000300800 */
[----:B-1----:R-:W4:Y:S04]  /*629d0*/  LDL.LU R31, [R1+0xfb4] ;  /* 0x000fb400011f7983 */ /* 0x002f280000300800 */
[----:B------:R1:W-:Y:S04]  /*629e0*/  LDGSTS.E [R20+0x9b00], desc[UR14][R22.64], P0 ;  /* 0x09b0000016147fae */ /* 0x0003e8000812184e */
[----:B------:R-:W-:Y:S01]  /*629f0*/  STL [R1+0x19a4], R33 ;  /* 0x0019a42101007387 */ /* 0x000fe20000100800 */
[----:B-1----:R-:W-:-:S03]  /*62a00*/  MOV R22, R32 ;  /* 0x0000002000167202 */ /* 0x002fc60000000f00 */
[----:B------:R-:W4:Y:S01]  /*62a10*/  LDL.LU R32, [R1+0xfa8] ;  /* 0x000fa80001207983 */ /* 0x000f220000300800 */
[----:B------:R-:W-:Y:S02]  /*62a20*/  IADD3 R29, P4, R29, UR17, RZ ;  /* 0x000000111d1d7c10 */ /* 0x000fe4000ff9e0ff */
[----:B--2---:R-:W-:Y:S02]  /*62a30*/  IADD3.X R36, R36, UR9, RZ, P2, !PT ;  /* 0x0000000924247c10 */ /* 0x004fe400097fe4ff */
[----:B---3--:R-:W-:-:S03]  /*62a40*/  IADD3 R2, P2, R2, UR17, RZ ;  /* 0x0000001102027c10 */ /* 0x008fc6000ff5e0ff */
[----:B------:R-:W-:Y:S01]  /*62a50*/  STL [R1+0x1998], R36 ;  /* 0x0019982401007387 */ /* 0x000fe20000100800 */
[----:B------:R-:W-:-:S03]  /*62a60*/  IADD3.X R34, R34, UR9, RZ, P3, !PT ;  /* 0x0000000922227c10 */ /* 0x000fc60009ffe4ff */
[----:B------:R-:W-:Y:S04]  /*62a70*/  STL [R1+0x1a1c], R29 ;  /* 0x001a1c1d01007387 */ /* 0x000fe80000100800 */
[----:B------:R-:W-:Y:S04]  /*62a80*/  STL [R1+0x1a24], R2 ;  /* 0x001a240201007387 */ /* 0x000fe80000100800 */
[----:B------:R1:W-:Y:S01]  /*62a90*/  STL [R1+0x19a0], R34 ;  /* 0x0019a02201007387 */ /* 0x0003e20000100800 */
[----:B----4-:R-:W-:Y:S02]  /*62aa0*/  IADD3.X R30, R30, UR9, RZ, P4, !PT ;  /* 0x000000091e1e7c10 */ /* 0x010fe4000a7fe4ff */
[----:B------:R-:W-:-:S03]  /*62ab0*/  IADD3.X R28, R28, UR9, RZ, P2, !PT ;  /* 0x000000091c1c7c10 */ /* 0x000fc600097fe4ff */
[----:B------:R-:W-:Y:S04]  /*62ac0*/  STL [R1+0x1a18], R30 ;  /* 0x001a181e01007387 */ /* 0x000fe80000100800 */
[----:B------:R2:W-:Y:S04]  /*62ad0*/  STL [R1+0x1a20], R28 ;  /* 0x001a201c01007387 */ /* 0x0005e80000100800 */
[----:B------:R-:W3:Y:S04]  /*62ae0*/  LDL.LU R42, [R1+0x108] ;  /* 0x00010800012a7983 */ /* 0x000ee80000300800 */
[----:B------:R-:W2:Y:S01]  /*62af0*/  LDL.LU R43, [R1+0x10c] ;  /* 0x00010c00012b7983 */ /* 0x000ea20000300800 */
[----:B------:R-:W-:Y:S01]  /*62b00*/  MOV R70, R245 ;  /* 0x000000f500467202 */ /* 0x000fe20000000f00 */
[----:B------:R-:W-:-:S02]  /*62b10*/  IMAD.MOV.U32 R71, RZ, RZ, R244 ;  /* 0x000000ffff477224 */ /* 0x000fc400078e00f4 */
[----:B------:R-:W-:-:S05]  /*62b20*/  IMAD.MOV.U32 R23, RZ, RZ, R37 ;  /* 0x000000ffff177224 */ /* 0x000fca00078e0025 */
[----:B------:R4:W-:Y:S01]  /*62b30*/  LDGSTS.E [R20+0x9b80], desc[UR14][R22.64], P1 ;  /* 0x09b8000016147fae */ /* 0x0009e2000892184e */
[----:B------:R-:W-:Y:S02]  /*62b40*/  MOV R38, R247 ;  /* 0x000000f700267202 */ /* 0x000fe40000000f00 */
[----:B----4-:R-:W-:Y:S01]  /*62b50*/  MOV R22, R35 ;  /* 0x0000002300167202 */ /* 0x010fe20000000f00 */
[----:B------:R-:W-:-:S05]  /*62b60*/  IMAD.MOV.U32 R23, RZ, RZ, R36 ;  /* 0x000000ffff177224 */ /* 0x000fca00078e0024 */
[----:B------:R4:W-:Y:S01]  /*62b70*/  LDGSTS.E [R20+0xa300], desc[UR14][R22.64], P0 ;  /* 0x0a30000016147fae */ /* 0x0009e2000812184e */
[----:B------:R-:W-:Y:S01]  /*62b80*/  IMAD.MOV.U32 R39, RZ, RZ, R246 ;  /* 0x000000ffff277224 */ /* 0x000fe200078e00f6 */
[----:B----4-:R-:W-:Y:S01]  /*62b90*/  MOV R22, R33 ;  /* 0x0000002100167202 */ /* 0x010fe20000000f00 */
[----:B------:R-:W-:-:S05]  /*62ba0*/  IMAD.MOV.U32 R23, RZ, RZ, R34 ;  /* 0x000000ffff177224 */ /* 0x000fca00078e0022 */
[----:B------:R4:W-:Y:S02]  /*62bb0*/  LDGSTS.E [R20+0xa380], desc[UR14][R22.64], P1 ;  /* 0x0a38000016147fae */ /* 0x0009e4000892184e */
[----:B----4-:R-:W-:Y:S01]  /*62bc0*/  MOV R22, R29 ;  /* 0x0000001d00167202 */ /* 0x010fe20000000f00 */
[----:B------:R-:W-:-:S05]  /*62bd0*/  IMAD.MOV.U32 R23, RZ, RZ, R30 ;  /* 0x000000ffff177224 */ /* 0x000fca00078e001e */
[----:B------:R4:W-:Y:S02]  /*62be0*/  LDGSTS.E [R20+0xab00], desc[UR14][R22.64], P0 ;  /* 0x0ab0000016147fae */ /* 0x0009e4000812184e */
[----:B----4-:R-:W-:Y:S01]  /*62bf0*/  IMAD.MOV.U32 R23, RZ, RZ, R28 ;  /* 0x000000ffff177224 */ /* 0x010fe200078e001c */
[----:B------:R-:W-:Y:S02]  /*62c00*/  IADD3 R21, P2, R21, UR17, RZ ;  /* 0x0000001115157c10 */ /* 0x000fe4000ff5e0ff */
[----:B------:R-:W-:-:S03]  /*62c10*/  IADD3 R31, P3, R31, UR17, RZ ;  /* 0x000000111f1f7c10 */ /* 0x000fc6000ff7e0ff */
[----:B------:R-:W-:Y:S04]  /*62c20*/  STL [R1+0xfac], R21 ;  /* 0x000fac1501007387 */ /* 0x000fe80000100800 */
[----:B------:R-:W-:Y:S01]  /*62c30*/  STL [R1+0xfb4], R31 ;  /* 0x000fb41f01007387 */ /* 0x000fe20000100800 */
[----:B------:R-:W-:-:S05]  /*62c40*/  IADD3.X R32, R32, UR9, RZ, P2, !PT ;  /* 0x0000000920207c10 */ /* 0x000fca00097fe4ff */
[----:B------:R-:W-:Y:S04]  /*62c50*/  STL [R1+0xfa8], R32 ;  /* 0x000fa82001007387 */ /* 0x000fe80000100800 */
[----:B------:R-:W-:Y:S04]  /*62c60*/  STL.64 [R1+0xd60], R70 ;  /* 0x000d604601007387 */ /* 0x000fe80000100a00 */
[----:B------:R-:W4:Y:S04]  /*62c70*/  LDL.LU R64, [R1+0x110] ;  /* 0x0001100001407983 */ /* 0x000f280000300800 */
[----:B------:R-:W4:Y:S04]  /*62c80*/  LDL.LU R61, [R1+0x114] ;  /* 0x00011400013d7983 */ /* 0x000f280000300800 */
[----:B------:R-:W4:Y:S04]  /*62c90*/  LDL.LU R60, [R1+0x118] ;  /* 0x00011800013c7983 */ /* 0x000f280000300800 */
        /* <DEDUP_REMOVED lines=22> */
[----:B------:R-:W4:Y:S04]  /*62e00*/  LDL.LU R33, [R1+0x2dc] ;  /* 0x0002dc0001217983 */ /* 0x000f280000300800 */
[----:B------:R-:W4:Y:S01]  /*62e10*/  LDL.LU R46, [R1+0x2e0] ;  /* 0x0002e000012e7983 */ /* 0x000f220000300800 */
[----:B---3--:R-:W-:-:S03]  /*62e20*/  IMAD.MOV.U32 R29, RZ, RZ, R42 ;  /* 0x000000ffff1d7224 */ /* 0x008fc600078e002a */
[----:B------:R-:W3:Y:S01]  /*62e30*/  LDL.LU R47, [R1+0x2e4] ;  /* 0x0002e400012f7983 */ /* 0x000ee20000300800 */
[----:B--2---:R-:W-:-:S03]  /*62e40*/  MOV R28, R43 ;  /* 0x0000002b001c7202 */ /* 0x004fc60000000f00 */
[----:B------:R1:W-:Y:S04]  /*62e50*/  STL.64 [R1+0xd58], R38 ;  /* 0x000d582601007387 */ /* 0x0003e80000100a00 */
[----:B------:R-:W2:Y:S04]  /*62e60*/  LDL.LU R30, [R1+0x2e8] ;  /* 0x0002e800011e7983 */ /* 0x000ea80000300800 */
[----:B------:R-:W2:Y:S04]  /*62e70*/  LDL.LU R196, [R1+0x2ec] ;  /* 0x0002ec0001c47983 */ /* 0x000ea80000300800 */
[----:B------:R-:W2:Y:S04]  /*62e80*/  LDL.LU R42, [R1+0x2f0] ;  /* 0x0002f000012a7983 */ /* 0x000ea80000300800 */
[----:B------:R-:W2:Y:S04]  /*62e90*/  LDL.LU R43, [R1+0x2f4] ;  /* 0x0002f400012b7983 */ /* 0x000ea80000300800 */
[----:B------:R-:W2:Y:S04]  /*62ea0*/  LDL.LU R197, [R1+0x2f8] ;  /* 0x0002f80001c57983 */ /* 0x000ea80000300800 */
[----:B------:R-:W2:Y:S01]  /*62eb0*/  LDL.LU R198, [R1+0x2fc] ;  /* 0x0002fc0001c67983 */ /* 0x000ea20000300800 */
[----:B------:R-:W-:-:S03]  /*62ec0*/  MOV R22, R2 ;  /* 0x0000000200167202 */ /* 0x000fc60000000f00 */
[----:B------:R-:W-:Y:S04]  /*62ed0*/  STL.64 [R1+0xd50], R68 ;  /* 0x000d504401007387 */ /* 0x000fe80000100a00 */
[----:B------:R1:W-:Y:S04]  /*62ee0*/  STL.64 [R1+0xd48], R28 ;  /* 0x000d481c01007387 */ /* 0x0003e80000100a00 */
[----:B------:R1:W-:Y:S04]  /*62ef0*/  LDGSTS.E [R20+0xab80], desc[UR14][R22.64], P1 ;  /* 0x0ab8000016147fae */ /* 0x0003e8000892184e */
[----:B------:R-:W-:Y:S04]  /*62f00*/  LDGSTS.E [R20+0xb300], desc[UR14][R70.64], P0 ;  /* 0x0b30000046147fae */ /* 0x000fe8000812184e */
[----:B------:R-:W-:Y:S04]  /*62f10*/  LDGSTS.E [R20+0xb380], desc[UR14][R38.64], P1 ;  /* 0x0b38000026147fae */ /* 0x000fe8000892184e */
[----:B------:R-:W-:Y:S04]  /*62f20*/  LDGSTS.E [R20+0xbb00], desc[UR14][R68.64], P0 ;  /* 0x0bb0000044147fae */ /* 0x000fe8000812184e */
[----:B------:R-:W-:Y:S01]  /*62f30*/  LDGSTS.E [R20+0xbb80], desc[UR14][R28.64], P1 ;  /* 0x0bb800001c147fae */ /* 0x000fe2000892184e */
[----:B----4-:R-:W-:Y:S01]  /*62f40*/  IMAD.MOV.U32 R67, RZ, RZ, R64 ;  /* 0x000000ffff437224 */ /* 0x010fe200078e0040 */
[----:B------:R-:W-:Y:S01]  /*62f50*/  MOV R66, R61 ;  /* 0x0000003d00427202 */ /* 0x000fe20000000f00 */
[----:B------:R-:W-:Y:S01]  /*62f60*/  IMAD.MOV.U32 R65, RZ, RZ, R60 ;  /* 0x000000ffff417224 */ /* 0x000fe200078e003c */
[----:B------:R-:W-:-:S03]  /*62f70*/  MOV R64, R57 ;  /* 0x0000003900407202 */ /* 0x000fc60000000f00 */
[----:B------:R-:W-:Y:S04]  /*62f80*/  STL.64 [R1+0xd40], R66 ;  /* 0x000d404201007387 */ /* 0x000fe80000100a00 */
[----:B------:R-:W-:Y:S01]  /*62f90*/  STL.64 [R1+0xd38], R64 ;  /* 0x000d384001007387 */ /* 0x000fe20000100a00 */
[----:B------:R-:W-:-:S03]  /*62fa0*/  IMAD.MOV.U32 R61, RZ, RZ, R56 ;  /* 0x000000ffff3d7224 */ /* 0x000fc600078e0038 */
[----:B------:R-:W-:Y:S01]  /*62fb0*/  LDGSTS.E [R20+0xc300], desc[UR14][R66.64], P0 ;  /* 0x0c30000042147fae */ /* 0x000fe2000812184e */
[----:B------:R-:W-:Y:S02]  /*62fc0*/  MOV R60, R53 ;  /* 0x00000035003c7202 */ /* 0x000fe40000000f00 */
[-C--:B------:R-:W-:Y:S01]  /*62fd0*/  LOP3.LUT R59, R59, R58.reuse, RZ, 0x3c, !PT ;  /* 0x0000003a3b3b7212 */ /* 0x080fe200078e3cff */
[----:B------:R4:W-:Y:S03]  /*62fe0*/  STL.64 [R1+0xd30], R40 ;  /* 0x000d302801007387 */ /* 0x0009e60000100a00 */
[C---:B------:R-:W-:Y:S01]  /*62ff0*/  LOP3.LUT R58, R59.reuse, R58, RZ, 0x3c, !PT ;  /* 0x0000003a3b3a7212 */ /* 0x040fe200078e3cff */
[----:B------:R-:W-:Y:S01]  /*63000*/  IMAD.MOV.U32 R57, RZ, RZ, R52 ;  /* 0x000000ffff397224 */ /* 0x000fe200078e0034 */
[----:B------:R-:W-:Y:S02]  /*63010*/  LDGSTS.E [R20+0xc380], desc[UR14][R64.64], P1 ;  /* 0x0c38000040147fae */ /* 0x000fe4000892184e */
[----:B------:R-:W-:-:S02]  /*63020*/  LOP3.LUT R59, R59, R58, RZ, 0x3c, !PT ;  /* 0x0000003a3b3b7212 */ /* 0x000fc400078e3cff */
[----:B------:R-:W-:Y:S01]  /*63030*/  MOV R56, R49 ;  /* 0x0000003100387202 */ /* 0x000fe20000000f00 */
[----:B-1----:R-:W-:Y:S01]  /*63040*/  IMAD.MOV.U32 R23, RZ, RZ, R48 ;  /* 0x000000ffff177224 */ /* 0x002fe200078e0030 */
[----:B------:R-:W-:Y:S01]  /*63050*/  STL.64 [R1+0xd28], R60 ;  /* 0x000d283c01007387 */ /* 0x000fe20000100a00 */
[----:B------:R-:W-:Y:S02]  /*63060*/  MOV R22, R45 ;  /* 0x0000002d00167202 */ /* 0x000fe40000000f00 */
[-C--:B------:R-:W-:Y:S01]  /*63070*/  LOP3.LUT R55, R55, R54.reuse, RZ, 0x3c, !PT ;  /* 0x0000003637377212 */ /* 0x080fe200078e3cff */
[----:B------:R-:W-:Y:S03]  /*63080*/  LDGSTS.E [R20+0xcb00], desc[UR14][R40.64], P0 ;  /* 0x0cb0000028147fae */ /* 0x000fe6000812184e */
[C---:B------:R-:W-:Y:S01]  /*63090*/  LOP3.LUT R54, R55.reuse, R54, RZ, 0x3c, !PT ;  /* 0x0000003637367212 */ /* 0x040fe200078e3cff */
[----:B------:R-:W-:Y:S01]  /*630a0*/  IMAD.MOV.U32 R53, RZ, RZ, R44 ;  /* 0x000000ffff357224 */ /* 0x000fe200078e002c */
[----:B------:R-:W-:Y:S02]  /*630b0*/  STL.64 [R1+0xd20], R58 ;  /* 0x000d203a01007387 */ /* 0x000fe40000100a00 */
[----:B------:R-:W-:-:S02]  /*630c0*/  LOP3.LUT R55, R55, R54, RZ, 0x3c, !PT ;  /* 0x0000003637377212 */ /* 0x000fc400078e3cff */
[----:B------:R-:W-:Y:S01]  /*630d0*/  MOV R52, R37 ;  /* 0x0000002500347202 */ /* 0x000fe20000000f00 */
[----:B------:R-:W-:Y:S04]  /*630e0*/  STL.64 [R1+0xd18], R56 ;  /* 0x000d183801007387 */ /* 0x000fe80000100a00 */
[----:B------:R1:W-:Y:S01]  /*630f0*/  STL.64 [R1+0xd10], R22 ;  /* 0x000d101601007387 */ /* 0x0003e20000100a00 */
[----:B------:R-:W-:-:S03]  /*63100*/  LOP3.LUT R51, R51, R50, RZ, 0x3c, !PT ;  /* 0x0000003233337212 */ /* 0x000fc600078e3cff */
[----:B------:R-:W-:Y:S01]  /*63110*/  LDGSTS.E [R20+0xcb80], desc[UR14][R60.64], P1 ;  /* 0x0cb800003c147fae */ /* 0x000fe2000892184e */
[C---:B------:R-:W-:Y:S01]  /*63120*/  LOP3.LUT R50, R51.reuse, R50, RZ, 0x3c, !PT ;  /* 0x0000003233327212 */ /* 0x040fe200078e3cff */
[----:B------:R-:W-:Y:S02]  /*63130*/  IMAD.MOV.U32 R49, RZ, RZ, R36 ;  /* 0x000000ffff317224 */ /* 0x000fe400078e0024 */
[----:B------:R-:W-:Y:S01]  /*63140*/  STL.64 [R1+0xd08], R54 ;  /* 0x000d083601007387 */ /* 0x000fe20000100a00 */
[----:B------:R-:W-:Y:S02]  /*63150*/  LOP3.LUT R51, R51, R50, RZ, 0x3c, !PT ;  /* 0x0000003233337212 */ /* 0x000fe400078e3cff */
[-C--:B---3--:R-:W-:Y:S01]  /*63160*/  LOP3.LUT R47, R47, R46.reuse, RZ, 0x3c, !PT ;  /* 0x0000002e2f2f7212 */ /* 0x088fe200078e3cff */
[----:B------:R-:W-:Y:S03]  /*63170*/  LDGSTS.E [R20+0xd300], desc[UR14][R58.64], P0 ;  /* 0x0d3000003a147fae */ /* 0x000fe6000812184e */
[----:B------:R-:W-:-:S02]  /*63180*/  LOP3.LUT R46, R47, R46, RZ, 0x3c, !PT ;  /* 0x0000002e2f2e7212 */ /* 0x000fc400078e3cff */
[----:B------:R-:W-:Y:S01]  /*63190*/  MOV R48, R33 ;  /* 0x0000002100307202 */ /* 0x000fe20000000f00 */
[----:B------:R-:W-:Y:S01]  /*631a0*/  STL.64 [R1+0xd00], R52 ;  /* 0x000d003401007387 */ /* 0x000fe20000100a00 */
[----:B------:R-:W-:Y:S02]  /*631b0*/  LOP3.LUT R47, R47, R46, RZ, 0x3c, !PT ;  /* 0x0000002e2f2f7212 */ /* 0x000fe400078e3cff */
[----:B--2---:R-:W-:Y:S01]  /*631c0*/  MOV R45, R30 ;  /* 0x0000001e002d7202 */ /* 0x004fe20000000f00 */
[----:B------:R2:W-:Y:S01]  /*631d0*/  STL.64 [R1+0xcf8], R34 ;  /* 0x000cf82201007387 */ /* 0x0005e20000100a00 */
[----:B------:R-:W-:Y:S01]  /*631e0*/  IMAD.MOV.U32 R44, RZ, RZ, R196 ;  /* 0x000000ffff2c7224 */ /* 0x000fe200078e00c4 */
[-C--:B------:R-:W-:Y:S02]  /*631f0*/  LOP3.LUT R43, R43, R42.reuse, RZ, 0x3c, !PT ;  /* 0x0000002a2b2b7212 */ /* 0x080fe400078e3cff */
[----:B------:R-:W-:Y:S02]  /*63200*/  LDGSTS.E [R20+0xd380], desc[UR14][R56.64], P1 ;  /* 0x0d38000038147fae */ /* 0x000fe4000892184e */
[----:B------:R-:W-:-:S02]  /*63210*/  LOP3.LUT R42, R43, R42, RZ, 0x3c, !PT ;  /* 0x0000002a2b2a7212 */ /* 0x000fc400078e3cff */
[----:B------:R-:W-:Y:S01]  /*63220*/  STL.64 [R1+0xcf0], R50 ;  /* 0x000cf03201007387 */ /* 0x000fe20000100a00 */
[----:B------:R-:W-:Y:S02]  /*63230*/  MOV R37, R197 ;  /* 0x000000c500257202 */ /* 0x000fe40000000f00 */
[----:B------:R-:W-:Y:S01]  /*63240*/  LOP3.LUT R43, R43, R42, RZ, 0x3c, !PT ;  /* 0x0000002a2b2b7212 */ /* 0x000fe200078e3cff */
[----:B------:R-:W-:Y:S01]  /*63250*/  STL.64 [R1+0xce8], R48 ;  /* 0x000ce83001007387 */ /* 0x000fe20000100a00 */
[----:B------:R-:W-:-:S03]  /*63260*/  IMAD.MOV.U32 R36, RZ, RZ, R198 ;  /* 0x000000ffff247224 */ /* 0x000fc600078e00c6 */
[----:B------:R-:W-:Y:S04]  /*63270*/  STL.64 [R1+0xce0], R46 ;  /* 0x000ce02e01007387 */ /* 0x000fe80000100a00 */
[----:B------:R-:W-:Y:S04]  /*63280*/  STL.64 [R1+0xcd8], R44 ;  /* 0x000cd82c01007387 */ /* 0x000fe80000100a00 */
[----:B------:R-:W3:Y:S04]  /*63290*/  LDL.LU R30, [R1+0x102c] ;  /* 0x00102c00011e7983 */ /* 0x000ee80000300800 */
[----:B------:R-:W-:Y:S04]  /*632a0*/  STL.64 [R1+0xcd0], R42 ;  /* 0x000cd02a01007387 */ /* 0x000fe80000100a00 */
[----:B------:R2:W-:Y:S04]  /*632b0*/  STL.64 [R1+0xcc8], R36 ;  /* 0x000cc82401007387 */ /* 0x0005e80000100a00 */
[----:B------:R-:W3:Y:S04]  /*632c0*/  LDL.LU R38, [R1+0xfb0] ;  /* 0x000fb00001267983 */ /* 0x000ee80000300800 */
[----:B------:R-:W3:Y:S04]  /*632d0*/  LDL.LU R28, [R1+0x1034] ;  /* 0x00103400011c7983 */ /* 0x000ee80000300800 */
[----:B----4-:R-:W4:Y:S04]  /*632e0*/  LDL.LU R40, [R1+0x1028] ;  /* 0x0010280001287983 */ /* 0x010f280000300800 */
[----:B------:R-:W4:Y:S04]  /*632f0*/  LDL.LU R29, [R1+0x10ac] ;  /* 0x0010ac00011d7983 */ /* 0x000f280000300800 */
[----:B------:R-:W4:Y:S04]  /*63300*/  LDL.LU R39, [R1+0x1030] ;  /* 0x0010300001277983 */ /* 0x000f280000300800 */
[----:B------:R-:W-:Y:S04]  /*63310*/  LDGSTS.E [R20+0xdb00], desc[UR14][R22.64], P0 ;  /* 0x0db0000016147fae */ /* 0x000fe8000812184e */
[----:B------:R-:W-:Y:S04]  /*63320*/  LDGSTS.E [R20+0xdb80], desc[UR14][R54.64], P1 ;  /* 0x0db8000036147fae */ /* 0x000fe8000892184e */
[----:B------:R-:W-:Y:S04]  /*63330*/  LDGSTS.E [R20+0xe300], desc[UR14][R52.64], P0 ;  /* 0x0e30000034147fae */ /* 0x000fe8000812184e */
[----:B-1----:R-:W4:Y:S04]  /*63340*/  LDL.LU R22, [R1+0x10b4] ;  /* 0x0010b40001167983 */ /* 0x002f280000300800 */
[----:B------:R-:W-:Y:S01]  /*63350*/  LDGSTS.E [R20+0xe380], desc[UR14][R34.64], P1 ;  /* 0x0e38000022147fae */ /* 0x000fe2000892184e */
[----:B------:R-:W-:-:S03]  /*63360*/  SHF.L.U32 R199, R199, 0x2, RZ ;  /* 0x00000002c7c77819 */ /* 0x000fc600000006ff */
[----:B------:R-:W-:Y:S04]  /*63370*/  LDGSTS.E [R20+0xeb00], desc[UR14][R50.64], P0 ;  /* 0x0eb0000032147fae */ /* 0x000fe8000812184e */
[----:B--2---:R-:W2:Y:S01]  /*63380*/  LDL.LU R34, [R1+0x10a8] ;  /* 0x0010a80001227983 */ /* 0x004ea20000300800 */
[----:B------:R-:W-:-:S03]  /*63390*/  LOP3.LUT R199, R199, 0x40, RZ, 0x3c, !PT ;  /* 0x00000040c7c77812 */ /* 0x000fc600078e3cff */
[----:B------:R-:W2:Y:S04]  /*633a0*/  LDL.LU R33, [R1+0x112c] ;  /* 0x00112c0001217983 */ /* 0x000ea80000300800 */
[----:B------:R-:W-:Y:S04]  /*633b0*/  LDGSTS.E [R20+0xeb80], desc[UR14][R48.64], P1 ;  /* 0x0eb8000030147fae */ /* 0x000fe8000892184e */
[----:B------:R-:W-:Y:S04]  /*633c0*/  LDGSTS.E [R20+0xf300], desc[UR14][R46.64], P0 ;  /* 0x0f3000002e147fae */ /* 0x000fe8000812184e */
[----:B------:R-:W2:Y:S04]  /*633d0*/  LDL.LU R35, [R1+0x10b0] ;  /* 0x0010b00001237983 */ /* 0x000ea80000300800 */
[----:B------:R-:W-:Y:S01]  /*633e0*/  LDGSTS.E [R20+0xf380], desc[UR14][R44.64], P1 ;  /* 0x0f3800002c147fae */ /* 0x000fe2000892184e */
[----:B------:R-:W-:-:S03]  /*633f0*/  VIADD R2, R199, UR12 ;  /* 0x0000000cc7027c36 */ /* 0x000fc60008000000 */
[----:B------:R-:W-:Y:S04]  /*63400*/  LDGSTS.E [R20+0xfb00], desc[UR14][R42.64], P0 ;  /* 0x0fb000002a147fae */ /* 0x000fe8000812184e */
[----:B------:R1:W-:Y:S04]  /*63410*/  LDGSTS.E [R20+0xfb80], desc[UR14][R36.64], P1 ;  /* 0x0fb8000024147fae */ /* 0x0003e8000892184e */
[----:B------:R-:W2:Y:S01]  /*63420*/  LDL.LU R23, [R1+0x1134] ;  /* 0x0011340001177983 */ /* 0x000ea20000300800 */
[----:B-1----:R-:W-:Y:S01]  /*63430*/  MOV R20, R21 ;  /* 0x0000001500147202 */ /* 0x002fe20000000f00 */
[----:B------:R-:W-:-:S02]  /*63440*/  IMAD.MOV.U32 R21, RZ, RZ, R32 ;  /* 0x000000ffff157224 */ /* 0x000fc400078e0020 */
[----:B------:R-:W2:Y:S04]  /*63450*/  LDL.LU R37, [R1+0x1128] ;  /* 0x0011280001257983 */ /* 0x000ea80000300800 */
[----:B------:R-:W2:Y:S04]  /*63460*/  LDL.LU R32, [R1+0x1130] ;  /* 0x0011300001207983 */ /* 0x000ea80000300800 */
[----:B------:R1:W-:Y:S02]  /*63470*/  LDGSTS.E [R2+0x400], desc[UR14][R20.64], P0 ;  /* 0x0040000014027fae */ /* 0x0003e4000812184e */
[----:B-1----:R-:W-:-:S02]  /*63480*/  MOV R20, R31 ;  /* 0x0000001f00147202 */ /* 0x002fc40000000f00 */
[----:B---3--:R-:W-:-:S05]  /*63490*/  IADD3 R30, P2, R30, UR17, RZ ;  /* 0x000000111e1e7c10 */ /* 0x008fca000ff5e0ff */
[----:B------:R-:W-:Y:S01]  /*634a0*/  STL [R1+0x102c], R30 ;  /* 0x00102c1e01007387 */ /* 0x000fe20000100800 */
[----:B------:R-:W-:Y:S02]  /*634b0*/  IADD3.X R38, R38, UR9, RZ, P3, !PT ;  /* 0x0000000926267c10 */ /* 0x000fe40009ffe4ff */
[----:B------:R-:W-:-:S03]  /*634c0*/  IADD3 R28, P3, R28, UR17, RZ ;  /* 0x000000111c1c7c10 */ /* 0x000fc6000ff7e0ff */
[----:B------:R1:W-:Y:S01]  /*634d0*/  STL [R1+0xfb0], R38 ;  /* 0x000fb02601007387 */ /* 0x0003e20000100800 */
[----:B------:R-:W-:Y:S01]  /*634e0*/  IMAD.MOV.U32 R21, RZ, RZ, R38 ;  /* 0x000000ffff157224 */ /* 0x000fe200078e0026 */
[----:B----4-:R-:W-:Y:S02]  /*634f0*/  IADD3.X R40, R40, UR9, RZ, P2, !PT ;  /* 0x0000000928287c10 */ /* 0x010fe400097fe4ff */
[----:B------:R-:W3:Y:S04]  /*63500*/  LDL.LU R36, [R1+0x11ac] ;  /* 0x0011ac0001247983 */ /* 0x000ee80000300800 */
[----:B------:R4:W-:Y:S04]  /*63510*/  LDGSTS.E [R2+0x480], desc[UR14][R20.64], P1 ;  /* 0x0048000014027fae */ /* 0x0009e8000892184e */
[----:B-1----:R-:W3:Y:S04]  /*63520*/  LDL.LU R38, [R1+0x11a8] ;  /* 0x0011a80001267983 */ /* 0x002ee80000300800 */
[----:B------:R-:W-:Y:S04]  /*63530*/  STL [R1+0x1034], R28 ;  /* 0x0010341c01007387 */ /* 0x000fe80000100800 */
[----:B------:R-:W-:Y:S01]  /*63540*/  STL [R1+0x1028], R40 ;  /* 0x0010282801007387 */ /* 0x000fe20000100800 */
[----:B----4-:R-:W-:-:S03]  /*63550*/  MOV R20, R30 ;  /* 0x0000001e00147202 */ /* 0x010fc60000000f00 */
[----:B------:R-:W4:Y:S01]  /*63560*/  LDL.LU R31, [R1+0x11b4] ;  /* 0x0011b400011f7983 */ /* 0x000f220000300800 */
[----:B------:R-:W-:Y:S01]  /*63570*/  IMAD.MOV.U32 R21, RZ, RZ, R40 ;  /* 0x000000ffff157224 */ /* 0x000fe200078e0028 */
[----:B------:R-:W-:Y:S02]  /*63580*/  IADD3 R29, P2, R29, UR17, RZ ;  /* 0x000000111d1d7c10 */ /* 0x000fe4000ff5e0ff */
[----:B------:R-:W-:Y:S01]  /*63590*/  IADD3.X R39, R39, UR9, RZ, P3, !PT ;  /* 0x0000000927277c10 */ /* 0x000fe20009ffe4ff */
[----:B------:R-:W4:Y:S01]  /*635a0*/  LDL.LU R30, [R1+0x122c] ;  /* 0x00122c00011e7983 */ /* 0x000f220000300800 */
[----:B------:R-:W-:-:S03]  /*635b0*/  IADD3 R22, P3, R22, UR17, RZ ;  /* 0x0000001116167c10 */ /* 0x000fc6000ff7e0ff */
[----:B------:R1:W-:Y:S04]  /*635c0*/  LDGSTS.E [R2+0xc00], desc[UR14][R20.64], P0 ;  /* 0x00c0000014027fae */ /* 0x0003e8000812184e */
[----:B------:R-:W-:Y:S04]  /*635d0*/  STL [R1+0x10ac], R29 ;  /* 0x0010ac1d01007387 */ /* 0x000fe80000100800 */
[----:B------:R1:W-:Y:S01]  /*635e0*/  STL [R1+0x1030], R39 ;  /* 0x0010302701007387 */ /* 0x0003e20000100800 */
[----:B--2---:R-:W-:Y:S02]  /*635f0*/  IADD3.X R34, R34, UR9, RZ, P2, !PT ;  /* 0x0000000922227c10 */ /* 0x004fe400097fe4ff */
[----:B-1----:R-:W-:Y:S01]  /*63600*/  MOV R20, R28 ;  /* 0x0000001c00147202 */ /* 0x002fe20000000f00 */
[----:B------:R-:W-:-:S02]  /*63610*/  IMAD.MOV.U32 R21, RZ, RZ, R39 ;  /* 0x000000ffff157224 */ /* 0x000fc400078e0027 */
[----:B------:R-:W2:Y:S04]  /*63620*/  LDL.LU R39, [R1+0x11b0] ;  /* 0x0011b00001277983 */ /* 0x000ea80000300800 */
[----:B------:R-:W-:Y:S04]  /*63630*/  STL [R1+0x10b4], R22 ;  /* 0x0010b41601007387 */ /* 0x000fe80000100800 */
[----:B------:R1:W-:Y:S04]  /*63640*/  STL [R1+0x10a8], R34 ;  /* 0x0010a82201007387 */ /* 0x0003e80000100800 */
[----:B------:R1:W-:Y:S04]  /*63650*/  LDGSTS.E [R2+0xc80], desc[UR14][R20.64], P1 ;  /* 0x00c8000014027fae */ /* 0x0003e8000892184e */
[----:B------:R-:W2:Y:S01]  /*63660*/  LDL.LU R28, [R1+0x1234] ;  /* 0x00123400011c7983 */ /* 0x000ea20000300800 */
[----:B-1----:R-:W-:-:S03]  /*63670*/  IMAD.MOV.U32 R21, RZ, RZ, R34 ;  /* 0x000000ffff157224 */ /* 0x002fc600078e0022 */
[----:B------:R-:W2:Y:S01]  /*63680*/  LDL.LU R34, [R1+0x1228] ;  /* 0x0012280001227983 */ /* 0x000ea20000300800 */
[----:B------:R-:W-:Y:S02]  /*63690*/  IADD3 R33, P2, R33, UR17, RZ ;  /* 0x0000001121217c10 */ /* 0x000fe4000ff5e0ff */
[----:B------:R-:W-:Y:S02]  /*636a0*/  IADD3.X R35, R35, UR9, RZ, P3, !PT ;  /* 0x0000000923237c10 */ /* 0x000fe40009ffe4ff */
[----:B------:R-:W-:Y:S01]  /*636b0*/  MOV R20, R29 ;  /* 0x0000001d00147202 */ /* 0x000fe20000000f00 */
[----:B------:R-:W-:Y:S01]  /*636c0*/  STL [R1+0x112c], R33 ;  /* 0x00112c2101007387 */ /* 0x000fe20000100800 */
[----:B------:R-:W-:Y:S02]  /*636d0*/  IADD3 R23, P3, R23, UR17, RZ ;  /* 0x0000001117177c10 */ /* 0x000fe4000ff7e0ff */
[----:B------:R-:W-:Y:S01]  /*636e0*/  IADD3.X R37, R37, UR9, RZ, P2, !PT ;  /* 0x0000000925257c10 */ /* 0x000fe200097fe4ff */
[----:B------:R1:W-:Y:S04]  /*636f0*/  STL [R1+0x10b0], R35 ;  /* 0x0010b02301007387 */ /* 0x0003e80000100800 */
[----:B------:R1:W-:Y:S04]  /*63700*/  LDGSTS.E [R2+0x1400], desc[UR14][R20.64], P0 ;  /* 0x0140000014027fae */ /* 0x0003e8000812184e */
[----:B------:R-:W2:Y:S01]  /*63710*/  LDL.LU R29, [R1+0x12ac] ;  /* 0x0012ac00011d7983 */ /* 0x000ea20000300800 */
[----:B------:R-:W-:-:S02]  /*63720*/  IADD3.X R32, R32, UR9, RZ, P3, !PT ;  /* 0x0000000920207c10 */ /* 0x000fc40009ffe4ff */
[----:B-1----:R-:W-:Y:S01]  /*63730*/  MOV R20, R22 ;  /* 0x0000001600147202 */ /* 0x002fe20000000f00 */
[----:B------:R-:W-:Y:S02]  /*63740*/  IMAD.MOV.U32 R21, RZ, RZ, R35 ;  /* 0x000000ffff157224 */ /* 0x000fe400078e0023 */
[----:B------:R-:W2:Y:S04]  /*63750*/  LDL.LU R35, [R1+0x1230] ;  /* 0x0012300001237983 */ /* 0x000ea80000300800 */
[----:B------:R-:W-:Y:S04]  /*63760*/  STL [R1+0x1134], R23 ;  /* 0x0011341701007387 */ /* 0x000fe80000100800 */
[----:B------:R-:W-:Y:S04]  /*63770*/  STL [R1+0x1128], R37 ;  /* 0x0011282501007387 */ /* 0x000fe80000100800 */
[----:B------:R1:W-:Y:S04]  /*63780*/  LDGSTS.E [R2+0x1480], desc[UR14][R20.64], P1 ;  /* 0x0148000014027fae */ /* 0x0003e8000892184e */
[----:B------:R-:W2:Y:S04]  /*63790*/  LDL.LU R22, [R1+0x12b4] ;  /* 0x0012b40001167983 */ /* 0x000ea80000300800 */
[----:B------:R-:W2:Y:S01]  /*637a0*/  LDL.LU R40, [R1+0x12a8] ;  /* 0x0012a80001287983 */ /* 0x000ea20000300800 */
[----:B-1----:R-:W-:Y:S01]  /*637b0*/  MOV R20, R33 ;  /* 0x0000002100147202 */ /* 0x002fe20000000f00 */
[----:B------:R-:W-:-:S05]  /*637c0*/  IMAD.MOV.U32 R21, RZ, RZ, R37 ;  /* 0x000000ffff157224 */ /* 0x000fca00078e0025 */
[----:B------:R1:W-:Y:S02]  /*637d0*/  LDGSTS.E [R2+0x1c00], desc[UR14][R20.64], P0 ;  /* 0x01c0000014027fae */ /* 0x0003e4000812184e */
[----:B-1----:R-:W-:Y:S01]  /*637e0*/  IMAD.MOV.U32 R21, RZ, RZ, R32 ;  /* 0x000000ffff157224 */ /* 0x002fe200078e0020 */
[----:B------:R-:W-:-:S05]  /*637f0*/  MOV R20, R23 ;  /* 0x0000001700147202 */ /* 0x000fca0000000f00 */
[----:B------:R1:W-:Y:S01]  /*63800*/  LDGSTS.E [R2+0x1c80], desc[UR14][R20.64], P1 ;  /* 0x01c8000014027fae */ /* 0x0003e2000892184e */
[----:B---3--:R-:W-:-:S05]  /*63810*/  IADD3 R36, P2, R36, UR17, RZ ;  /* 0x0000001124247c10 */ /* 0x008fca000ff5e0ff */
[----:B------:R-:W-:Y:S01]  /*63820*/  STL [R1+0x11ac], R36 ;  /* 0x0011ac2401007387 */ /* 0x000fe20000100800 */
[----:B------:R-:W-:-:S03]  /*63830*/  IADD3.X R38, R38, UR9, RZ, P2, !PT ;  /* 0x0000000926267c10 */ /* 0x000fc600097fe4ff */
[----:B------:R3:W-:Y:S04]  /*63840*/  STL [R1+0x1130], R32 ;  /* 0x0011302001007387 */ /* 0x0007e80000100800 */
[----:B------:R-:W2:Y:S04]  /*63850*/  LDL.LU R33, [R1+0x132c] ;  /* 0x00132c0001217983 */ /* 0x000ea80000300800 */
[----:B---3--:R-:W3:Y:S01]  /*63860*/  LDL.LU R32, [R1+0x12b0] ;  /* 0x0012b00001207983 */ /* 0x008ee20000300800 */
[----:B----4-:R-:W-:-:S05]  /*63870*/  IADD3 R31, P3, R31, UR17, RZ ;  /* 0x000000111f1f7c10 */ /* 0x010fca000ff7e0ff */
[----:B------:R-:W-:Y:S04]  /*63880*/  STL [R1+0x11b4], R31 ;  /* 0x0011b41f01007387 */ /* 0x000fe80000100800 */
[----:B------:R4:W-:Y:S01]  /*63890*/  STL [R1+0x11a8], R38 ;  /* 0x0011a82601007387 */ /* 0x0009e20000100800 */
[----:B------:R-:W-:-:S03]  /*638a0*/  IADD3 R30, P2, R30, UR17, RZ ;  /* 0x000000111e1e7c10 */ /* 0x000fc6000ff5e0ff */
[----:B------:R-:W3:Y:S04]  /*638b0*/  LDL.LU R37, [R1+0x1328] ;  /* 0x0013280001257983 */ /* 0x000ee80000300800 */
[----:B------:R-:W3:Y:S01]  /*638c0*/  LDL.LU R23, [R1+0x1334] ;  /* 0x0013340001177983 */ /* 0x000ee20000300800 */
[----:B-1----:R-:W-:Y:S01]  /*638d0*/  MOV R20, R36 ;  /* 0x0000002400147202 */ /* 0x002fe20000000f00 */
[----:B------:R-:W-:Y:S02]  /*638e0*/  IMAD.MOV.U32 R21, RZ, RZ, R38 ;  /* 0x000000ffff157224 */ /* 0x000fe400078e0026 */
[----:B----4-:R-:W4:Y:S01]  /*638f0*/  LDL.LU R38, [R1+0x1330] ;  /* 0x0013300001267983 */ /* 0x010f220000300800 */
[----:B--2---:R-:W-:-:S03]  /*63900*/  IADD3.X R39, R39, UR9, RZ, P3, !PT ;  /* 0x0000000927277c10 */ /* 0x004fc60009ffe4ff */
[----:B------:R-:W-:Y:S04]  /*63910*/  STL [R1+0x122c], R30 ;  /* 0x00122c1e01007387 */ /* 0x000fe80000100800 */
[----:B------:R1:W-:Y:S04]  /*63920*/  STL [R1+0x11b0], R39 ;  /* 0x0011b02701007387 */ /* 0x0003e80000100800 */
[----:B------:R-:W2:Y:S04]  /*63930*/  LDL.LU R36, [R1+0x13ac] ;  /* 0x0013ac0001247983 */ /* 0x000ea80000300800 */
[----:B------:R1:W-:Y:S01]  /*63940*/  LDGSTS.E [R2+0x2400], desc[UR14][R20.64], P0 ;  /* 0x0240000014027fae */ /* 0x0003e2000812184e */
[----:B------:R-:W-:-:S02]  /*63950*/  IADD3 R28, P3, R28, UR17, RZ ;  /* 0x000000111c1c7c10 */ /* 0x000fc4000ff7e0ff */
[----:B------:R-:W-:Y:S01]  /*63960*/  IADD3.X R34, R34, UR9, RZ, P2, !PT ;  /* 0x0000000922227c10 */ /* 0x000fe200097fe4ff */
[----:B-1----:R-:W-:Y:S02]  /*63970*/  IMAD.MOV.U32 R21, RZ, RZ, R39 ;  /* 0x000000ffff157224 */ /* 0x002fe400078e0027 */
[----:B------:R-:W2:Y:S01]  /*63980*/  LDL.LU R39, [R1+0x13a8] ;  /* 0x0013a80001277983 */ /* 0x000ea20000300800 */
[----:B------:R-:W-:-:S03]  /*63990*/  MOV R20, R31 ;  /* 0x0000001f00147202 */ /* 0x000fc60000000f00 */
[----:B------:R-:W-:Y:S04]  /*639a0*/  STL [R1+0x1234], R28 ;  /* 0x0012341c01007387 */ /* 0x000fe80000100800 */
[----:B------:R1:W-:Y:S04]  /*639b0*/  STL [R1+0x1228], R34 ;  /* 0x0012282201007387 */ /* 0x0003e80000100800 */
[----:B------:R-:W2:Y:S04]  /*639c0*/  LDL.LU R31, [R1+0x13b4] ;  /* 0x0013b400011f7983 */ /* 0x000ea80000300800 */
[----:B------:R1:W-:Y:S01]  /*639d0*/  LDGSTS.E [R2+0x2480], desc[UR14][R20.64], P1 ;  /* 0x0248000014027fae */ /* 0x0003e2000892184e */
[----:B------:R-:W-:-:S02]  /*639e0*/  IADD3 R29, P2, R29, UR17, RZ ;  /* 0x000000111d1d7c10 */ /* 0x000fc4000ff5e0ff */
[----:B------:R-:W-:Y:S02]  /*639f0*/  IADD3.X R35, R35, UR9, RZ, P3, !PT ;  /* 0x0000000923237c10 */ /* 0x000fe40009ffe4ff */
[----:B-1----:R-:W-:Y:S01]  /*63a00*/  MOV R20, R30 ;  /* 0x0000001e00147202 */ /* 0x002fe20000000f00 */
[----:B------:R-:W-:Y:S02]  /*63a10*/  IMAD.MOV.U32 R21, RZ, RZ, R34 ;  /* 0x000000ffff157224 */ /* 0x000fe400078e0022 */
[----:B------:R-:W2:Y:S04]  /*63a20*/  LDL.LU R34, [R1+0x13b0] ;  /* 0x0013b00001227983 */ /* 0x000ea80000300800 */
[----:B------:R1:W-:Y:S04]  /*63a30*/  LDGSTS.E [R2+0x2c00], desc[UR14][R20.64], P0 ;  /* 0x02c0000014027fae */ /* 0x0003e8000812184e */
[----:B------:R-:W-:Y:S01]  /*63a40*/  STL [R1+0x12ac], R29 ;  /* 0x0012ac1d01007387 */ /* 0x000fe20000100800 */
[----:B------:R-:W-:-:S03]  /*63a50*/  IADD3 R22, P3, R22, UR17, RZ ;  /* 0x0000001116167c10 */ /* 0x000fc6000ff7e0ff */
[----:B------:R1:W-:Y:S01]  /*63a60*/  STL [R1+0x1230], R35 ;  /* 0x0012302301007387 */ /* 0x0003e20000100800 */
[----:B------:R-:W-:Y:S01]  /*63a70*/  IADD3.X R40, R40, UR9, RZ, P2, !PT ;  /* 0x0000000928287c10 */ /* 0x000fe200097fe4ff */
[----:B-1----:R-:W-:Y:S01]  /*63a80*/  IMAD.MOV.U32 R21, RZ, RZ, R35 ;  /* 0x000000ffff157224 */ /* 0x002fe200078e0023 */
[----:B------:R-:W-:Y:S01]  /*63a90*/  MOV R20, R28 ;  /* 0x0000001c00147202 */ /* 0x000fe20000000f00 */
[----:B------:R-:W2:Y:S04]  /*63aa0*/  LDL.LU R30, [R1+0x142c] ;  /* 0x00142c00011e7983 */ /* 0x000ea80000300800 */
[----:B------:R-:W2:Y:S04]  /*63ab0*/  LDL.LU R35, [R1+0x1428] ;  /* 0x0014280001237983 */ /* 0x000ea80000300800 */
[----:B------:R1:W-:Y:S04]  /*63ac0*/  LDGSTS.E [R2+0x2c80], desc[UR14][R20.64], P1 ;  /* 0x02c8000014027fae */ /* 0x0003e8000892184e */
[----:B------:R-:W-:Y:S04]  /*63ad0*/  STL [R1+0x12b4], R22 ;  /* 0x0012b41601007387 */ /* 0x000fe80000100800 */
[----:B------:R-:W-:Y:S01]  /*63ae0*/  STL [R1+0x12a8], R40 ;  /* 0x0012a82801007387 */ /* 0x000fe20000100800 */
[----:B-1----:R-:W-:Y:S01]  /*63af0*/  MOV R20, R29 ;  /* 0x0000001d00147202 */ /* 0x002fe20000000f00 */
[----:B------:R-:W-:-:S02]  /*63b00*/  IMAD.MOV.U32 R21, RZ, RZ, R40 ;  /* 0x000000ffff157224 */ /* 0x000fc400078e0028 */
[----:B------:R-:W2:Y:S04]  /*63b10*/  LDL.LU R28, [R1+0x1434] ;  /* 0x00143400011c7983 */ /* 0x000ea80000300800 */
[----:B------:R1:W-:Y:S04]  /*63b20*/  LDGSTS.E [R2+0x3400], desc[UR14][R20.64], P0 ;  /* 0x0340000014027fae */ /* 0x0003e8000812184e */
[----:B------:R-:W2:Y:S01]  /*63b30*/  LDL.LU R29, [R1+0x14ac] ;  /* 0x0014ac00011d7983 */ /* 0x000ea20000300800 */
[----:B-1----:R-:W-:Y:S02]  /*63b40*/  MOV R20, R22 ;  /* 0x0000001600147202 */ /* 0x002fe40000000f00 */
[----:B------:R-:W-:-:S02]  /*63b50*/  IADD3 R33, P2, R33, UR17, RZ ;  /* 0x0000001121217c10 */ /* 0x000fc4000ff5e0ff */
[----:B---3--:R-:W-:-:S03]  /*63b60*/  IADD3.X R32, R32, UR9, RZ, P3, !PT ;  /* 0x0000000920207c10 */ /* 0x008fc60009ffe4ff */
[----:B------:R-:W-:Y:S02]  /*63b70*/  STL [R1+0x132c], R33 ;  /* 0x00132c2101007387 */ /* 0x000fe40000100800 */
[----:B------:R-:W-:Y:S02]  /*63b80*/  IMAD.MOV.U32 R21, RZ, RZ, R32 ;  /* 0x000000ffff157224 */ /* 0x000fe400078e0020 */
[----:B------:R1:W-:Y:S04]  /*63b90*/  STL [R1+0x12b0], R32 ;  /* 0x0012b02001007387 */ /* 0x0003e80000100800 */
[----:B------:R3:W-:Y:S01]  /*63ba0*/  LDGSTS.E [R2+0x3480], desc[UR14][R20.64], P1 ;  /* 0x0348000014027fae */ /* 0x0007e2000892184e */
[----:B------:R-:W-:-:S03]  /*63bb0*/  IADD3.X R37, R37, UR9, RZ, P2, !PT ;  /* 0x0000000925257c10 */ /* 0x000fc600097fe4ff */
[----:B-1----:R-:W2:Y:S01]  /*63bc0*/  LDL.LU R32, [R1+0x1430] ;  /* 0x0014300001207983 */ /* 0x002ea20000300800 */
[----:B------:R-:W-:-:S05]  /*63bd0*/  IADD3 R23, P3, R23, UR17, RZ ;  /* 0x0000001117177c10 */ /* 0x000fca000ff7e0ff */
[----:B------:R-:W-:Y:S01]  /*63be0*/  STL [R1+0x1334], R23 ;  /* 0x0013341701007387 */ /* 0x000fe20000100800 */
[----:B---3--:R-:W-:-:S03]  /*63bf0*/  MOV R20, R33 ;  /* 0x0000002100147202 */ /* 0x008fc60000000f00 */
[----:B------:R1:W-:Y:S01]  /*63c00*/  STL [R1+0x1328], R37 ;  /* 0x0013282501007387 */ /* 0x0003e20000100800 */
[----:B----4-:R-:W-:-:S03]  /*63c10*/  IADD3.X R38, R38, UR9, RZ, P3, !PT ;  /* 0x0000000926267c10 */ /* 0x010fc60009ffe4ff */
[----:B------:R-:W3:Y:S01]  /*63c20*/  LDL.LU R22, [R1+0x14b4] ;  /* 0x0014b40001167983 */ /* 0x000ee20000300800 */
[----:B------:R-:W-:-:S03]  /*63c30*/  IMAD.MOV.U32 R21, RZ, RZ, R37 ;  /* 0x000000ffff157224 */ /* 0x000fc600078e0025 */
[----:B------:R-:W4:Y:S01]  /*63c40*/  LDL.LU R33, [R1+0x14a8] ;  /* 0x0014a80001217983 */ /* 0x000f220000300800 */
[----:B--2---:R-:W-:-:S03]  /*63c50*/  IADD3 R36, P2, R36, UR17, RZ ;  /* 0x0000001124247c10 */ /* 0x004fc6000ff5e0ff */
[----:B------:R2:W-:Y:S04]  /*63c60*/  LDGSTS.E [R2+0x3c00], desc[UR14][R20.64], P0 ;  /* 0x03c0000014027fae */ /* 0x0005e8000812184e */
[----:B------:R-:W-:Y:S04]  /*63c70*/  STL [R1+0x13ac], R36 ;  /* 0x0013ac2401007387 */ /* 0x000fe80000100800 */
[----:B------:R2:W-:Y:S04]  /*63c80*/  STL [R1+0x1330], R38 ;  /* 0x0013302601007387 */ /* 0x0005e80000100800 */
[----:B-1----:R-:W4:Y:S01]  /*63c90*/  LDL.LU R37, [R1+0x152c] ;  /* 0x00152c0001257983 */ /* 0x002f220000300800 */
[----:B--2---:R-:W-:Y:S01]  /*63ca0*/  IMAD.MOV.U32 R21, RZ, RZ, R38 ;  /* 0x000000ffff157224 */ /* 0x004fe200078e0026 */
[----:B------:R-:W-:-:S02]  /*63cb0*/  IADD3.X R39, R39, UR9, RZ, P2, !PT ;  /* 0x0000000927277c10 */ /* 0x000fc400097fe4ff */
[----:B------:R-:W2:Y:S01]  /*63cc0*/  LDL.LU R38, [R1+0x14b0] ;  /* 0x0014b00001267983 */ /* 0x000ea20000300800 */
[----:B------:R-:W-:-:S05]  /*63cd0*/  MOV R20, R23 ;  /* 0x0000001700147202 */ /* 0x000fca0000000f00 */
[----:B------:R1:W-:Y:S01]  /*63ce0*/  LDGSTS.E [R2+0x3c80], desc[UR14][R20.64], P1 ;  /* 0x03c8000014027fae */ /* 0x0003e2000892184e */
[----:B------:R-:W-:-:S05]  /*63cf0*/  IADD3 R31, P3, R31, UR17, RZ ;  /* 0x000000111f1f7c10 */ /* 0x000fca000ff7e0ff */
[----:B------:R1:W-:Y:S04]  /*63d00*/  STL [R1+0x13b4], R31 ;  /* 0x0013b41f01007387 */ /* 0x0003e80000100800 */
[----:B------:R1:W-:Y:S04]  /*63d10*/  STL [R1+0x13a8], R39 ;  /* 0x0013a82701007387 */ /* 0x0003e80000100800 */
[----:B------:R-:W2:Y:S04]  /*63d20*/  LDL.LU R23, [R1+0x1534] ;  /* 0x0015340001177983 */ /* 0x000ea80000300800 */
[----:B------:R-:W2:Y:S01]  /*63d30*/  LDL.LU R40, [R1+0x1528] ;  /* 0x0015280001287983 */ /* 0x000ea20000300800 */
[----:B-1----:R-:W-:Y:S01]  /*63d40*/  MOV R20, R36 ;  /* 0x0000002400147202 */ /* 0x002fe20000000f00 */
[----:B------:R-:W-:Y:S01]  /*63d50*/  IMAD.MOV.U32 R21, RZ, RZ, R39 ;  /* 0x000000ffff157224 */ /* 0x000fe200078e0027 */
[----:B------:R-:W-:-:S04]  /*63d60*/  IADD3.X R34, R34, UR9, RZ, P3, !PT ;  /* 0x0000000922227c10 */ /* 0x000fc80009ffe4ff */
[----:B------:R1:W-:Y:S01]  /*63d70*/  LDGSTS.E [R2+0x4400], desc[UR14][R20.64], P0 ;  /* 0x0440000014027fae */ /* 0x0003e2000812184e */
[----:B------:R-:W-:Y:S01]  /*63d80*/  IADD3 R30, P2, R30, UR17, RZ ;  /* 0x000000111e1e7c10 */ /* 0x000fe2000ff5e0ff */
[----:B-1----:R-:W-:Y:S01]  /*63d90*/  IMAD.MOV.U32 R21, RZ, RZ, R34 ;  /* 0x000000ffff157224 */ /* 0x002fe200078e0022 */
[----:B------:R-:W-:Y:S02]  /*63da0*/  MOV R20, R31 ;  /* 0x0000001f00147202 */ /* 0x000fe40000000f00 */
[----:B------:R-:W-:Y:S01]  /*63db0*/  IADD3.X R35, R35, UR9, RZ, P2, !PT ;  /* 0x0000000923237c10 */ /* 0x000fe200097fe4ff */
[----:B------:R-:W-:Y:S04]  /*63dc0*/  STL [R1+0x142c], R30 ;  /* 0x00142c1e01007387 */ /* 0x000fe80000100800 */
[----:B------:R1:W-:Y:S04]  /*63dd0*/  STL [R1+0x13b0], R34 ;  /* 0x0013b02201007387 */ /* 0x0003e80000100800 */
[----:B------:R-:W2:Y:S04]  /*63de0*/  LDL.LU R36, [R1+0x15ac] ;  /* 0x0015ac0001247983 */ /* 0x000ea80000300800 */
[----:B------:R-:W2:Y:S04]  /*63df0*/  LDL.LU R31, [R1+0x1530] ;  /* 0x00153000011f7983 */ /* 0x000ea80000300800 */
[----:B------:R1:W-:Y:S01]  /*63e00*/  LDGSTS.E [R2+0x4480], desc[UR14][R20.64], P1 ;  /* 0x0448000014027fae */ /* 0x0003e2000892184e */
[----:B------:R-:W-:-:S05]  /*63e10*/  IADD3 R28, P3, R28, UR17, RZ ;  /* 0x000000111c1c7c10 */ /* 0x000fca000ff7e0ff */
[----:B------:R-:W-:Y:S01]  /*63e20*/  STL [R1+0x1434], R28 ;  /* 0x0014341c01007387 */ /* 0x000fe20000100800 */
[----:B------:R-:W-:-:S03]  /*63e30*/  IADD3 R29, P2, R29, UR17, RZ ;  /* 0x000000111d1d7c10 */ /* 0x000fc6000ff5e0ff */
[----:B------:R1:W-:Y:S02]  /*63e40*/  STL [R1+0x1428], R35 ;  /* 0x0014282301007387 */ /* 0x0003e40000100800 */
[----:B-1----:R-:W-:Y:S01]  /*63e50*/  MOV R20, R30 ;  /* 0x0000001e00147202 */ /* 0x002fe20000000f00 */
[----:B------:R-:W-:Y:S01]  /*63e60*/  IMAD.MOV.U32 R21, RZ, RZ, R35 ;  /* 0x000000ffff157224 */ /* 0x000fe200078e0023 */
[----:B------:R-:W2:Y:S04]  /*63e70*/  LDL.LU R39, [R1+0x15a8] ;  /* 0x0015a80001277983 */ /* 0x000ea80000300800 */
[----:B------:R-:W2:Y:S04]  /*63e80*/  LDL.LU R34, [R1+0x15b4] ;  /* 0x0015b40001227983 */ /* 0x000ea80000300800 */
[----:B------:R-:W2:Y:S04]  /*63e90*/  LDL.LU R35, [R1+0x15b0] ;  /* 0x0015b00001237983 */ /* 0x000ea80000300800 */
[----:B------:R-:W-:Y:S04]  /*63ea0*/  STL [R1+0x14ac], R29 ;  /* 0x0014ac1d01007387 */ /* 0x000fe80000100800 */
[----:B------:R1:W-:Y:S02]  /*63eb0*/  LDGSTS.E [R2+0x4c00], desc[UR14][R20.64], P0 ;  /* 0x04c0000014027fae */ /* 0x0003e4000812184e */
[----:B-1----:R-:W-:-:S02]  /*63ec0*/  MOV R20, R28 ;  /* 0x0000001c00147202 */ /* 0x002fc40000000f00 */
[----:B------:R-:W-:-:S05]  /*63ed0*/  IADD3.X R32, R32, UR9, RZ, P3, !PT ;  /* 0x0000000920207c10 */ /* 0x000fca0009ffe4ff */
[----:B------:R1:W-:Y:S01]  /*63ee0*/  STL [R1+0x1430], R32 ;  /* 0x0014302001007387 */ /* 0x0003e20000100800 */
[----:B------:R-:W-:-:S03]  /*63ef0*/  IMAD.MOV.U32 R21, RZ, RZ, R32 ;  /* 0x000000ffff157224 */ /* 0x000fc600078e0020 */
[----:B------:R-:W2:Y:S04]  /*63f00*/  LDL.LU R30, [R1+0x162c] ;  /* 0x00162c00011e7983 */ /* 0x000ea80000300800 */
[----:B------:R4:W-:Y:S01]  /*63f10*/  LDGSTS.E [R2+0x4c80], desc[UR14][R20.64], P1 ;  /* 0x04c8000014027fae */ /* 0x0009e2000892184e */
[----:B---3--:R-:W-:-:S03]  /*63f20*/  IADD3 R22, P3, R22, UR17, RZ ;  /* 0x0000001116167c10 */ /* 0x008fc6000ff7e0ff */
[----:B-1----:R-:W3:Y:S01]  /*63f30*/  LDL.LU R32, [R1+0x1628] ;  /* 0x0016280001207983 */ /* 0x002ee20000300800 */
[----:B----4-:R-:W-:-:S03]  /*63f40*/  IADD3.X R33, R33, UR9, RZ, P2, !PT ;  /* 0x0000000921217c10 */ /* 0x010fc600097fe4ff */
[----:B------:R-:W-:Y:S04]  /*63f50*/  STL [R1+0x14b4], R22 ;  /* 0x0014b41601007387 */ /* 0x000fe80000100800 */
[----:B------:R1:W-:Y:S04]  /*63f60*/  STL [R1+0x14a8], R33 ;  /* 0x0014a82101007387 */ /* 0x0003e80000100800 */
[----:B------:R-:W4:Y:S01]  /*63f70*/  LDL.LU R28, [R1+0x1634] ;  /* 0x00163400011c7983 */ /* 0x000f220000300800 */
[----:B------:R-:W-:Y:S01]  /*63f80*/  MOV R20, R29 ;  /* 0x0000001d00147202 */ /* 0x000fe20000000f00 */
[----:B------:R-:W-:-:S02]  /*63f90*/  IMAD.MOV.U32 R21, RZ, RZ, R33 ;  /* 0x000000ffff157224 */ /* 0x000fc400078e0021 */
[----:B------:R-:W4:Y:S01]  /*63fa0*/  LDL.LU R29, [R1+0x1630] ;  /* 0x00163000011d7983 */ /* 0x000f220000300800 */
[----:B------:R-:W-:-:S03]  /*63fb0*/  IADD3 R37, P2, R37, UR17, RZ ;  /* 0x0000001125257c10 */ /* 0x000fc6000ff5e0ff */
[----:B------:R1:W-:Y:S01]  /*63fc0*/  LDGSTS.E [R2+0x5400], desc[UR14][R20.64], P0 ;  /* 0x0540000014027fae */ /* 0x0003e2000812184e */
[----:B--2---:R-:W-:-:S03]  /*63fd0*/  IADD3.X R38, R38, UR9, RZ, P3, !PT ;  /* 0x0000000926267c10 */ /* 0x004fc60009ffe4ff */
[----:B------:R-:W-:Y:S04]  /*63fe0*/  STL [R1+0x152c], R37 ;  /* 0x00152c2501007387 */ /* 0x000fe80000100800 */
[----:B------:R2:W-:Y:S01]  /*63ff0*/  STL [R1+0x14b0], R38 ;  /* 0x0014b02601007387 */ /* 0x0005e20000100800 */
[----:B-1----:R-:W-:-:S03]  /*64000*/  IMAD.MOV.U32 R21, RZ, RZ, R38 ;  /* 0x000000ffff157224 */ /* 0x002fc600078e0026 */
[----:B------:R-:W4:Y:S01]  /*64010*/  LDL.LU R33, [R1+0x16ac] ;  /* 0x0016ac0001217983 */ /* 0x000f220000300800 */
[----:B------:R-:W-:-:S03]  /*64020*/  MOV R20, R22 ;  /* 0x0000001600147202 */ /* 0x000fc60000000f00 */
[----:B--2---:R-:W2:Y:S04]  /*64030*/  LDL.LU R38, [R1+0x16a8] ;  /* 0x0016a80001267983 */ /* 0x004ea80000300800 */
[----:B------:R1:W-:Y:S01]  /*64040*/  LDGSTS.E [R2+0x5480], desc[UR14][R20.64], P1 ;  /* 0x0548000014027fae */ /* 0x0003e2000892184e */
[----:B------:R-:W-:Y:S02]  /*64050*/  IADD3 R23, P3, R23, UR17, RZ ;  /* 0x0000001117177c10 */ /* 0x000fe4000ff7e0ff */
[----:B------:R-:W-:-:S03]  /*64060*/  IADD3.X R40, R40, UR9, RZ, P2, !PT ;  /* 0x0000000928287c10 */ /* 0x000fc600097fe4ff */
[----:B------:R-:W-:Y:S04]  /*64070*/  STL [R1+0x1534], R23 ;  /* 0x0015341701007387 */ /* 0x000fe80000100800 */
[----:B------:R-:W-:Y:S04]  /*64080*/  STL [R1+0x1528], R40 ;  /* 0x0015282801007387 */ /* 0x000fe80000100800 */
[----:B------:R-:W2:Y:S01]  /*64090*/  LDL.LU R22, [R1+0x16b4] ;  /* 0x0016b40001167983 */ /* 0x000ea20000300800 */
[----:B-1----:R-:W-:Y:S01]  /*640a0*/  MOV R20, R37 ;  /* 0x0000002500147202 */ /* 0x002fe20000000f00 */
[----:B------:R-:W-:-:S02]  /*640b0*/  IMAD.MOV.U32 R21, RZ, RZ, R40 ;  /* 0x000000ffff157224 */ /* 0x000fc400078e0028 */
[----:B------:R-:W2:Y:S04]  /*640c0*/  LDL.LU R37, [R1+0x172c] ;  /* 0x00172c0001257983 */ /* 0x000ea80000300800 */
[----:B------:R1:W-:Y:S01]  /*640d0*/  LDGSTS.E [R2+0x5c00], desc[UR14][R20.64], P0 ;  /* 0x05c0000014027fae */ /* 0x0003e2000812184e */
[----:B------:R-:W-:Y:S02]  /*640e0*/  IADD3 R36, P2, R36, UR17, RZ ;  /* 0x0000001124247c10 */ /* 0x000fe4000ff5e0ff */
[----:B------:R-:W-:-:S03]  /*640f0*/  IADD3.X R31, R31, UR9, RZ, P3, !PT ;  /* 0x000000091f1f7c10 */ /* 0x000fc60009ffe4ff */
[----:B------:R-:W-:Y:S01]  /*64100*/  STL [R1+0x15ac], R36 ;  /* 0x0015ac2401007387 */ /* 0x000fe20000100800 */
[----:B-1----:R-:W-:Y:S01]  /*64110*/  MOV R20, R23 ;  /* 0x0000001700147202 */ /* 0x002fe20000000f00 */
[----:B------:R-:W-:Y:S02]  /*64120*/  IMAD.MOV.U32 R21, RZ, RZ, R31 ;  /* 0x000000ffff157224 */ /* 0x000fe400078e001f */
[----:B------:R1:W-:Y:S04]  /*64130*/  STL [R1+0x1530], R31 ;  /* 0x0015301f01007387 */ /* 0x0003e80000100800 */
[----:B------:R1:W-:Y:S04]  /*64140*/  LDGSTS.E [R2+0x5c80], desc[UR14][R20.64], P1 ;  /* 0x05c8000014027fae */ /* 0x0003e8000892184e */
[----:B-1----:R-:W2:Y:S01]  /*64150*/  LDL.LU R31, [R1+0x16b0] ;  /* 0x0016b000011f7983 */ /* 0x002ea20000300800 */
[----:B------:R-:W-:-:S02]  /*64160*/  IADD3.X R39, R39, UR9, RZ, P2, !PT ;  /* 0x0000000927277c10 */ /* 0x000fc400097fe4ff */
[----:B------:R-:W-:-:S03]  /*64170*/  IADD3 R34, P3, R34, UR17, RZ ;  /* 0x0000001122227c10 */ /* 0x000fc6000ff7e0ff */
[----:B------:R-:W-:Y:S01]  /*64180*/  IMAD.MOV.U32 R21, RZ, RZ, R39 ;  /* 0x000000ffff157224 */ /* 0x000fe200078e0027 */
[----:B------:R-:W-:Y:S02]  /*64190*/  MOV R20, R36 ;  /* 0x0000002400147202 */ /* 0x000fe40000000f00 */
[----:B------:R-:W-:Y:S01]  /*641a0*/  IADD3.X R35, R35, UR9, RZ, P3, !PT ;  /* 0x0000000923237c10 */ /* 0x000fe20009ffe4ff */
[----:B------:R-:W-:Y:S04]  /*641b0*/  STL [R1+0x15b4], R34 ;  /* 0x0015b42201007387 */ /* 0x000fe80000100800 */
[----:B------:R1:W-:Y:S04]  /*641c0*/  STL [R1+0x15a8], R39 ;  /* 0x0015a82701007387 */ /* 0x0003e80000100800 */
[----:B------:R-:W2:Y:S04]  /*641d0*/  LDL.LU R23, [R1+0x1734] ;  /* 0x0017340001177983 */ /* 0x000ea80000300800 */
[----:B------:R1:W-:Y:S04]  /*641e0*/  LDGSTS.E [R2+0x6400], desc[UR14][R20.64], P0 ;  /* 0x0640000014027fae */ /* 0x0003e8000812184e */
[----:B-1----:R-:W2:Y:S01]  /*641f0*/  LDL.LU R39, [R1+0x1728] ;  /* 0x0017280001277983 */ /* 0x002ea20000300800 */
[----:B------:R-:W-:Y:S01]  /*64200*/  MOV R20, R34 ;  /* 0x0000002200147202 */ /* 0x000fe20000000f00 */
[----:B------:R-:W-:-:S05]  /*64210*/  IMAD.MOV.U32 R21, RZ, RZ, R35 ;  /* 0x000000ffff157224 */ /* 0x000fca00078e0023 */
[----:B------:R1:W-:Y:S01]  /*64220*/  LDGSTS.E [R2+0x6480], desc[UR14][R20.64], P1 ;  /* 0x0648000014027fae */ /* 0x0003e2000892184e */
[----:B------:R-:W-:-:S05]  /*64230*/  IADD3 R30, P2, R30, UR17, RZ ;  /* 0x000000111e1e7c10 */ /* 0x000fca000ff5e0ff */
[----:B------:R-:W-:Y:S01]  /*64240*/  STL [R1+0x162c], R30 ;  /* 0x00162c1e01007387 */ /* 0x000fe20000100800 */
[----:B---3--:R-:W-:-:S03]  /*64250*/  IADD3.X R32, R32, UR9, RZ, P2, !PT ;  /* 0x0000000920207c10 */ /* 0x008fc600097fe4ff */
[----:B------:R3:W-:Y:S04]  /*64260*/  STL [R1+0x15b0], R35 ;  /* 0x0015b02301007387 */ /* 0x0007e80000100800 */
[----:B------:R-:W2:Y:S04]  /*64270*/  LDL.LU R36, [R1+0x17ac] ;  /* 0x0017ac0001247983 */ /* 0x000ea80000300800 */
[----:B------:R-:W2:Y:S01]  /*64280*/  LDL.LU R34, [R1+0x1730] ;  /* 0x0017300001227983 */ /* 0x000ea20000300800 */
[----:B----4-:R-:W-:-:S05]  /*64290*/  IADD3 R28, P3, R28, UR17, RZ ;  /* 0x000000111c1c7c10 */ /* 0x010fca000ff7e0ff */
[----:B------:R-:W-:Y:S04]  /*642a0*/  STL [R1+0x1634], R28 ;  /* 0x0016341c01007387 */ /* 0x000fe80000100800 */
[----:B------:R4:W-:Y:S01]  /*642b0*/  STL [R1+0x1628], R32 ;  /* 0x0016282001007387 */ /* 0x0009e20000100800 */
[----:B------:R-:W-:-:S03]  /*642c0*/  IADD3.X R29, R29, UR9, RZ, P3, !PT ;  /* 0x000000091d1d7c10 */ /* 0x000fc60009ffe4ff */
[----:B---3--:R-:W3:Y:S04]  /*642d0*/  LDL.LU R35, [R1+0x17b4] ;  /* 0x0017b40001237983 */ /* 0x008ee80000300800 */
[----:B------:R-:W3:Y:S01]  /*642e0*/  LDL.LU R41, [R1+0x17a8] ;  /* 0x0017a80001297983 */ /* 0x000ee20000300800 */
[----:B------:R-:W-:Y:S01]  /*642f0*/  IADD3 R33, P2, R33, UR17, RZ ;  /* 0x0000001121217c10 */ /* 0x000fe2000ff5e0ff */
[----:B-1----:R-:W-:Y:S01]  /*64300*/  IMAD.MOV.U32 R21, RZ, RZ, R32 ;  /* 0x000000ffff157224 */ /* 0x002fe200078e0020 */
[----:B------:R-:W-:-:S03]  /*64310*/  MOV R20, R30 ;  /* 0x0000001e00147202 */ /* 0x000fc60000000f00 */
[----:B------:R-:W-:Y:S01]  /*64320*/  STL [R1+0x16ac], R33 ;  /* 0x0016ac2101007387 */ /* 0x000fe20000100800 */
[----:B--2---:R-:W-:-:S03]  /*64330*/  IADD3.X R38, R38, UR9, RZ, P2, !PT ;  /* 0x0000000926267c10 */ /* 0x004fc600097fe4ff */
[----:B------:R1:W-:Y:S04]  /*64340*/  STL [R1+0x1630], R29 ;  /* 0x0016301d01007387 */ /* 0x0003e80000100800 */
[----:B------:R-:W2:Y:S04]  /*64350*/  LDL.LU R30, [R1+0x182c] ;  /* 0x00182c00011e7983 */ /* 0x000ea80000300800 */
[----:B------:R-:W2:Y:S04]  /*64360*/  LDL.LU R40, [R1+0x17b0] ;  /* 0x0017b00001287983 */ /* 0x000ea80000300800 */
[----:B------:R4:W-:Y:S01]  /*64370*/  LDGSTS.E [R2+0x6c00], desc[UR14][R20.64], P0 ;  /* 0x06c0000014027fae */ /* 0x0009e2000812184e */
[----:B------:R-:W-:-:S05]  /*64380*/  IADD3 R22, P3, R22, UR17, RZ ;  /* 0x0000001116167c10 */ /* 0x000fca000ff7e0ff */
[----:B------:R-:W-:Y:S01]  /*64390*/  STL [R1+0x16b4], R22 ;  /* 0x0016b41601007387 */ /* 0x000fe20000100800 */
[----:B----4-:R-:W-:-:S03]  /*643a0*/  MOV R20, R28 ;  /* 0x0000001c00147202 */ /* 0x010fc60000000f00 */
[----:B------:R4:W-:Y:S04]  /*643b0*/  STL [R1+0x16a8], R38 ;  /* 0x0016a82601007387 */ /* 0x0009e80000100800 */
[----:B------:R-:W2:Y:S04]  /*643c0*/  LDL.LU R32, [R1+0x1828] ;  /* 0x0018280001207983 */ /* 0x000ea80000300800 */
[----:B------:R-:W2:Y:S01]  /*643d0*/  LDL.LU R28, [R1+0x1834] ;  /* 0x00183400011c7983 */ /* 0x000ea20000300800 */
[----:B------:R-:W-:Y:S01]  /*643e0*/  IMAD.MOV.U32 R21, RZ, RZ, R29 ;  /* 0x000000ffff157224 */ /* 0x000fe200078e001d */
[----:B------:R-:W-:-:S02]  /*643f0*/  IADD3 R37, P2, R37, UR17, RZ ;  /* 0x0000001125257c10 */ /* 0x000fc4000ff5e0ff */
[----:B-1----:R-:W2:Y:S04]  /*64400*/  LDL.LU R29, [R1+0x18ac] ;  /* 0x0018ac00011d7983 */ /* 0x002ea80000300800 */
[----:B------:R1:W-:Y:S02]  /*64410*/  LDGSTS.E [R2+0x6c80], desc[UR14][R20.64], P1 ;  /* 0x06c8000014027fae */ /* 0x0003e4000892184e */
[----:B-1----:R-:W-:Y:S01]  /*64420*/  MOV R20, R33 ;  /* 0x0000002100147202 */ /* 0x002fe20000000f00 */
[----:B------:R-:W-:Y:S01]  /*64430*/  IMAD.MOV.U32 R21, RZ, RZ, R38 ;  /* 0x000000ffff157224 */ /* 0x000fe200078e0026 */
[----:B------:R-:W2:Y:S04]  /*64440*/  LDL.LU R33, [R1+0x1830] ;  /* 0x0018300001217983 */ /* 0x000ea80000300800 */
[----:B------:R1:W-:Y:S01]  /*64450*/  LDGSTS.E [R2+0x7400], desc[UR14][R20.64], P0 ;  /* 0x0740000014027fae */ /* 0x0003e2000812184e */
[----:B------:R-:W-:-:S03]  /*64460*/  IADD3.X R31, R31, UR9, RZ, P3, !PT ;  /* 0x000000091f1f7c10 */ /* 0x000fc60009ffe4ff */
[----:B------:R-:W-:Y:S04]  /*64470*/  STL [R1+0x172c], R37 ;  /* 0x00172c2501007387 */ /* 0x000fe80000100800 */
[----:B------:R4:W-:Y:S01]  /*64480*/  STL [R1+0x16b0], R31 ;  /* 0x0016b01f01007387 */ /* 0x0009e20000100800 */
[----:B-1----:R-:W-:Y:S01]  /*64490*/  MOV R20, R22 ;  /* 0x0000001600147202 */ /* 0x002fe20000000f00 */
[----:B------:R-:W-:Y:S02]  /*644a0*/  IMAD.MOV.U32 R21, RZ, RZ, R31 ;  /* 0x000000ffff157224 */ /* 0x000fe400078e001f */
[----:B----4-:R-:W4:Y:S04]  /*644b0*/  LDL.LU R38, [R1+0x18b4] ;  /* 0x0018b40001267983 */ /* 0x010f280000300800 */
[----:B------:R1:W-:Y:S01]  /*644c0*/  LDGSTS.E [R2+0x7480], desc[UR14][R20.64], P1 ;  /* 0x0748000014027fae */ /* 0x0003e2000892184e */
[----:B------:R-:W-:-:S03]  /*644d0*/  IADD3 R23, P3, R23, UR17, RZ ;  /* 0x0000001117177c10 */ /* 0x000fc6000ff7e0ff */
[----:B------:R-:W4:Y:S01]  /*644e0*/  LDL.LU R31, [R1+0x18a8] ;  /* 0x0018a800011f7983 */ /* 0x000f220000300800 */
[----:B------:R-:W-:-:S03]  /*644f0*/  IADD3.X R39, R39, UR9, RZ, P2, !PT ;  /* 0x0000000927277c10 */ /* 0x000fc600097fe4ff */
[----:B------:R-:W-:Y:S01]  /*64500*/  STL [R1+0x1734], R23 ;  /* 0x0017341701007387 */ /* 0x000fe20000100800 */
[----:B-1----:R-:W-:Y:S01]  /*64510*/  MOV R20, R37 ;  /* 0x0000002500147202 */ /* 0x002fe20000000f00 */
[----:B------:R-:W-:Y:S02]  /*64520*/  IMAD.MOV.U32 R21, RZ, RZ, R39 ;  /* 0x000000ffff157224 */ /* 0x000fe400078e0027 */
[----:B------:R1:W-:Y:S04]  /*64530*/  STL [R1+0x1728], R39 ;  /* 0x0017282701007387 */ /* 0x0003e80000100800 */
[----:B------:R-:W4:Y:S04]  /*64540*/  LDL.LU R22, [R1+0x192c] ;  /* 0x00192c0001167983 */ /* 0x000f280000300800 */
[----:B------:R1:W-:Y:S04]  /*64550*/  LDGSTS.E [R2+0x7c00], desc[UR14][R20.64], P0 ;  /* 0x07c0000014027fae */ /* 0x0003e8000812184e */
[----:B-1----:R-:W4:Y:S01]  /*64560*/  LDL.LU R39, [R1+0x18b0] ;  /* 0x0018b00001277983 */ /* 0x002f220000300800 */
[----:B------:R-:W-:-:S02]  /*64570*/  MOV R20, R23 ;  /* 0x0000001700147202 */ /* 0x000fc40000000f00 */
[----:B------:R-:W-:Y:S02]  /*64580*/  IADD3 R36, P2, R36, UR17, RZ ;  /* 0x0000001124247c10 */ /* 0x000fe4000ff5e0ff */
[----:B------:R-:W-:-:S03]  /*64590*/  IADD3.X R34, R34, UR9, RZ, P3, !PT ;  /* 0x0000000922227c10 */ /* 0x000fc60009ffe4ff */
[----:B------:R-:W-:Y:S04]  /*645a0*/  STL [R1+0x17ac], R36 ;  /* 0x0017ac2401007387 */ /* 0x000fe80000100800 */
[----:B------:R1:W-:Y:S01]  /*645b0*/  STL [R1+0x1730], R34 ;  /* 0x0017302201007387 */ /* 0x0003e20000100800 */
[----:B------:R-:W-:-:S03]  /*645c0*/  IMAD.MOV.U32 R21, RZ, RZ, R34 ;  /* 0x000000ffff157224 */ /* 0x000fc600078e0022 */
[----:B------:R-:W4:Y:S04]  /*645d0*/  LDL.LU R37, [R1+0x1928] ;  /* 0x0019280001257983 */ /* 0x000f280000300800 */
[----:B------:R1:W-:Y:S01]  /*645e0*/  LDGSTS.E [R2+0x7c80], desc[UR14][R20.64], P1 ;  /* 0x07c8000014027fae */ /* 0x0003e2000892184e */
[----:B---3--:R-:W-:Y:S02]  /*645f0*/  IADD3 R35, P3, R35, UR17, RZ ;  /* 0x0000001123237c10 */ /* 0x008fe4000ff7e0ff */
[----:B------:R-:W-:-:S03]  /*64600*/  IADD3.X R41, R41, UR9, RZ, P2, !PT ;  /* 0x0000000929297c10 */ /* 0x000fc600097fe4ff */
[----:B------:R-:W-:Y:S04]  /*64610*/  STL [R1+0x17b4], R35 ;  /* 0x0017b42301007387 */ /* 0x000fe80000100800 */
[----:B------:R-:W-:Y:S01]  /*64620*/  STL [R1+0x17a8], R41 ;  /* 0x0017a82901007387 */ /* 0x000fe20000100800 */
[----:B-1----:R-:W-:Y:S01]  /*64630*/  MOV R20, R36 ;  /* 0x0000002400147202 */ /* 0x002fe20000000f00 */
[----:B------:R-:W-:Y:S02]  /*64640*/  IMAD.MOV.U32 R21, RZ, RZ, R41 ;  /* 0x000000ffff157224 */ /* 0x000fe400078e0029 */
[----:B------:R-:W3:Y:S04]  /*64650*/  LDL.LU R23, [R1+0x1934] ;  /* 0x0019340001177983 */ /* 0x000ee80000300800 */
[----:B------:R-:W3:Y:S04]  /*64660*/  LDL.LU R34, [R1+0x19ac] ;  /* 0x0019ac0001227983 */ /* 0x000ee80000300800 */
[----:B------:R-:W3:Y:S01]  /*64670*/  LDL.LU R36, [R1+0x1930] ;  /* 0x0019300001247983 */ /* 0x000ee20000300800 */
[----:B--2---:R-:W-:-:S03]  /*64680*/  IADD3 R30, P2, R30, UR17, RZ ;  /* 0x000000111e1e7c10 */ /* 0x004fc6000ff5e0ff */
[----:B------:R1:W-:Y:S01]  /*64690*/  LDGSTS.E [R2+0x8400], desc[UR14][R20.64], P0 ;  /* 0x0840000014027fae */ /* 0x0003e2000812184e */
[----:B------:R-:W-:-:S03]  /*646a0*/  IADD3.X R40, R40, UR9, RZ, P3, !PT ;  /* 0x0000000928287c10 */ /* 0x000fc60009ffe4ff */
[----:B------:R-:W-:Y:S04]  /*646b0*/  STL [R1+0x182c], R30 ;  /* 0x00182c1e01007387 */ /* 0x000fe80000100800 */
[----:B------:R-:W-:Y:S01]  /*646c0*/  STL [R1+0x17b0], R40 ;  /* 0x0017b02801007387 */ /* 0x000fe20000100800 */
[----:B-1----:R-:W-:Y:S01]  /*646d0*/  MOV R20, R35 ;  /* 0x0000002300147202 */ /* 0x002fe20000000f00 */
[----:B------:R-:W-:-:S05]  /*646e0*/  IMAD.MOV.U32 R21, RZ, RZ, R40 ;  /* 0x000000ffff157224 */ /* 0x000fca00078e0028 */
[----:B------:R1:W-:Y:S01]  /*646f0*/  LDGSTS.E [R2+0x8480], desc[UR14][R20.64], P1 ;  /* 0x0848000014027fae */ /* 0x0003e2000892184e */
[----:B------:R-:W-:Y:S02]  /*64700*/  IADD3.X R32, R32, UR9, RZ, P2, !PT ;  /* 0x0000000920207c10 */ /* 0x000fe400097fe4ff */
[----:B------:R-:W-:-:S03]  /*64710*/  IADD3 R28, P3, R28, UR17, RZ ;  /* 0x000000111c1c7c10 */ /* 0x000fc6000ff7e0ff */
[----:B-1----:R-:W-:Y:S02]  /*64720*/  IMAD.MOV.U32 R21, RZ, RZ, R32 ;  /* 0x000000ffff157224 */ /* 0x002fe400078e0020 */
[----:B------:R-:W-:Y:S04]  /*64730*/  STL [R1+0x1834], R28 ;  /* 0x0018341c01007387 */ /* 0x000fe80000100800 */
[----:B------:R1:W-:Y:S04]  /*64740*/  STL [R1+0x1828], R32 ;  /* 0x0018282001007387 */ /* 0x0003e80000100800 */
[----:B-1----:R-:W2:Y:S01]  /*64750*/  LDL.LU R32, [R1+0x19b4] ;  /* 0x0019b40001207983 */ /* 0x002ea20000300800 */
[----:B------:R-:W-:-:S02]  /*64760*/  IADD3 R29, P2, R29, UR17, RZ ;  /* 0x000000111d1d7c10 */ /* 0x000fc4000ff5e0ff */
[----:B------:R-:W-:Y:S02]  /*64770*/  IADD3.X R33, R33, UR9, RZ, P3, !PT ;  /* 0x0000000921217c10 */ /* 0x000fe40009ffe4ff */
[----:B------:R-:W-:Y:S01]  /*64780*/  MOV R20, R30 ;  /* 0x0000001e00147202 */ /* 0x000fe20000000f00 */
[----:B------:R-:W-:Y:S04]  /*64790*/  STL [R1+0x18ac], R29 ;  /* 0x0018ac1d01007387 */ /* 0x000fe80000100800 */
[----:B------:R1:W-:Y:S04]  /*647a0*/  STL [R1+0x1830], R33 ;  /* 0x0018302101007387 */ /* 0x0003e80000100800 */
[----:B------:R-:W2:Y:S04]  /*647b0*/  LDL.LU R30, [R1+0x1a2c] ;  /* 0x001a2c00011e7983 */ /* 0x000ea80000300800 */
[----:B------:R1:W-:Y:S01]  /*647c0*/  LDGSTS.E [R2+0x8c00], desc[UR14][R20.64], P0 ;  /* 0x08c0000014027fae */ /* 0x0003e2000812184e */
[----:B----4-:R-:W-:-:S03]  /*647d0*/  IADD3 R38, P3, R38, UR17, RZ ;  /* 0x0000001126267c10 */ /* 0x010fc6000ff7e0ff */
[----:B------:R-:W4:Y:S01]  /*647e0*/  LDL.LU R35, [R1+0x19a8] ;  /* 0x0019a80001237983 */ /* 0x000f220000300800 */
[----:B------:R-:W-:Y:S01]  /*647f0*/  IADD3.X R31, R31, UR9, RZ, P2, !PT ;  /* 0x000000091f1f7c10 */ /* 0x000fe200097fe4ff */
[----:B-1----:R-:W-:Y:S01]  /*64800*/  IMAD.MOV.U32 R21, RZ, RZ, R33 ;  /* 0x000000ffff157224 */ /* 0x002fe200078e0021 */
[----:B------:R-:W-:Y:S01]  /*64810*/  MOV R20, R28 ;  /* 0x0000001c00147202 */ /* 0x000fe20000000f00 */
[----:B------:R-:W-:Y:S04]  /*64820*/  STL [R1+0x18b4], R38 ;  /* 0x0018b42601007387 */ /* 0x000fe80000100800 */
[----:B------:R1:W-:Y:S04]  /*64830*/  STL [R1+0x18a8], R31 ;  /* 0x0018a81f01007387 */ /* 0x0003e80000100800 */
[----:B------:R-:W4:Y:S04]  /*64840*/  LDL.LU R28, [R1+0x1a34] ;  /* 0x001a3400011c7983 */ /* 0x000f280000300800 */
[----:B------:R-:W4:Y:S01]  /*64850*/  LDL.LU R33, [R1+0x19b0] ;  /* 0x0019b00001217983 */ /* 0x000f220000300800 */
[----:B------:R-:W-:-:S03]  /*64860*/  IADD3 R22, P2, R22, UR17, RZ ;  /* 0x0000001116167c10 */ /* 0x000fc6000ff5e0ff */
[----:B------:R1:W-:Y:S01]  /*64870*/  LDGSTS.E [R2+0x8c80], desc[UR14][R20.64], P1 ;  /* 0x08c8000014027fae */ /* 0x0003e2000892184e */
[----:B------:R-:W-:-:S03]  /*64880*/  IADD3.X R39, R39, UR9, RZ, P3, !PT ;  /* 0x0000000927277c10 */ /* 0x000fc60009ffe4ff */
[----:B------:R3:W-:Y:S04]  /*64890*/  STL [R1+0x192c], R22 ;  /* 0x00192c1601007387 */ /* 0x0007e80000100800 */
[----:B------:R-:W-:Y:S01]  /*648a0*/  STL [R1+0x18b0], R39 ;  /* 0x0018b02701007387 */ /* 0x000fe20000100800 */
[----:B-1----:R-:W-:Y:S01]  /*648b0*/  MOV R20, R29 ;  /* 0x0000001d00147202 */ /* 0x002fe20000000f00 */
[----:B------:R-:W-:Y:S02]  /*648c0*/  IMAD.MOV.U32 R21, RZ, RZ, R31 ;  /* 0x000000ffff157224 */ /* 0x000fe400078e001f */
[----:B------:R-:W4:Y:S04]  /*648d0*/  LDL.LU R31, [R1+0x1a28] ;  /* 0x001a2800011f7983 */ /* 0x000f280000300800 */
[----:B------:R-:W4:Y:S04]  /*648e0*/  LDL.LU R29, [R1+0x1a30] ;  /* 0x001a3000011d7983 */ /* 0x000f280000300800 */
[----:B------:R1:W-:Y:S02]  /*648f0*/  LDGSTS.E [R2+0x9400], desc[UR14][R20.64], P0 ;  /* 0x0940000014027fae */ /* 0x0003e4000812184e */
[----:B-1----:R-:W-:Y:S01]  /*64900*/  MOV R20, R38 ;  /* 0x0000002600147202 */ /* 0x002fe20000000f00 */
[----:B------:R-:W-:-:S05]  /*64910*/  IMAD.MOV.U32 R21, RZ, RZ, R39 ;  /* 0x000000ffff157224 */ /* 0x000fca00078e0027 */
[----:B------:R1:W-:Y:S02]  /*64920*/  LDGSTS.E [R2+0x9480], desc[UR14][R20.64], P1 ;  /* 0x0948000014027fae */ /* 0x0003e4000892184e */
[----:B-1----:R-:W-:Y:S02]  /*64930*/  MOV R20, R22 ;  /* 0x0000001600147202 */ /* 0x002fe40000000f00 */
[----:B------:R-:W-:-:S05]  /*64940*/  IADD3.X R37, R37, UR9, RZ, P2, !PT ;  /* 0x0000000925257c10 */ /* 0x000fca00097fe4ff */
[----:B------:R-:W-:-:S05]  /*64950*/  IMAD.MOV.U32 R21, RZ, RZ, R37 ;  /* 0x000000ffff157224 */ /* 0x000fca00078e0025 */
[----:B------:R1:W-:Y:S01]  /*64960*/  LDGSTS.E [R2+0x9c00], desc[UR14][R20.64], P0 ;  /* 0x09c0000014027fae */ /* 0x0003e2000812184e */
[----:B---3--:R-:W-:Y:S02]  /*64970*/  IADD3 R23, P3, R23, UR17, RZ ;  /* 0x0000001117177c10 */ /* 0x008fe4000ff7e0ff */
[----:B------:R-:W-:-:S03]  /*64980*/  IADD3 R34, P2, R34, UR17, RZ ;  /* 0x0000001122227c10 */ /* 0x000fc6000ff5e0ff */
[----:B------:R-:W-:Y:S01]  /*64990*/  STL [R1+0x1934], R23 ;  /* 0x0019341701007387 */ /* 0x000fe20000100800 */
[----:B------:R-:W-:-:S03]  /*649a0*/  IADD3.X R36, R36, UR9, RZ, P3, !PT ;  /* 0x0000000924247c10 */ /* 0x000fc60009ffe4ff */
[----:B------:R3:W-:Y:S04]  /*649b0*/  STL [R1+0x1928], R37 ;  /* 0x0019282501007387 */ /* 0x0007e80000100800 */
[----:B------:R-:W4:Y:S04]  /*649c0*/  LDL.LU R46, [R1+0x300] ;  /* 0x00030000012e7983 */ /* 0x000f280000300800 */
        /* <DEDUP_REMOVED lines=8> */
[----:B------:R-:W4:Y:S01]  /*64a50*/  LDL.LU R59, [R1+0x36c] ;  /* 0x00036c00013b7983 */ /* 0x000f220000300800 */
[----:B-1----:R-:W-:-:S03]  /*64a60*/  MOV R20, R23 ;  /* 0x0000001700147202 */ /* 0x002fc60000000f00 */
[----:B------:R-:W4:Y:S04]  /*64a70*/  LDL.LU R22, [R1+0xfbc] ;  /* 0x000fbc0001167983 */ /* 0x000f280000300800 */
[----:B---3--:R-:W3:Y:S01]  /*64a80*/  LDL.LU R37, [R1+0xfc4] ;  /* 0x000fc40001257983 */ /* 0x008ee20000300800 */
[----:B--2---:R-:W-:-:S05]  /*64a90*/  IADD3 R32, P3, R32, UR17, RZ ;  /* 0x0000001120207c10 */ /* 0x004fca000ff7e0ff */
[----:B------:R-:W-:Y:S04]  /*64aa0*/  STL [R1+0x19b4], R32 ;  /* 0x0019b42001007387 */ /* 0x000fe80000100800 */
[----:B------:R-:W2:Y:S01]  /*64ab0*/  LDL.LU R23, [R1+0xfb8] ;  /* 0x000fb80001177983 */ /* 0x000ea20000300800 */
[----:B------:R-:W-:Y:S02]  /*64ac0*/  IADD3 R30, P4, R30, UR17, RZ ;  /* 0x000000111e1e7c10 */ /* 0x000fe4000ff9e0ff */
[----:B----4-:R-:W-:-:S05]  /*64ad0*/  IADD3.X R35, R35, UR9, RZ, P2, !PT ;  /* 0x0000000923237c10 */ /* 0x010fca00097fe4ff */
[----:B------:R1:W-:Y:S04]  /*64ae0*/  STL [R1+0x19a8], R35 ;  /* 0x0019a82301007387 */ /* 0x0003e80000100800 */
[----:B------:R-:W-:Y:S01]  /*64af0*/  STL [R1+0x1a2c], R30 ;  /* 0x001a2c1e01007387 */ /* 0x000fe20000100800 */
[----:B------:R-:W-:Y:S02]  /*64b00*/  IADD3 R28, P2, R28, UR17, RZ ;  /* 0x000000111c1c7c10 */ /* 0x000fe4000ff5e0ff */
[----:B------:R-:W-:-:S03]  /*64b10*/  IADD3.X R33, R33, UR9, RZ, P3, !PT ;  /* 0x0000000921217c10 */ /* 0x000fc60009ffe4ff */
[----:B------:R-:W-:Y:S01]  /*64b20*/  STL [R1+0x1a34], R28 ;  /* 0x001a341c01007387 */ /* 0x000fe20000100800 */
[----:B------:R-:W-:-:S03]  /*64b30*/  IMAD.MOV.U32 R21, RZ, RZ, R36 ;  /* 0x000000ffff157224 */ /* 0x000fc600078e0024 */
[----:B------:R-:W-:Y:S04]  /*64b40*/  STL [R1+0x19b0], R33 ;  /* 0x0019b02101007387 */ /* 0x000fe80000100800 */
[----:B------:R4:W-:Y:S01]  /*64b50*/  LDGSTS.E [R2+0x9c80], desc[UR14][R20.64], P1 ;  /* 0x09c8000014027fae */ /* 0x0009e2000892184e */
[----:B------:R-:W-:Y:S02]  /*64b60*/  IADD3.X R31, R31, UR9, RZ, P4, !PT ;  /* 0x000000091f1f7c10 */ /* 0x000fe4000a7fe4ff */
[----:B------:R-:W-:-:S03]  /*64b70*/  IADD3.X R29, R29, UR9, RZ, P2, !PT ;  /* 0x000000091d1d7c10 */ /* 0x000fc600097fe4ff */
[----:B------:R1:W-:Y:S04]  /*64b80*/  STL [R1+0x1a28], R31 ;  /* 0x001a281f01007387 */ /* 0x0003e80000100800 */
[----:B------:R1:W-:Y:S01]  /*64b90*/  STL [R1+0x1a30], R29 ;  /* 0x001a301d01007387 */ /* 0x0003e20000100800 */
[----:B----4-:R-:W-:Y:S01]  /*64ba0*/  IMAD.MOV.U32 R21, RZ, RZ, R35 ;  /* 0x000000ffff157224 */ /* 0x010fe200078e0023 */
[----:B------:R-:W-:-:S05]  /*64bb0*/  MOV R20, R34 ;  /* 0x0000002200147202 */ /* 0x000fca0000000f00 */
[----:B------:R4:W-:Y:S02]  /*64bc0*/  LDGSTS.E [R2+0xa400], desc[UR14][R20.64], P0 ;  /* 0x0a40000014027fae */ /* 0x0009e4000812184e */
[----:B----4-:R-:W-:Y:S01]  /*64bd0*/  MOV R20, R32 ;  /* 0x0000002000147202 */ /* 0x010fe20000000f00 */
[----:B------:R-:W-:-:S05]  /*64be0*/  IMAD.MOV.U32 R21, RZ, RZ, R33 ;  /* 0x000000ffff157224 */ /* 0x000fca00078e0021 */
[----:B------:R4:W-:Y:S02]  /*64bf0*/  LDGSTS.E [R2+0xa480], desc[UR14][R20.64], P1 ;  /* 0x0a48000014027fae */ /* 0x0009e4000892184e */
[----:B----4-:R-:W-:Y:S01]  /*64c00*/  IMAD.MOV.U32 R21, RZ, RZ, R31 ;  /* 0x000000ffff157224 */ /* 0x010fe200078e001f */
[----:B------:R-:W-:-:S05]  /*64c10*/  MOV R20, R30 ;  /* 0x0000001e00147202 */ /* 0x000fca0000000f00 */
[----:B------:R4:W-:Y:S02]  /*64c20*/  LDGSTS.E [R2+0xac00], desc[UR14][R20.64], P0 ;  /* 0x0ac0000014027fae */ /* 0x0009e4000812184e */
[----:B----4-:R-:W-:Y:S01]  /*64c30*/  IMAD.MOV.U32 R21, RZ, RZ, R29 ;  /* 0x000000ffff157224 */ /* 0x010fe200078e001d */
[----:B------:R-:W-:-:S05]  /*64c40*/  MOV R20, R28 ;  /* 0x0000001c00147202 */ /* 0x000fca0000000f00 */
[----:B------:R4:W-:Y:S01]  /*64c50*/  LDGSTS.E [R2+0xac80], desc[UR14][R20.64], P1 ;  /* 0x0ac8000014027fae */ /* 0x0009e2000892184e */
[----:B------:R-:W-:Y:S01]  /*64c60*/  IMAD.MOV.U32 R39, RZ, RZ, R46 ;  /* 0x000000ffff277224 */ /* 0x000fe200078e002e */
[----:B------:R-:W-:Y:S01]  /*64c70*/  MOV R38, R47 ;  /* 0x0000002f00267202 */ /* 0x000fe20000000f00 */
[----:B------:R-:W-:-:S04]  /*64c80*/  IMAD.MOV.U32 R73, RZ, RZ, R50 ;  /* 0x000000ffff497224 */ /* 0x000fc800078e0032 */
[----:B------:R-:W-:Y:S01]  /*64c90*/  LDGSTS.E [R2+0xb400], desc[UR14][R38.64], P0 ;  /* 0x0b40000026027fae */ /* 0x000fe2000812184e */
[----:B------:R-:W-:Y:S02]  /*64ca0*/  IADD3 R22, P2, R22, UR17, RZ ;  /* 0x0000001116167c10 */ /* 0x000fe4000ff5e0ff */
[----:B---3--:R-:W-:-:S03]  /*64cb0*/  IADD3 R37, P3, R37, UR17, RZ ;  /* 0x0000001125257c10 */ /* 0x008fc6000ff7e0ff */
[----:B------:R-:W-:Y:S04]  /*64cc0*/  STL [R1+0xfbc], R22 ;  /* 0x000fbc1601007387 */ /* 0x000fe80000100800 */
[----:B------:R-:W-:Y:S01]  /*64cd0*/  STL [R1+0xfc4], R37 ;  /* 0x000fc42501007387 */ /* 0x000fe20000100800 */
[----:B--2---:R-:W-:-:S05]  /*64ce0*/  IADD3.X R23, R23, UR9, RZ, P2, !PT ;  /* 0x0000000917177c10 */ /* 0x004fca00097fe4ff */
[----:B------:R-:W-:Y:S04]  /*64cf0*/  STL [R1+0xfb8], R23 ;  /* 0x000fb81701007387 */ /* 0x000fe80000100800 */
[----:B------:R2:W-:Y:S04]  /*64d00*/  STL.64 [R1+0xcc0], R38 ;  /* 0x000cc02601007387 */ /* 0x0005e80000100a00 */
[----:B------:R-:W3:Y:S04]  /*64d10*/  LDL.LU R60, [R1+0x310] ;  /* 0x00031000013c7983 */ /* 0x000ee80000300800 */
[----:B------:R-:W4:Y:S04]  /*64d20*/  LDL.LU R57, [R1+0x370] ;  /* 0x0003700001397983 */ /* 0x000f280000300800 */
[----:B-1----:R-:W2:Y:S04]  /*64d30*/  LDL.LU R35, [R1+0x314] ;  /* 0x0003140001237983 */ /* 0x002ea80000300800 */
[----:B------:R-:W2:Y:S04]  /*64d40*/  LDL.LU R34, [R1+0x374] ;  /* 0x0003740001227983 */ /* 0x000ea80000300800 */
[----:B------:R-:W2:Y:S04]  /*64d50*/  LDL.LU R56, [R1+0x318] ;  /* 0x0003180001387983 */ /* 0x000ea80000300800 */
        /* <DEDUP_REMOVED lines=33> */
[----:B------:R1:W-:Y:S04]  /*64f70*/  STL.64 [R1+0xcb0], R30 ;  /* 0x000cb01e01007387 */ /* 0x0003e80000100a00 */
[----:B------:R-:W-:Y:S04]  /*64f80*/  STL.64 [R1+0xca8], R70 ;  /* 0x000ca84601007387 */ /* 0x000fe80000100a00 */
[----:B------:R-:W-:Y:S04]  /*64f90*/  LDGSTS.E [R2+0xb480], desc[UR14][R72.64], P1 ;  /* 0x0b48000048027fae */ /* 0x000fe8000892184e */
[----:B------:R-:W-:Y:S04]  /*64fa0*/  LDGSTS.E [R2+0xbc00], desc[UR14][R30.64], P0 ;  /* 0x0bc000001e027fae */ /* 0x000fe8000812184e */
[----:B------:R-:W-:Y:S01]  /*64fb0*/  LDGSTS.E [R2+0xbc80], desc[UR14][R70.64], P1 ;  /* 0x0bc8000046027fae */ /* 0x000fe2000892184e */
[----:B---3--:R-:W-:Y:S01]  /*64fc0*/  IMAD.MOV.U32 R69, RZ, RZ, R60 ;  /* 0x000000ffff457224 */ /* 0x008fe200078e003c */
[----:B----4-:R-:W-:-:S05]  /*64fd0*/  MOV R68, R57 ;  /* 0x0000003900447202 */ /* 0x010fca0000000f00 */
[----:B------:R-:W-:Y:S01]  /*64fe0*/  STL.64 [R1+0xca0], R68 ;  /* 0x000ca04401007387 */ /* 0x000fe20000100a00 */
[----:B--2---:R-:W-:Y:S01]  /*64ff0*/  IMAD.MOV.U32 R67, RZ, RZ, R56 ;  /* 0x000000ffff437224 */ /* 0x004fe200078e0038 */
[----:B------:R-:W-:Y:S02]  /*65000*/  MOV R66, R53 ;  /* 0x0000003500427202 */ /* 0x000fe40000000f00 */
[----:B------:R2:W-:Y:S01]  /*65010*/  STL.64 [R1+0xc98], R34 ;  /* 0x000c982201007387 */ /* 0x0005e20000100a00 */
[----:B------:R-:W-:Y:S01]  /*65020*/  IMAD.MOV.U32 R65, RZ, RZ, R52 ;  /* 0x000000ffff417224 */ /* 0x000fe200078e0034 */
[----:B------:R-:W-:Y:S02]  /*65030*/  MOV R64, R49 ;  /* 0x0000003100407202 */ /* 0x000fe40000000f00 */
[----:B------:R-:W-:Y:S01]  /*65040*/  STL.64 [R1+0xc90], R66 ;  /* 0x000c904201007387 */ /* 0x000fe20000100a00 */
[----:B------:R-:W-:Y:S01]  /*65050*/  IMAD.MOV.U32 R61, RZ, RZ, R48 ;  /* 0x000000ffff3d7224 */ /* 0x000fe200078e0030 */
[----:B------:R-:W-:-:S02]  /*65060*/  MOV R60, R45 ;  /* 0x0000002d003c7202 */ /* 0x000fc40000000f00 */
[-C--:B------:R-:W-:Y:S01]  /*65070*/  LOP3.LUT R59, R59, R58.reuse, RZ, 0x3c, !PT ;  /* 0x0000003a3b3b7212 */ /* 0x080fe200078e3cff */
[----:B------:R-:W-:Y:S03]  /*65080*/  LDGSTS.E [R2+0xc400], desc[UR14][R68.64], P0 ;  /* 0x0c40000044027fae */ /* 0x000fe6000812184e */
[C---:B------:R-:W-:Y:S01]  /*65090*/  LOP3.LUT R58, R59.reuse, R58, RZ, 0x3c, !PT ;  /* 0x0000003a3b3a7212 */ /* 0x040fe200078e3cff */
[----:B------:R-:W-:Y:S01]  /*650a0*/  IMAD.MOV.U32 R57, RZ, RZ, R44 ;  /* 0x000000ffff397224 */ /* 0x000fe200078e002c */
[----:B------:R-:W-:Y:S02]  /*650b0*/  STL.64 [R1+0xc88], R64 ;  /* 0x000c884001007387 */ /* 0x000fe40000100a00 */
[----:B------:R-:W-:Y:S02]  /*650c0*/  LOP3.LUT R59, R59, R58, RZ, 0x3c, !PT ;  /* 0x0000003a3b3b7212 */ /* 0x000fe400078e3cff */
[----:B------:R-:W-:Y:S01]  /*650d0*/  MOV R56, R41 ;  /* 0x0000002900387202 */ /* 0x000fe20000000f00 */
[----:B------:R-:W-:Y:S01]  /*650e0*/  STL.64 [R1+0xc80], R60 ;  /* 0x000c803c01007387 */ /* 0x000fe20000100a00 */
[----:B------:R-:W-:-:S03]  /*650f0*/  LOP3.LUT R55, R55, R54, RZ, 0x3c, !PT ;  /* 0x0000003637377212 */ /* 0x000fc600078e3cff */
[----:B------:R-:W-:Y:S01]  /*65100*/  LDGSTS.E [R2+0xc480], desc[UR14][R34.64], P1 ;  /* 0x0c48000022027fae */ /* 0x000fe2000892184e */
[C---:B------:R-:W-:Y:S01]  /*65110*/  LOP3.LUT R54, R55.reuse, R54, RZ, 0x3c, !PT ;  /* 0x0000003637367212 */ /* 0x040fe200078e3cff */
[----:B------:R-:W-:Y:S02]  /*65120*/  IMAD.MOV.U32 R53, RZ, RZ, R40 ;  /* 0x000000ffff357224 */ /* 0x000fe400078e0028 */
[----:B------:R-:W-:Y:S01]  /*65130*/  STL.64 [R1+0xc78], R58 ;  /* 0x000c783a01007387 */ /* 0x000fe20000100a00 */
[----:B------:R-:W-:Y:S02]  /*65140*/  LOP3.LUT R55, R55, R54, RZ, 0x3c, !PT ;  /* 0x0000003637377212 */ /* 0x000fe400078e3cff */
[-C--:B------:R-:W-:Y:S01]  /*65150*/  LOP3.LUT R51, R51, R50.reuse, RZ, 0x3c, !PT ;  /* 0x0000003233337212 */ /* 0x080fe200078e3cff */
[----:B------:R-:W-:Y:S03]  /*65160*/  LDGSTS.E [R2+0xcc00], desc[UR14][R66.64], P0 ;  /* 0x0cc0000042027fae */ /* 0x000fe6000812184e */
[----:B------:R-:W-:-:S02]  /*65170*/  LOP3.LUT R50, R51, R50, RZ, 0x3c, !PT ;  /* 0x0000003233327212 */ /* 0x000fc400078e3cff */
[----:B------:R-:W-:Y:S01]  /*65180*/  MOV R52, R36 ;  /* 0x0000002400347202 */ /* 0x000fe20000000f00 */
[----:B------:R-:W-:Y:S01]  /*65190*/  STL.64 [R1+0xc70], R56 ;  /* 0x000c703801007387 */ /* 0x000fe20000100a00 */
[----:B------:R-:W-:Y:S01]  /*651a0*/  LOP3.LUT R51, R51, R50, RZ, 0x3c, !PT ;  /* 0x0000003233337212 */ /* 0x000fe200078e3cff */
[----:B------:R-:W-:Y:S01]  /*651b0*/  IMAD.MOV.U32 R49, RZ, RZ, R29 ;  /* 0x000000ffff317224 */ /* 0x000fe200078e001d */
[-C--:B------:R-:W-:Y:S01]  /*651c0*/  LOP3.LUT R47, R47, R46.reuse, RZ, 0x3c, !PT ;  /* 0x0000002e2f2f7212 */ /* 0x080fe200078e3cff */
[----:B------:R-:W-:Y:S03]  /*651d0*/  LDGSTS.E [R2+0xcc80], desc[UR14][R64.64], P1 ;  /* 0x0cc8000040027fae */ /* 0x000fe6000892184e */
[----:B------:R-:W-:Y:S01]  /*651e0*/  LOP3.LUT R46, R47, R46, RZ, 0x3c, !PT ;  /* 0x0000002e2f2e7212 */ /* 0x000fe200078e3cff */
[----:B------:R3:W-:Y:S01]  /*651f0*/  STL.64 [R1+0xc68], R32 ;  /* 0x000c682001007387 */ /* 0x0007e20000100a00 */
[----:B------:R-:W-:-:S02]  /*65200*/  MOV R48, R28 ;  /* 0x0000001c00307202 */ /* 0x000fc40000000f00 */
[----:B------:R-:W-:Y:S01]  /*65210*/  LOP3.LUT R47, R47, R46, RZ, 0x3c, !PT ;  /* 0x0000002e2f2f7212 */ /* 0x000fe200078e3cff */
[----:B------:R-:W-:Y:S01]  /*65220*/  STL.64 [R1+0xc60], R54 ;  /* 0x000c603601007387 */ /* 0x000fe20000100a00 */
[----:B------:R-:W-:-:S03]  /*65230*/  LOP3.LUT R43, R43, R42, RZ, 0x3c, !PT ;  /* 0x0000002a2b2b7212 */ /* 0x000fc600078e3cff */
[----:B------:R-:W-:Y:S01]  /*65240*/  STL.64 [R1+0xc58], R52 ;  /* 0x000c583401007387 */ /* 0x000fe20000100a00 */
[C---:B------:R-:W-:Y:S01]  /*65250*/  LOP3.LUT R42, R43.reuse, R42, RZ, 0x3c, !PT ;  /* 0x0000002a2b2a7212 */ /* 0x040fe200078e3cff */
[----:B------:R-:W-:Y:S01]  /*65260*/  IMAD.MOV.U32 R45, RZ, RZ, R196 ;  /* 0x000000ffff2d7224 */ /* 0x000fe200078e00c4 */
[----:B------:R-:W-:Y:S01]  /*65270*/  MOV R44, R197 ;  /* 0x000000c5002c7202 */ /* 0x000fe20000000f00 */
[----:B------:R-:W-:Y:S01]  /*65280*/  STL.64 [R1+0xc50], R50 ;  /* 0x000c503201007387 */ /* 0x000fe20000100a00 */
[----:B------:R-:W-:Y:S01]  /*65290*/  LOP3.LUT R43, R43, R42, RZ, 0x3c, !PT ;  /* 0x0000002a2b2b7212 */ /* 0x000fe200078e3cff */
[----:B------:R-:W-:Y:S01]  /*652a0*/  IMAD.MOV.U32 R41, RZ, RZ, R198 ;  /* 0x000000ffff297224 */ /* 0x000fe200078e00c6 */
[----:B------:R-:W-:Y:S01]  /*652b0*/  MOV R40, R199 ;  /* 0x000000c700287202 */ /* 0x000fe20000000f00 */
[----:B------:R-:W-:Y:S04]  /*652c0*/  STL.64 [R1+0xc48], R48 ;  /* 0x000c483001007387 */ /* 0x000fe80000100a00 */
[----:B------:R-:W-:Y:S04]  /*652d0*/  STL.64 [R1+0xc40], R46 ;  /* 0x000c402e01007387 */ /* 0x000fe80000100a00 */
[----:B------:R-:W4:Y:S04]  /*652e0*/  LDL.LU R29, [R1+0x103c] ;  /* 0x00103c00011d7983 */ /* 0x000f280000300800 */
[----:B------:R-:W-:Y:S04]  /*652f0*/  STL.64 [R1+0xc38], R44 ;  /* 0x000c382c01007387 */ /* 0x000fe80000100a00 */
[----:B------:R-:W-:Y:S04]  /*65300*/  STL.64 [R1+0xc30], R42 ;  /* 0x000c302a01007387 */ /* 0x000fe80000100a00 */
[----:B------:R3:W-:Y:S04]  /*65310*/  STL.64 [R1+0xc28], R40 ;  /* 0x000c282801007387 */ /* 0x0007e80000100a00 */
[----:B------:R-:W4:Y:S04]  /*65320*/  LDL.LU R38, [R1+0xfc0] ;  /* 0x000fc00001267983 */ /* 0x000f280000300800 */
[----:B-1----:R-:W4:Y:S04]  /*65330*/  LDL.LU R30, [R1+0x1044] ;  /* 0x00104400011e7983 */ /* 0x002f280000300800 */
[----:B--2---:R-:W2:Y:S04]  /*65340*/  LDL.LU R35, [R1+0x1038] ;  /* 0x0010380001237983 */ /* 0x004ea80000300800 */
[----:B------:R-:W2:Y:S04]  /*65350*/  LDL.LU R31, [R1+0x10bc] ;  /* 0x0010bc00011f7983 */ /* 0x000ea80000300800 */
[----:B------:R-:W2:Y:S04]  /*65360*/  LDL.LU R39, [R1+0x1040] ;  /* 0x0010400001277983 */ /* 0x000ea80000300800 */
[----:B------:R-:W-:Y:S04]  /*65370*/  LDGSTS.E [R2+0xd400], desc[UR14][R60.64], P0 ;  /* 0x0d4000003c027fae */ /* 0x000fe8000812184e */
[----:B------:R-:W-:Y:S04]  /*65380*/  LDGSTS.E [R2+0xd480], desc[UR14][R58.64], P1 ;  /* 0x0d4800003a027fae */ /* 0x000fe8000892184e */
[----:B------:R-:W-:Y:S04]  /*65390*/  LDGSTS.E [R2+0xdc00], desc[UR14][R56.64], P0 ;  /* 0x0dc0000038027fae */ /* 0x000fe8000812184e */
[----:B------:R-:W-:Y:S04]  /*653a0*/  LDGSTS.E [R2+0xdc80], desc[UR14][R32.64], P1 ;  /* 0x0dc8000020027fae */ /* 0x000fe8000892184e */
[----:B------:R-:W-:Y:S01]  /*653b0*/  LDGSTS.E [R2+0xe400], desc[UR14][R54.64], P0 ;  /* 0x0e40000036027fae */ /* 0x000fe2000812184e */
[----:B------:R-:W-:-:S03]  /*653c0*/  LOP3.LUT R20, R63, 0x50, RZ, 0x3c, !PT ;  /* 0x000000503f147812 */ /* 0x000fc600078e3cff */
[----:B------:R-:W-:Y:S04]  /*653d0*/  LDGSTS.E [R2+0xe480], desc[UR14][R52.64], P1 ;  /* 0x0e48000034027fae */ /* 0x000fe8000892184e */
[----:B---3--:R-:W3:Y:S04]  /*653e0*/  LDL.LU R33, [R1+0x10c4] ;  /* 0x0010c40001217983 */ /* 0x008ee80000300800 */
[----:B------:R-:W3:Y:S04]  /*653f0*/  LDL.LU R32, [R1+0x10b8] ;  /* 0x0010b80001207983 */ /* 0x000ee80000300800 */
[----:B------:R-:W-:Y:S04]  /*65400*/  LDGSTS.E [R2+0xec00], desc[UR14][R50.64], P0 ;  /* 0x0ec0000032027fae */ /* 0x000fe8000812184e */
[----:B------:R-:W-:Y:S04]  /*65410*/  LDGSTS.E [R2+0xec80], desc[UR14][R48.64], P1 ;  /* 0x0ec8000030027fae */ /* 0x000fe8000892184e */
[----:B------:R-:W3:Y:S04]  /*65420*/  LDL.LU R21, [R1+0x113c] ;  /* 0x00113c0001157983 */ /* 0x000ee80000300800 */
[----:B------:R-:W-:Y:S04]  /*65430*/  LDGSTS.E [R2+0xf400], desc[UR14][R46.64], P0 ;  /* 0x0f4000002e027fae */ /* 0x000fe8000812184e */
[----:B------:R-:W3:Y:S01]  /*65440*/  LDL.LU R36, [R1+0x10c0] ;  /* 0x0010c00001247983 */ /* 0x000ee20000300800 */
[----:B------:R-:W-:-:S03]  /*65450*/  IADD3 R20, R20, UR12, RZ ;  /* 0x0000000c14147c10 */ /* 0x000fc6000fffe0ff */
[----:B------:R-:W-:Y:S04]  /*65460*/  LDGSTS.E [R2+0xf480], desc[UR14][R44.64], P1 ;  /* 0x0f4800002c027fae */ /* 0x000fe8000892184e */
[----:B------:R-:W-:Y:S04]  /*65470*/  LDGSTS.E [R2+0xfc00], desc[UR14][R42.64], P0 ;  /* 0x0fc000002a027fae */ /* 0x000fe8000812184e */
[----:B------:R-:W-:Y:S04]  /*65480*/  LDGSTS.E [R2+0xfc80], desc[UR14][R40.64], P1 ;  /* 0x0fc8000028027fae */ /* 0x000fe8000892184e */
[----:B------:R-:W3:Y:S04]  /*65490*/  LDL.LU R28, [R1+0x1144] ;  /* 0x00114400011c7983 */ /* 0x000ee80000300800 */
[----:B------:R1:W-:Y:S04]  /*654a0*/  LDGSTS.E [R20+0x500], desc[UR14][R22.64], P0 ;  /* 0x0050000016147fae */ /* 0x0003e8000812184e */
[----:B------:R-:W3:Y:S01]  /*654b0*/  LDL.LU R40, [R1+0x1138] ;  /* 0x0011380001287983 */ /* 0x000ee20000300800 */
[----:B-1----:R-:W-:Y:S01]  /*654c0*/  IMAD.MOV.U32 R22, RZ, RZ, R37 ;  /* 0x000000ffff167224 */ /* 0x002fe200078e0025 */
[----:B----4-:R-:W-:-:S05]  /*654d0*/  IADD3 R29, P2, R29, UR17, RZ ;  /* 0x000000111d1d7c10 */ /* 0x010fca000ff5e0ff */
[----:B------:R-:W-:Y:S01]  /*654e0*/  STL [R1+0x103c], R29 ;  /* 0x00103c1d01007387 */ /* 0x000fe20000100800 */
[----:B------:R-:W-:Y:S02]  /*654f0*/  IADD3.X R38, R38, UR9, RZ, P3, !PT ;  /* 0x0000000926267c10 */ /* 0x000fe40009ffe4ff */
[----:B------:R-:W-:-:S03]  /*65500*/  IADD3 R30, P3, R30, UR17, RZ ;  /* 0x000000111e1e7c10 */ /* 0x000fc6000ff7e0ff */
[----:B------:R1:W-:Y:S01]  /*65510*/  STL [R1+0xfc0], R38 ;  /* 0x000fc02601007387 */ /* 0x0003e20000100800 */
[----:B------:R-:W-:Y:S02]  /*65520*/  MOV R23, R38 ;  /* 0x0000002600177202 */ /* 0x000fe40000000f00 */
[----:B--2---:R-:W-:Y:S01]  /*65530*/  IADD3.X R35, R35, UR9, RZ, P2, !PT ;  /* 0x0000000923237c10 */ /* 0x004fe200097fe4ff */
[----:B------:R-:W2:Y:S04]  /*65540*/  LDL.LU R34, [R1+0x11bc] ;  /* 0x0011bc0001227983 */ /* 0x000ea80000300800 */
[----:B------:R4:W-:Y:S04]  /*65550*/  LDGSTS.E [R20+0x580], desc[UR14][R22.64], P1 ;  /* 0x0058000016147fae */ /* 0x0009e8000892184e */
[----:B-1----:R-:W2:Y:S04]  /*65560*/  LDL.LU R38, [R1+0x1140] ;  /* 0x0011400001267983 */ /* 0x002ea80000300800 */
[----:B------:R-:W-:Y:S01]  /*65570*/  STL [R1+0x1044], R30 ;  /* 0x0010441e01007387 */ /* 0x000fe20000100800 */
[----:B------:R-:W-:-:S03]  /*65580*/  IADD3 R31, P2, R31, UR17, RZ ;  /* 0x000000111f1f7c10 */ /* 0x000fc6000ff5e0ff */
[----:B------:R1:W-:Y:S01]  /*65590*/  STL [R1+0x1038], R35 ;  /* 0x0010382301007387 */ /* 0x0003e20000100800 */
[----:B------:R-:W-:-:S03]  /*655a0*/  IADD3.X R39, R39, UR9, RZ, P3, !PT ;  /* 0x0000000927277c10 */ /* 0x000fc60009ffe4ff */
[----:B------:R-:W2:Y:S04]  /*655b0*/  LDL.LU R37, [R1+0x11b8] ;  /* 0x0011b80001257983 */ /* 0x000ea80000300800 */
[----:B------:R-:W2:Y:S01]  /*655c0*/  LDL.LU R2, [R1+0x11c4] ;  /* 0x0011c40001027983 */ /* 0x000ea20000300800 */
[----:B----4-:R-:W-:Y:S01]  /*655d0*/  MOV R23, R35 ;  /* 0x0000002300177202 */ /* 0x010fe20000000f00 */
[----:B------:R-:W-:Y:S02]  /*655e0*/  IMAD.MOV.U32 R22, RZ, RZ, R29 ;  /* 0x000000ffff167224 */ /* 0x000fe400078e001d */
[----:B-1----:R-:W4:Y:S04]  /*655f0*/  LDL.LU R35, [R1+0x11c0] ;  /* 0x0011c00001237983 */ /* 0x002f280000300800 */
[----:B------:R-:W-:Y:S04]  /*65600*/  STL [R1+0x10bc], R31 ;  /* 0x0010bc1f01007387 */ /* 0x000fe80000100800 */
[----:B------:R1:W-:Y:S04]  /*65610*/  STL [R1+0x1040], R39 ;  /* 0x0010402701007387 */ /* 0x0003e80000100800 */
[----:B------:R-:W4:Y:S01]  /*65620*/  LDL.LU R29, [R1+0x123c] ;  /* 0x00123c00011d7983 */ /* 0x000f220000300800 */
[----:B---3--:R-:W-:-:S02]  /*65630*/  IADD3 R33, P3, R33, UR17, RZ ;  /* 0x0000001121217c10 */ /* 0x008fc4000ff7e0ff */
[----:B------:R-:W-:Y:S01]  /*65640*/  IADD3.X R32, R32, UR9, RZ, P2, !PT ;  /* 0x0000000920207c10 */ /* 0x000fe200097fe4ff */
[----:B------:R3:W-:Y:S02]  /*65650*/  LDGSTS.E [R20+0xd00], desc[UR14][R22.64], P0 ;  /* 0x00d0000016147fae */ /* 0x0007e4000812184e */
[----:B---3--:R-:W-:Y:S01]  /*65660*/  IMAD.MOV.U32 R22, RZ, RZ, R30 ;  /* 0x000000ffff167224 */ /* 0x008fe200078e001e */
[----:B------:R-:W-:Y:S02]  /*65670*/  MOV R23, R39 ;  /* 0x0000002700177202 */ /* 0x000fe40000000f00 */
[----:B-1----:R-:W3:Y:S01]  /*65680*/  LDL.LU R39, [R1+0x1238] ;  /* 0x0012380001277983 */ /* 0x002ee20000300800 */
[----:B------:R-:W-:-:S03]  /*65690*/  IADD3 R21, P2, R21, UR17, RZ ;  /* 0x0000001115157c10 */ /* 0x000fc6000ff5e0ff */
[----:B------:R-:W-:Y:S01]  /*656a0*/  STL [R1+0x10c4], R33 ;  /* 0x0010c42101007387 */ /* 0x000fe20000100800 */
[----:B------:R-:W-:-:S03]  /*656b0*/  IADD3.X R36, R36, UR9, RZ, P3, !PT ;  /* 0x0000000924247c10 */ /* 0x000fc60009ffe4ff */
[----:B------:R1:W-:Y:S04]  /*656c0*/  STL [R1+0x10b8], R32 ;  /* 0x0010b82001007387 */ /* 0x0003e80000100800 */
[----:B------:R1:W-:Y:S04]  /*656d0*/  LDGSTS.E [R20+0xd80], desc[UR14][R22.64], P1 ;  /* 0x00d8000016147fae */ /* 0x0003e8000892184e */
[----:B------:R-:W3:Y:S01]  /*656e0*/  LDL.LU R30, [R1+0x1244] ;  /* 0x00124400011e7983 */ /* 0x000ee20000300800 */
[----:B------:R-:W-:Y:S01]  /*656f0*/  IADD3 R28, P3, R28, UR17, RZ ;  /* 0x000000111c1c7c10 */ /* 0x000fe2000ff7e0ff */
[----:B-1----:R-:W-:Y:S01]  /*65700*/  IMAD.MOV.U32 R22, RZ, RZ, R31 ;  /* 0x000000ffff167224 */ /* 0x002fe200078e001f */
[----:B------:R-:W-:-:S02]  /*65710*/  MOV R23, R32 ;  /* 0x0000002000177202 */ /* 0x000fc40000000f00 */
[----:B------:R-:W3:Y:S01]  /*65720*/  LDL.LU R32, [R1+0x1240] ;  /* 0x0012400001207983 */ /* 0x000ee20000300800 */
[----:B------:R-:W-:-:S03]  /*65730*/  IADD3.X R40, R40, UR9, RZ, P2, !PT ;  /* 0x0000000928287c10 */ /* 0x000fc600097fe4ff */
[----:B------:R1:W-:Y:S04]  /*65740*/  LDGSTS.E [R20+0x1500], desc[UR14][R22.64], P0 ;  /* 0x0150000016147fae */ /* 0x0003e8000812184e */
[----:B------:R-:W-:Y:S04]  /*65750*/  STL [R1+0x113c], R21 ;  /* 0x00113c1501007387 */ /* 0x000fe80000100800 */
[----:B------:R1:W-:Y:S02]  /*65760*/  STL [R1+0x10c0], R36 ;  /* 0x0010c02401007387 */ /* 0x0003e40000100800 */
[----:B-1----:R-:W-:Y:S01]  /*65770*/  IMAD.MOV.U32 R22, RZ, RZ, R33 ;  /* 0x000000ffff167224 */ /* 0x002fe200078e0021 */
[----:B------:R-:W-:Y:S01]  /*65780*/  MOV R23, R36 ;  /* 0x0000002400177202 */ /* 0x000fe20000000f00 */
[----:B------:R-:W3:Y:S04]  /*65790*/  LDL.LU R31, [R1+0x12bc] ;  /* 0x0012bc00011f7983 */ /* 0x000ee80000300800 */
[----:B------:R-:W3:Y:S04]  /*657a0*/  LDL.LU R33, [R1+0x12b8] ;  /* 0x0012b80001217983 */ /* 0x000ee80000300800 */
[----:B------:R-:W-:Y:S04]  /*657b0*/  STL [R1+0x1144], R28 ;  /* 0x0011441c01007387 */ /* 0x000fe80000100800 */
[----:B------:R-:W-:Y:S04]  /*657c0*/  STL [R1+0x1138], R40 ;  /* 0x0011382801007387 */ /* 0x000fe80000100800 */
[----:B------:R1:W-:Y:S04]  /*657d0*/  LDGSTS.E [R20+0x1580], desc[UR14][R22.64], P1 ;  /* 0x0158000016147fae */ /* 0x0003e8000892184e */
[----:B------:R-:W3:Y:S01]  /*657e0*/  LDL.LU R36, [R1+0x12c4] ;  /* 0x0012c40001247983 */ /* 0x000ee20000300800 */
[----:B-1----:R-:W-:Y:S01]  /*657f0*/  IMAD.MOV.U32 R22, RZ, RZ, R21 ;  /* 0x000000ffff167224 */ /* 0x002fe200078e0015 */
[----:B------:R-:W-:-:S02]  /*65800*/  MOV R23, R40 ;  /* 0x0000002800177202 */ /* 0x000fc40000000f00 */
[----:B------:R-:W3:Y:S04]  /*65810*/  LDL.LU R21, [R1+0x133c] ;  /* 0x00133c0001157983 */ /* 0x000ee80000300800 */
[----:B------:R1:W-:Y:S02]  /*65820*/  LDGSTS.E [R20+0x1d00], desc[UR14][R22.64], P0 ;  /* 0x01d0000016147fae */ /* 0x0003e4000812184e */
[----:B-1----:R-:W-:Y:S01]  /*65830*/  IMAD.MOV.U32 R22, RZ, RZ, R28 ;  /* 0x000000ffff167224 */ /* 0x002fe200078e001c */
[----:B--2---:R-:W-:Y:S02]  /*65840*/  IADD3 R34, P2, R34, UR17, RZ ;  /* 0x0000001122227c10 */ /* 0x004fe4000ff5e0ff */
[----:B------:R-:W-:-:S03]  /*65850*/  IADD3.X R38, R38, UR9, RZ, P3, !PT ;  /* 0x0000000926267c10 */ /* 0x000fc60009ffe4ff */
[----:B------:R-:W-:Y:S01]  /*65860*/  STL [R1+0x11bc], R34 ;  /* 0x0011bc2201007387 */ /* 0x000fe20000100800 */
[----:B------:R-:W-:-:S03]  /*65870*/  MOV R23, R38 ;  /* 0x0000002600177202 */ /* 0x000fc60000000f00 */
[----:B------:R1:W-:Y:S04]  /*65880*/  STL [R1+0x1140], R38 ;  /* 0x0011402601007387 */ /* 0x0003e80000100800 */
[----:B------:R2:W-:Y:S01]  /*65890*/  LDGSTS.E [R20+0x1d80], desc[UR14][R22.64], P1 ;  /* 0x01d8000016147fae */ /* 0x0005e2000892184e */
[----:B------:R-:W-:-:S03]  /*658a0*/  IADD3.X R37, R37, UR9, RZ, P2, !PT ;  /* 0x0000000925257c10 */ /* 0x000fc600097fe4ff */
[----:B-1----:R-:W3:Y:S01]  /*658b0*/  LDL.LU R38, [R1+0x12c0] ;  /* 0x0012c00001267983 */ /* 0x002ee20000300800 */
[----:B------:R-:W-:-:S05]  /*658c0*/  IADD3 R2, P3, R2, UR17, RZ ;  /* 0x0000001102027c10 */ /* 0x000fca000ff7e0ff */
[----:B------:R-:W-:Y:S01]  /*658d0*/  STL [R1+0x11c4], R2 ;  /* 0x0011c40201007387 */ /* 0x000fe20000100800 */
[----:B--2---:R-:W-:-:S03]  /*658e0*/  MOV R23, R37 ;  /* 0x0000002500177202 */ /* 0x004fc60000000f00 */
[----:B------:R1:W-:Y:S01]  /*658f0*/  STL [R1+0x11b8], R37 ;  /* 0x0011b82501007387 */ /* 0x0003e20000100800 */
[----:B----4-:R-:W-:Y:S01]  /*65900*/  IADD3.X R35, R35, UR9, RZ, P3, !PT ;  /* 0x0000000923237c10 */ /* 0x010fe20009ffe4ff */
[----:B------:R-:W-:Y:S02]  /*65910*/  IMAD.MOV.U32 R22, RZ, RZ, R34 ;  /* 0x000000ffff167224 */ /* 0x000fe400078e0022 */
[----:B------:R-:W2:Y:S01]  /*65920*/  LDL.LU R28, [R1+0x1344] ;  /* 0x00134400011c7983 */ /* 0x000ea20000300800 */
[----:B------:R-:W-:-:S03]  /*65930*/  IADD3 R29, P2, R29, UR17, RZ ;  /* 0x000000111d1d7c10 */ /* 0x000fc6000ff5e0ff */
[----:B------:R4:W-:Y:S04]  /*65940*/  LDGSTS.E [R20+0x2500], desc[UR14][R22.64], P0 ;  /* 0x0250000016147fae */ /* 0x0009e8000812184e */
[----:B-1----:R-:W2:Y:S04]  /*65950*/  LDL.LU R37, [R1+0x1338] ;  /* 0x0013380001257983 */ /* 0x002ea80000300800 */
[----:B------:R-:W-:Y:S04]  /*65960*/  STL [R1+0x123c], R29 ;  /* 0x00123c1d01007387 */ /* 0x000fe80000100800 */
[----:B------:R1:W-:Y:S01]  /*65970*/  STL [R1+0x11c0], R35 ;  /* 0x0011c02301007387 */ /* 0x0003e20000100800 */
[----:B----4-:R-:W-:-:S03]  /*65980*/  MOV R23, R35 ;  /* 0x0000002300177202 */ /* 0x010fc60000000f00 */
[----:B------:R-:W4:Y:S04]  /*65990*/  LDL.LU R34, [R1+0x13bc] ;  /* 0x0013bc0001227983 */ /* 0x000f280000300800 */
[----:B-1----:R-:W4:Y:S01]  /*659a0*/  LDL.LU R35, [R1+0x1340] ;  /* 0x0013400001237983 */ /* 0x002f220000300800 */
[----:B---3--:R-:W-:Y:S01]  /*659b0*/  IADD3.X R39, R39, UR9, RZ, P2, !PT ;  /* 0x0000000927277c10 */ /* 0x008fe200097fe4ff */
[----:B------:R-:W-:-:S05]  /*659c0*/  IMAD.MOV.U32 R22, RZ, RZ, R2 ;  /* 0x000000ffff167224 */ /* 0x000fca00078e0002 */
[----:B------:R1:W-:Y:S01]  /*659d0*/  LDGSTS.E [R20+0x2580], desc[UR14][R22.64], P1 ;  /* 0x0258000016147fae */ /* 0x0003e2000892184e */
[----:B------:R-:W-:-:S05]  /*659e0*/  IADD3 R30, P3, R30, UR17, RZ ;  /* 0x000000111e1e7c10 */ /* 0x000fca000ff7e0ff */
[----:B------:R3:W-:Y:S04]  /*659f0*/  STL [R1+0x1244], R30 ;  /* 0x0012441e01007387 */ /* 0x0007e80000100800 */
[----:B------:R3:W-:Y:S01]  /*65a00*/  STL [R1+0x1238], R39 ;  /* 0x0012382701007387 */ /* 0x0007e20000100800 */
[----:B-1----:R-:W-:Y:S01]  /*65a10*/  IMAD.MOV.U32 R22, RZ, RZ, R29 ;  /* 0x000000ffff167224 */ /* 0x002fe200078e001d */
[----:B------:R-:W-:Y:S02]  /*65a20*/  IADD3.X R32, R32, UR9, RZ, P3, !PT ;  /* 0x0000000920207c10 */ /* 0x000fe40009ffe4ff */
[----:B------:R-:W4:Y:S01]  /*65a30*/  LDL.LU R2, [R1+0x13c4] ;  /* 0x0013c40001027983 */ /* 0x000f220000300800 */
[----:B------:R-:W-:-:S03]  /*65a40*/  MOV R23, R39 ;  /* 0x0000002700177202 */ /* 0x000fc60000000f00 */
[----:B------:R-:W4:Y:S04]  /*65a50*/  LDL.LU R40, [R1+0x13b8] ;  /* 0x0013b80001287983 */ /* 0x000f280000300800 */
[----:B------:R1:W-:Y:S01]  /*65a60*/  LDGSTS.E [R20+0x2d00], desc[UR14][R22.64], P0 ;  /* 0x02d0000016147fae */ /* 0x0003e2000812184e */
[----:B------:R-:W-:-:S04]  /*65a70*/  IADD3 R31, P2, R31, UR17, RZ ;  /* 0x000000111f1f7c10 */ /* 0x000fc8000ff5e0ff */
[----:B------:R-:W-:Y:S01]  /*65a80*/  IADD3.X R33, R33, UR9, RZ, P2, !PT ;  /* 0x0000000921217c10 */ /* 0x000fe200097fe4ff */
[----:B------:R-:W-:Y:S01]  /*65a90*/  STL [R1+0x12bc], R31 ;  /* 0x0012bc1f01007387 */ /* 0x000fe20000100800 */
[----:B-1----:R-:W-:Y:S01]  /*65aa0*/  IMAD.MOV.U32 R22, RZ, RZ, R30 ;  /* 0x000000ffff167224 */ /* 0x002fe200078e001e */
[----:B------:R-:W-:Y:S02]  /*65ab0*/  MOV R23, R32 ;  /* 0x0000002000177202 */ /* 0x000fe40000000f00 */
[----:B------:R1:W-:Y:S04]  /*65ac0*/  STL [R1+0x1240], R32 ;  /* 0x0012402001007387 */ /* 0x0003e80000100800 */
[----:B------:R-:W4:Y:S04]  /*65ad0*/  LDL.LU R29, [R1+0x143c] ;  /* 0x00143c00011d7983 */ /* 0x000f280000300800 */
[----:B---3--:R-:W3:Y:S01]  /*65ae0*/  LDL.LU R30, [R1+0x13c0] ;  /* 0x0013c000011e7983 */ /* 0x008ee20000300800 */
[----:B------:R-:W-:-:S03]  /*65af0*/  IADD3 R36, P3, R36, UR17, RZ ;  /* 0x0000001124247c10 */ /* 0x000fc6000ff7e0ff */
[----:B------:R1:W-:Y:S04]  /*65b00*/  LDGSTS.E [R20+0x2d80], desc[UR14][R22.64], P1 ;  /* 0x02d8000016147fae */ /* 0x0003e8000892184e */
[----:B------:R-:W-:Y:S04]  /*65b10*/  STL [R1+0x12c4], R36 ;  /* 0x0012c42401007387 */ /* 0x000fe80000100800 */
[----:B------:R1:W-:Y:S01]  /*65b20*/  STL [R1+0x12b8], R33 ;  /* 0x0012b82101007387 */ /* 0x0003e20000100800 */
[----:B------:R-:W-:-:S03]  /*65b30*/  IADD3 R21, P2, R21, UR17, RZ ;  /* 0x0000001115157c10 */ /* 0x000fc6000ff5e0ff */
[----:B------:R-:W3:Y:S01]  /*65b40*/  LDL.LU R39, [R1+0x1438] ;  /* 0x0014380001277983 */ /* 0x000ee20000300800 */
[----:B-1----:R-:W-:Y:S01]  /*65b50*/  IMAD.MOV.U32 R22, RZ, RZ, R31 ;  /* 0x000000ffff167224 */ /* 0x002fe200078e001f */
[----:B------:R-:W-:Y:S02]  /*65b60*/  MOV R23, R33 ;  /* 0x0000002100177202 */ /* 0x000fe40000000f00 */
[----:B------:R-:W3:Y:S04]  /*65b70*/  LDL.LU R32, [R1+0x1444] ;  /* 0x0014440001207983 */ /* 0x000ee80000300800 */
[----:B------:R-:W3:Y:S04]  /*65b80*/  LDL.LU R33, [R1+0x1440] ;  /* 0x0014400001217983 */ /* 0x000ee80000300800 */
[----:B------:R-:W-:Y:S04]  /*65b90*/  STL [R1+0x133c], R21 ;  /* 0x00133c1501007387 */ /* 0x000fe80000100800 */
[----:B------:R1:W-:Y:S02]  /*65ba0*/  LDGSTS.E [R20+0x3500], desc[UR14][R22.64], P0 ;  /* 0x0350000016147fae */ /* 0x0003e4000812184e */
[----:B-1----:R-:W-:Y:S01]  /*65bb0*/  IMAD.MOV.U32 R22, RZ, RZ, R36 ;  /* 0x000000ffff167224 */ /* 0x002fe200078e0024 */
[----:B------:R-:W-:-:S04]  /*65bc0*/  IADD3.X R38, R38, UR9, RZ, P3, !PT ;  /* 0x0000000926267c10 */ /* 0x000fc80009ffe4ff */
[----:B------:R-:W-:Y:S01]  /*65bd0*/  MOV R23, R38 ;  /* 0x0000002600177202 */ /* 0x000fe20000000f00 */
[----:B------:R1:W-:Y:S04]  /*65be0*/  STL [R1+0x12c0], R38 ;  /* 0x0012c02601007387 */ /* 0x0003e80000100800 */
[----:B------:R-:W3:Y:S04]  /*65bf0*/  LDL.LU R31, [R1+0x14bc] ;  /* 0x0014bc00011f7983 */ /* 0x000ee80000300800 */
[----:B------:R4:W-:Y:S01]  /*65c00*/  LDGSTS.E [R20+0x3580], desc[UR14][R22.64], P1 ;  /* 0x0358000016147fae */ /* 0x0009e2000892184e */
[----:B--2---:R-:W-:-:S03]  /*65c10*/  IADD3 R28, P3, R28, UR17, RZ ;  /* 0x000000111c1c7c10 */ /* 0x004fc6000ff7e0ff */
[----:B-1----:R-:W2:Y:S01]  /*65c20*/  LDL.LU R38, [R1+0x14b8] ;  /* 0x0014b80001267983 */ /* 0x002ea20000300800 */
[----:B------:R-:W-:-:S03]  /*65c30*/  IADD3.X R37, R37, UR9, RZ, P2, !PT ;  /* 0x0000000925257c10 */ /* 0x000fc600097fe4ff */
[----:B------:R-:W-:Y:S04]  /*65c40*/  STL [R1+0x1344], R28 ;  /* 0x0013441c01007387 */ /* 0x000fe80000100800 */
[----:B------:R1:W-:Y:S04]  /*65c50*/  STL [R1+0x1338], R37 ;  /* 0x0013382501007387 */ /* 0x0003e80000100800 */
[----:B------:R-:W2:Y:S01]  /*65c60*/  LDL.LU R36, [R1+0x14c4] ;  /* 0x0014c40001247983 */ /* 0x000ea20000300800 */
[----:B----4-:R-:W-:Y:S02]  /*65c70*/  IADD3 R34, P2, R34, UR17, RZ ;  /* 0x0000001122227c10 */ /* 0x010fe4000ff5e0ff */
[----:B------:R-:W-:-:S02]  /*65c80*/  MOV R23, R37 ;  /* 0x0000002500177202 */ /* 0x000fc40000000f00 */
[----:B-1----:R-:W4:Y:S01]  /*65c90*/  LDL.LU R37, [R1+0x14c0] ;  /* 0x0014c00001257983 */ /* 0x002f220000300800 */
        /* <DEDUP_REMOVED lines=14> */
[----:B------:R1:W-:Y:S01]  /*65d80*/  LDGSTS.E [R20+0x3d80], desc[UR14][R22.64], P1 ;  /* 0x03d8000016147fae */ /* 0x0003e2000892184e */
[----:B------:R-:W-:Y:S01]  /*65d90*/  IADD3 R29, P2, R29, UR17, RZ ;  /* 0x000000111d1d7c10 */ /* 0x000fe2000ff5e0ff */
[----:B-1----:R-:W-:Y:S01]  /*65da0*/  IMAD.MOV.U32 R22, RZ, RZ, R34 ;  /* 0x000000ffff167224 */ /* 0x002fe200078e0022 */
[----:B------:R-:W-:Y:S01]  /*65db0*/  MOV R23, R40 ;  /* 0x0000002800177202 */ /* 0x000fe20000000f00 */
[----:B------:R-:W4:Y:S01]  /*65dc0*/  LDL.LU R34, [R1+0x15bc] ;  /* 0x0015bc0001227983 */ /* 0x000f220000300800 */
[----:B---3--:R-:W-:-:S03]  /*65dd0*/  IADD3.X R30, R30, UR9, RZ, P3, !PT ;  /* 0x000000091e1e7c10 */ /* 0x008fc60009ffe4ff */
[----:B------:R-:W-:Y:S04]  /*65de0*/  STL [R1+0x143c], R29 ;  /* 0x00143c1d01007387 */ /* 0x000fe80000100800 */
[----:B------:R1:W-:Y:S04]  /*65df0*/  LDGSTS.E [R20+0x4500], desc[UR14][R22.64], P0 ;  /* 0x0450000016147fae */ /* 0x0003e8000812184e */
[----:B------:R3:W-:Y:S01]  /*65e00*/  STL [R1+0x13c0], R30 ;  /* 0x0013c01e01007387 */ /* 0x0007e20000100800 */
[----:B------:R-:W-:Y:S02]  /*65e10*/  IADD3.X R39, R39, UR9, RZ, P2, !PT ;  /* 0x0000000927277c10 */ /* 0x000fe400097fe4ff */
[----:B------:R-:W-:-:S02]  /*65e20*/  IADD3 R32, P3, R32, UR17, RZ ;  /* 0x0000001120207c10 */ /* 0x000fc4000ff7e0ff */
[----:B-1----:R-:W-:Y:S01]  /*65e30*/  MOV R23, R30 ;  /* 0x0000001e00177202 */ /* 0x002fe20000000f00 */
[----:B------:R-:W-:Y:S01]  /*65e40*/  IMAD.MOV.U32 R22, RZ, RZ, R2 ;  /* 0x000000ffff167224 */ /* 0x000fe200078e0002 */
[----:B---3--:R-:W3:Y:S01]  /*65e50*/  LDL.LU R30, [R1+0x1540] ;  /* 0x00154000011e7983 */ /* 0x008ee20000300800 */
[----:B------:R-:W-:-:S03]  /*65e60*/  IADD3.X R33, R33, UR9, RZ, P3, !PT ;  /* 0x0000000921217c10 */ /* 0x000fc60009ffe4ff */
[----:B------:R1:W-:Y:S04]  /*65e70*/  STL [R1+0x1444], R32 ;  /* 0x0014442001007387 */ /* 0x0003e80000100800 */
[----:B------:R-:W-:Y:S04]  /*65e80*/  STL [R1+0x1438], R39 ;  /* 0x0014382701007387 */ /* 0x000fe80000100800 */
[----:B------:R-:W3:Y:S04]  /*65e90*/  LDL.LU R2, [R1+0x15c4] ;  /* 0x0015c40001027983 */ /* 0x000ee80000300800 */
[----:B------:R1:W-:Y:S04]  /*65ea0*/  LDGSTS.E [R20+0x4580], desc[UR14][R22.64], P1 ;  /* 0x0458000016147fae */ /* 0x0003e8000892184e */
[----:B------:R-:W3:Y:S01]  /*65eb0*/  LDL.LU R41, [R1+0x15b8] ;  /* 0x0015b80001297983 */ /* 0x000ee20000300800 */
[----:B-1----:R-:W-:Y:S01]  /*65ec0*/  IMAD.MOV.U32 R22, RZ, RZ, R29 ;  /* 0x000000ffff167224 */ /* 0x002fe200078e001d */
[----:B------:R-:W-:-:S05]  /*65ed0*/  MOV R23, R39 ;  /* 0x0000002700177202 */ /* 0x000fca0000000f00 */
[----:B------:R1:W-:Y:S02]  /*65ee0*/  LDGSTS.E [R20+0x4d00], desc[UR14][R22.64], P0 ;  /* 0x04d0000016147fae */ /* 0x0003e4000812184e */
[----:B-1----:R-:W-:Y:S01]  /*65ef0*/  IMAD.MOV.U32 R22, RZ, RZ, R32 ;  /* 0x000000ffff167224 */ /* 0x002fe200078e0020 */
[----:B------:R-:W-:-:S05]  /*65f00*/  MOV R23, R33 ;  /* 0x0000002100177202 */ /* 0x000fca0000000f00 */
[----:B------:R1:W-:Y:S01]  /*65f10*/  LDGSTS.E [R20+0x4d80], desc[UR14][R22.64], P1 ;  /* 0x04d8000016147fae */ /* 0x0003e2000892184e */
[----:B------:R-:W-:-:S05]  /*65f20*/  IADD3 R31, P2, R31, UR17, RZ ;  /* 0x000000111f1f7c10 */ /* 0x000fca000ff5e0ff */
[----:B------:R-:W-:Y:S01]  /*65f30*/  STL [R1+0x14bc], R31 ;  /* 0x0014bc1f01007387 */ /* 0x000fe20000100800 */
[----:B--2---:R-:W-:-:S03]  /*65f40*/  IADD3.X R38, R38, UR9, RZ, P2, !PT ;  /* 0x0000000926267c10 */ /* 0x004fc600097fe4ff */
[----:B------:R2:W-:Y:S04]  /*65f50*/  STL [R1+0x1440], R33 ;  /* 0x0014402101007387 */ /* 0x0005e80000100800 */
[----:B------:R-:W3:Y:S04]  /*65f60*/  LDL.LU R29, [R1+0x163c] ;  /* 0x00163c00011d7983 */ /* 0x000ee80000300800 */
[----:B------:R-:W3:Y:S01]  /*65f70*/  LDL.LU R32, [R1+0x15c0] ;  /* 0x0015c00001207983 */ /* 0x000ee20000300800 */
[----:B------:R-:W-:-:S05]  /*65f80*/  IADD3 R36, P3, R36, UR17, RZ ;  /* 0x0000001124247c10 */ /* 0x000fca000ff7e0ff */
[----:B------:R-:W-:Y:S04]  /*65f90*/  STL [R1+0x14c4], R36 ;  /* 0x0014c42401007387 */ /* 0x000fe80000100800 */
[----:B------:R1:W-:Y:S01]  /*65fa0*/  STL [R1+0x14b8], R38 ;  /* 0x0014b82601007387 */ /* 0x0003e20000100800 */
[----:B----4-:R-:W-:-:S03]  /*65fb0*/  IADD3.X R37, R37, UR9, RZ, P3, !PT ;  /* 0x0000000925257c10 */ /* 0x010fc60009ffe4ff */
[----:B--2---:R-:W2:Y:S04]  /*65fc0*/  LDL.LU R33, [R1+0x1644] ;  /* 0x0016440001217983 */ /* 0x004ea80000300800 */
[----:B------:R-:W4:Y:S01]  /*65fd0*/  LDL.LU R40, [R1+0x1638] ;  /* 0x0016380001287983 */ /* 0x000f220000300800 */
[----:B------:R-:W-:Y:S01]  /*65fe0*/  IADD3 R21, P2, R21, UR17, RZ ;  /* 0x0000001115157c10 */ /* 0x000fe2000ff5e0ff */
[----:B-1----:R-:W-:-:S04]  /*65ff0*/  IMAD.MOV.U32 R22, RZ, RZ, R31 ;  /* 0x000000ffff167224 */ /* 0x002fc800078e001f */
        /* <DEDUP_REMOVED lines=20> */
[----:B------:R1:W-:Y:S01]  /*66140*/  LDGSTS.E [R20+0x5d00], desc[UR14][R22.64], P0 ;  /* 0x05d0000016147fae */ /* 0x0003e2000812184e */
[----:B---3--:R-:W-:-:S05]  /*66150*/  IADD3.X R30, R30, UR9, RZ, P3, !PT ;  /* 0x000000091e1e7c10 */ /* 0x008fca0009ffe4ff */
[----:B------:R3:W-:Y:S01]  /*66160*/  STL [R1+0x1540], R30 ;  /* 0x0015401e01007387 */ /* 0x0007e20000100800 */
[----:B-1----:R-:W-:Y:S01]  /*66170*/  IMAD.MOV.U32 R22, RZ, RZ, R28 ;  /* 0x000000ffff167224 */ /* 0x002fe200078e001c */
[----:B------:R-:W-:Y:S02]  /*66180*/  MOV R23, R30 ;  /* 0x0000001e00177202 */ /* 0x000fe40000000f00 */
[----:B------:R-:W4:Y:S01]  /*66190*/  LDL.LU R21, [R1+0x173c] ;  /* 0x00173c0001157983 */ /* 0x000f220000300800 */
[----:B------:R-:W-:-:S03]  /*661a0*/  IADD3 R2, P3, R2, UR17, RZ ;  /* 0x0000001102027c10 */ /* 0x000fc6000ff7e0ff */
[----:B------:R-:W4:Y:S01]  /*661b0*/  LDL.LU R35, [R1+0x1738] ;  /* 0x0017380001237983 */ /* 0x000f220000300800 */
[----:B------:R-:W-:-:S03]  /*661c0*/  IADD3.X R41, R41, UR9, RZ, P2, !PT ;  /* 0x0000000929297c10 */ /* 0x000fc600097fe4ff */
[----:B------:R-:W-:Y:S04]  /*661d0*/  STL [R1+0x15c4], R2 ;  /* 0x0015c40201007387 */ /* 0x000fe80000100800 */
[----:B------:R-:W-:Y:S04]  /*661e0*/  STL [R1+0x15b8], R41 ;  /* 0x0015b82901007387 */ /* 0x000fe80000100800 */
[----:B------:R1:W-:Y:S04]  /*661f0*/  LDGSTS.E [R20+0x5d80], desc[UR14][R22.64], P1 ;  /* 0x05d8000016147fae */ /* 0x0003e8000892184e */
[----:B------:R-:W4:Y:S04]  /*66200*/  LDL.LU R28, [R1+0x1744] ;  /* 0x00174400011c7983 */ /* 0x000f280000300800 */
[----:B---3--:R-:W3:Y:S01]  /*66210*/  LDL.LU R30, [R1+0x17bc] ;  /* 0x0017bc00011e7983 */ /* 0x008ee20000300800 */
[----:B-1----:R-:W-:Y:S01]  /*66220*/  IMAD.MOV.U32 R22, RZ, RZ, R34 ;  /* 0x000000ffff167224 */ /* 0x002fe200078e0022 */
[----:B------:R-:W-:-:S02]  /*66230*/  MOV R23, R41 ;  /* 0x0000002900177202 */ /* 0x000fc40000000f00 */
[----:B------:R-:W3:Y:S04]  /*66240*/  LDL.LU R34, [R1+0x1740] ;  /* 0x0017400001227983 */ /* 0x000ee80000300800 */
[----:B------:R1:W-:Y:S02]  /*66250*/  LDGSTS.E [R20+0x6500], desc[UR14][R22.64], P0 ;  /* 0x0650000016147fae */ /* 0x0003e4000812184e */
[----:B-1----:R-:W-:Y:S01]  /*66260*/  IMAD.MOV.U32 R22, RZ, RZ, R2 ;  /* 0x000000ffff167224 */ /* 0x002fe200078e0002 */
[----:B------:R-:W-:Y:S02]  /*66270*/  IADD3 R29, P2, R29, UR17, RZ ;  /* 0x000000111d1d7c10 */ /* 0x000fe4000ff5e0ff */
[----:B------:R-:W-:-:S03]  /*66280*/  IADD3.X R32, R32, UR9, RZ, P3, !PT ;  /* 0x0000000920207c10 */ /* 0x000fc60009ffe4ff */
[----:B------:R-:W-:Y:S01]  /*66290*/  STL [R1+0x163c], R29 ;  /* 0x00163c1d01007387 */ /* 0x000fe20000100800 */
[----:B------:R-:W-:-:S03]  /*662a0*/  MOV R23, R32 ;  /* 0x0000002000177202 */ /* 0x000fc60000000f00 */
[----:B------:R1:W-:Y:S04]  /*662b0*/  STL [R1+0x15c0], R32 ;  /* 0x0015c02001007387 */ /* 0x0003e80000100800 */
[----:B------:R4:W-:Y:S04]  /*662c0*/  LDGSTS.E [R20+0x6580], desc[UR14][R22.64], P1 ;  /* 0x0658000016147fae */ /* 0x0009e8000892184e */
[----:B-1----:R-:W3:Y:S01]  /*662d0*/  LDL.LU R32, [R1+0x17b8] ;  /* 0x0017b80001207983 */ /* 0x002ee20000300800 */
[----:B--2---:R-:W-:Y:S02]  /*662e0*/  IADD3 R33, P3, R33, UR17, RZ ;  /* 0x0000001121217c10 */ /* 0x004fe4000ff7e0ff */
[----:B----4-:R-:W-:-:S03]  /*662f0*/  IADD3.X R40, R40, UR9, RZ, P2, !PT ;  /* 0x0000000928287c10 */ /* 0x010fc600097fe4ff */
[----:B------:R1:W-:Y:S01]  /*66300*/  STL [R1+0x1644], R33 ;  /* 0x0016442101007387 */ /* 0x0003e20000100800 */
[----:B------:R-:W-:-:S03]  /*66310*/  IMAD.MOV.U32 R22, RZ, RZ, R29 ;  /* 0x000000ffff167224 */ /* 0x000fc600078e001d */
[----:B------:R-:W-:Y:S01]  /*66320*/  STL [R1+0x1638], R40 ;  /* 0x0016382801007387 */ /* 0x000fe20000100800 */
[----:B------:R-:W-:-:S03]  /*66330*/  MOV R23, R40 ;  /* 0x0000002800177202 */ /* 0x000fc60000000f00 */
[----:B------:R-:W2:Y:S04]  /*66340*/  LDL.LU R2, [R1+0x17c4] ;  /* 0x0017c40001027983 */ /* 0x000ea80000300800 */
        /* <DEDUP_REMOVED lines=16> */
[----:B------:R-:W4:Y:S01]  /*66450*/  LDL.LU R42, [R1+0x1844] ;  /* 0x00184400012a7983 */ /* 0x000f220000300800 */
[----:B------:R-:W-:-:S03]  /*66460*/  MOV R23, R38 ;  /* 0x0000002600177202 */ /* 0x000fc60000000f00 */
[----:B------:R-:W4:Y:S04]  /*66470*/  LDL.LU R31, [R1+0x1838] ;  /* 0x00183800011f7983 */ /* 0x000f280000300800 */
[----:B------:R1:W-:Y:S01]  /*66480*/  LDGSTS.E [R20+0x7500], desc[UR14][R22.64], P0 ;  /* 0x0750000016147fae */ /* 0x0003e2000812184e */
[----:B------:R-:W-:-:S05]  /*66490*/  IADD3 R21, P2, R21, UR17, RZ ;  /* 0x0000001115157c10 */ /* 0x000fca000ff5e0ff */
[----:B------:R3:W-:Y:S01]  /*664a0*/  STL [R1+0x173c], R21 ;  /* 0x00173c1501007387 */ /* 0x0007e20000100800 */
[----:B------:R-:W-:-:S03]  /*664b0*/  IADD3.X R35, R35, UR9, RZ, P2, !PT ;  /* 0x0000000923237c10 */ /* 0x000fc600097fe4ff */
[----:B------:R-:W-:Y:S04]  /*664c0*/  STL [R1+0x16c0], R37 ;  /* 0x0016c02501007387 */ /* 0x000fe80000100800 */
[----:B------:R-:W4:Y:S01]  /*664d0*/  LDL.LU R40, [R1+0x18bc] ;  /* 0x0018bc0001287983 */ /* 0x000f220000300800 */
[----:B-1----:R-:W-:-:S03]  /*664e0*/  IMAD.MOV.U32 R22, RZ, RZ, R36 ;  /* 0x000000ffff167224 */ /* 0x002fc600078e0024 */
[----:B------:R-:W4:Y:S01]  /*664f0*/  LDL.LU R43, [R1+0x1840] ;  /* 0x00184000012b7983 */ /* 0x000f220000300800 */
[----:B------:R-:W-:-:S05]  /*66500*/  MOV R23, R37 ;  /* 0x0000002500177202 */ /* 0x000fca0000000f00 */
[----:B------:R1:W-:Y:S01]  /*66510*/  LDGSTS.E [R20+0x7580], desc[UR14][R22.64], P1 ;  /* 0x0758000016147fae */ /* 0x0003e2000892184e */
[----:B------:R-:W-:Y:S02]  /*66520*/  IADD3 R28, P3, R28, UR17, RZ ;  /* 0x000000111c1c7c10 */ /* 0x000fe4000ff7e0ff */
[----:B---3--:R-:W-:-:S03]  /*66530*/  IADD3 R30, P2, R30, UR17, RZ ;  /* 0x000000111e1e7c10 */ /* 0x008fc6000ff5e0ff */
[----:B------:R3:W-:Y:S01]  /*66540*/  STL [R1+0x1744], R28 ;  /* 0x0017441c01007387 */ /* 0x0007e20000100800 */
[----:B------:R-:W-:-:S03]  /*66550*/  IADD3.X R34, R34, UR9, RZ, P3, !PT ;  /* 0x0000000922227c10 */ /* 0x000fc60009ffe4ff */
[----:B------:R-:W-:Y:S04]  /*66560*/  STL [R1+0x1738], R35 ;  /* 0x0017382301007387 */ /* 0x000fe80000100800 */
[----:B------:R-:W3:Y:S01]  /*66570*/  LDL.LU R41, [R1+0x18b8] ;  /* 0x0018b80001297983 */ /* 0x000ee20000300800 */
[----:B-1----:R-:W-:-:S03]  /*66580*/  IMAD.MOV.U32 R22, RZ, RZ, R21 ;  /* 0x000000ffff167224 */ /* 0x002fc600078e0015 */
[----:B------:R-:W-:Y:S01]  /*66590*/  STL [R1+0x17bc], R30 ;  /* 0x0017bc1e01007387 */ /* 0x000fe20000100800 */
[----:B------:R-:W-:-:S03]  /*665a0*/  MOV R23, R35 ;  /* 0x0000002300177202 */ /* 0x000fc60000000f00 */
[----:B------:R1:W-:Y:S04]  /*665b0*/  STL [R1+0x1740], R34 ;  /* 0x0017402201007387 */ /* 0x0003e80000100800 */
[----:B------:R-:W3:Y:S04]  /*665c0*/  LDL.LU R38, [R1+0x18c4] ;  /* 0x0018c40001267983 */ /* 0x000ee80000300800 */
[----:B------:R-:W3:Y:S04]  /*665d0*/  LDL.LU R21, [R1+0x193c] ;  /* 0x00193c0001157983 */ /* 0x000ee80000300800 */
[----:B------:R-:W3:Y:S04]  /*665e0*/  LDL.LU R39, [R1+0x18c0] ;  /* 0x0018c00001277983 */ /* 0x000ee80000300800 */
[----:B------:R1:W-:Y:S02]  /*665f0*/  LDGSTS.E [R20+0x7d00], desc[UR14][R22.64], P0 ;  /* 0x07d0000016147fae */ /* 0x0003e4000812184e */
[----:B-1----:R-:W-:Y:S01]  /*66600*/  IMAD.MOV.U32 R22, RZ, RZ, R28 ;  /* 0x000000ffff167224 */ /* 0x002fe200078e001c */
[----:B------:R-:W-:-:S05]  /*66610*/  MOV R23, R34 ;  /* 0x0000002200177202 */ /* 0x000fca0000000f00 */
[----:B------:R1:W-:Y:S01]  /*66620*/  LDGSTS.E [R20+0x7d80], desc[UR14][R22.64], P1 ;  /* 0x07d8000016147fae */ /* 0x0003e2000892184e */
[----:B------:R-:W-:Y:S02]  /*66630*/  IADD3.X R32, R32, UR9, RZ, P2, !PT ;  /* 0x0000000920207c10 */ /* 0x000fe400097fe4ff */
[----:B--2---:R-:W-:-:S05]  /*66640*/  IADD3 R2, P3, R2, UR17, RZ ;  /* 0x0000001102027c10 */ /* 0x004fca000ff7e0ff */
[----:B------:R-:W-:Y:S01]  /*66650*/  STL [R1+0x17c4], R2 ;  /* 0x0017c40201007387 */ /* 0x000fe20000100800 */
[----:B----4-:R-:W-:-:S03]  /*66660*/  IADD3 R29, P2, R29, UR17, RZ ;  /* 0x000000111d1d7c10 */ /* 0x010fc6000ff5e0ff */
[----:B------:R2:W-:Y:S04]  /*66670*/  STL [R1+0x17b8], R32 ;  /* 0x0017b82001007387 */ /* 0x0005e80000100800 */
[----:B---3--:R-:W3:Y:S04]  /*66680*/  LDL.LU R28, [R1+0x1938] ;  /* 0x00193800011c7983 */ /* 0x008ee80000300800 */
[----:B------:R-:W4:Y:S01]  /*66690*/  LDL.LU R34, [R1+0x1944] ;  /* 0x0019440001227983 */ /* 0x000f220000300800 */
[----:B-1----:R-:W-:-:S03]  /*666a0*/  MOV R23, R32 ;  /* 0x0000002000177202 */ /* 0x002fc60000000f00 */
[----:B------:R-:W4:Y:S01]  /*666b0*/  LDL.LU R35, [R1+0x19bc] ;  /* 0x0019bc0001237983 */ /* 0x000f220000300800 */
[----:B------:R-:W-:-:S03]  /*666c0*/  IADD3.X R33, R33, UR9, RZ, P3, !PT ;  /* 0x0000000921217c10 */ /* 0x000fc60009ffe4ff */
[----:B------:R-:W4:Y:S04]  /*666d0*/  LDL.LU R37, [R1+0x1940] ;  /* 0x0019400001257983 */ /* 0x000f280000300800 */
[----:B------:R-:W-:Y:S04]  /*666e0*/  STL [R1+0x183c], R29 ;  /* 0x00183c1d01007387 */ /* 0x000fe80000100800 */
[----:B------:R1:W-:Y:S04]  /*666f0*/  STL [R1+0x17c0], R33 ;  /* 0x0017c02101007387 */ /* 0x0003e80000100800 */
[----:B--2---:R-:W2:Y:S01]  /*66700*/  LDL.LU R32, [R1+0x19c4] ;  /* 0x0019c40001207983 */ /* 0x004ea20000300800 */
[----:B------:R-:W-:-:S03]  /*66710*/  IMAD.MOV.U32 R22, RZ, RZ, R30 ;  /* 0x000000ffff167224 */ /* 0x000fc600078e001e */
[----:B------:R-:W2:Y:S04]  /*66720*/  LDL.LU R30, [R1+0x1a3c] ;  /* 0x001a3c00011e7983 */ /* 0x000ea80000300800 */
[----:B------:R1:W-:Y:S04]  /*66730*/  LDGSTS.E [R20+0x8500], desc[UR14][R22.64], P0 ;  /* 0x0850000016147fae */ /* 0x0003e8000812184e */
[----:B------:R-:W2:Y:S01]  /*66740*/  LDL.LU R36, [R1+0x19b8] ;  /* 0x0019b80001247983 */ /* 0x000ea20000300800 */
[----:B-1----:R-:W-:Y:S01]  /*66750*/  IMAD.MOV.U32 R22, RZ, RZ, R2 ;  /* 0x000000ffff167224 */ /* 0x002fe200078e0002 */
[----:B------:R-:W-:-:S02]  /*66760*/  MOV R23, R33 ;  /* 0x0000002100177202 */ /* 0x000fc40000000f00 */
[----:B------:R-:W-:Y:S02]  /*66770*/  IADD3 R42, P3, R42, UR17, RZ ;  /* 0x000000112a2a7c10 */ /* 0x000fe4000ff7e0ff */
[----:B------:R-:W-:Y:S01]  /*66780*/  IADD3.X R31, R31, UR9, RZ, P2, !PT ;  /* 0x000000091f1f7c10 */ /* 0x000fe200097fe4ff */
[----:B------:R1:W-:Y:S02]  /*66790*/  LDGSTS.E [R20+0x8580], desc[UR14][R22.64], P1 ;  /* 0x0858000016147fae */ /* 0x0003e4000892184e */
[----:B-1----:R-:W-:Y:S01]  /*667a0*/  IMAD.MOV.U32 R22, RZ, RZ, R29 ;  /* 0x000000ffff167224 */ /* 0x002fe200078e001d */
[----:B------:R-:W-:-:S05]  /*667b0*/  MOV R23, R31 ;  /* 0x0000001f00177202 */ /* 0x000fca0000000f00 */
[----:B------:R1:W-:Y:S01]  /*667c0*/  LDGSTS.E [R20+0x8d00], desc[UR14][R22.64], P0 ;  /* 0x08d0000016147fae */ /* 0x0003e2000812184e */
[----:B------:R-:W-:Y:S02]  /*667d0*/  IADD3 R40, P2, R40, UR17, RZ ;  /* 0x0000001128287c10 */ /* 0x000fe4000ff5e0ff */
[----:B------:R-:W-:Y:S01]  /*667e0*/  IADD3.X R43, R43, UR9, RZ, P3, !PT ;  /* 0x000000092b2b7c10 */ /* 0x000fe20009ffe4ff */
[----:B-1----:R-:W-:-:S03]  /*667f0*/  IMAD.MOV.U32 R22, RZ, RZ, R42 ;  /* 0x000000ffff167224 */ /* 0x002fc600078e002a */
[----:B------:R-:W-:Y:S01]  /*66800*/  MOV R23, R43 ;  /* 0x0000002b00177202 */ /* 0x000fe20000000f00 */
[----:B------:R-:W-:Y:S04]  /*66810*/  STL [R1+0x1844], R42 ;  /* 0x0018442a01007387 */ /* 0x000fe80000100800 */
[----:B------:R1:W-:Y:S04]  /*66820*/  LDGSTS.E [R20+0x8d80], desc[UR14][R22.64], P1 ;  /* 0x08d8000016147fae */ /* 0x0003e8000892184e */
[----:B------:R1:W-:Y:S04]  /*66830*/  STL [R1+0x1838], R31 ;  /* 0x0018381f01007387 */ /* 0x0003e80000100800 */
[----:B------:R-:W2:Y:S01]  /*66840*/  LDL.LU R2, [R1+0x1a44] ;  /* 0x001a440001027983 */ /* 0x000ea20000300800 */
[----:B------:R-:W-:Y:S01]  /*66850*/  IADD3.X R41, R41, UR9, RZ, P2, !PT ;  /* 0x0000000929297c10 */ /* 0x000fe200097fe4ff */
[----:B-1----:R-:W-:-:S02]  /*66860*/  IMAD.MOV.U32 R22, RZ, RZ, R40 ;  /* 0x000000ffff167224 */ /* 0x002fc400078e0028 */
[----:B------:R-:W2:Y:S01]  /*66870*/  LDL.LU R33, [R1+0x19c0] ;  /* 0x0019c00001217983 */ /* 0x000ea20000300800 */
[----:B------:R-:W-:-:S03]  /*66880*/  MOV R23, R41 ;  /* 0x0000002900177202 */ /* 0x000fc60000000f00 */
[----:B------:R-:W-:Y:S01]  /*66890*/  STL [R1+0x18bc], R40 ;  /* 0x0018bc2801007387 */ /* 0x000fe20000100800 */
[----:B------:R-:W-:-:S03]  /*668a0*/  IADD3 R38, P3, R38, UR17, RZ ;  /* 0x0000001126267c10 */ /* 0x000fc6000ff7e0ff */
[----:B------:R-:W-:Y:S01]  /*668b0*/  STL [R1+0x1840], R43 ;  /* 0x0018402b01007387 */ /* 0x000fe20000100800 */
[----:B------:R-:W-:-:S03]  /*668c0*/  IADD3 R21, P2, R21, UR17, RZ ;  /* 0x0000001115157c10 */ /* 0x000fc6000ff5e0ff */
[----:B------:R-:W2:Y:S01]  /*668d0*/  LDL.LU R31, [R1+0x1a38] ;  /* 0x001a3800011f7983 */ /* 0x000ea20000300800 */
[----:B------:R-:W-:-:S03]  /*668e0*/  IADD3.X R39, R39, UR9, RZ, P3, !PT ;  /* 0x0000000927277c10 */ /* 0x000fc60009ffe4ff */
[----:B------:R1:W-:Y:S04]  /*668f0*/  LDGSTS.E [R20+0x9500], desc[UR14][R22.64], P0 ;  /* 0x0950000016147fae */ /* 0x0003e8000812184e */
[----:B------:R-:W2:Y:S04]  /*66900*/  LDL.LU R29, [R1+0x1a40] ;  /* 0x001a4000011d7983 */ /* 0x000ea80000300800 */
[----:B------:R-:W-:Y:S01]  /*66910*/  STL [R1+0x18c4], R38 ;  /* 0x0018c42601007387 */ /* 0x000fe20000100800 */
[----:B-1----:R-:W-:Y:S01]  /*66920*/  IMAD.MOV.U32 R22, RZ, RZ, R38 ;  /* 0x000000ffff167224 */ /* 0x002fe200078e0026 */
[----:B------:R-:W-:-:S02]  /*66930*/  MOV R23, R39 ;  /* 0x0000002700177202 */ /* 0x000fc40000000f00 */
[----:B------:R-:W-:Y:S04]  /*66940*/  STL [R1+0x18b8], R41 ;  /* 0x0018b82901007387 */ /* 0x000fe80000100800 */
[----:B------:R-:W2:Y:S04]  /*66950*/  LDL.LU R59, [R1+0x3d0] ;  /* 0x0003d000013b7983 */ /* 0x000ea80000300800 */
[----:B------:R1:W-:Y:S04]  /*66960*/  STL [R1+0x193c], R21 ;  /* 0x00193c1501007387 */ /* 0x0003e80000100800 */
[----:B------:R-:W-:Y:S04]  /*66970*/  STL [R1+0x18c0], R39 ;  /* 0x0018c02701007387 */ /* 0x000fe80000100800 */
[----:B------:R1:W-:Y:S02]  /*66980*/  LDGSTS.E [R20+0x9580], desc[UR14][R22.64], P1 ;  /* 0x0958000016147fae */ /* 0x0003e4000892184e */
[----:B-1----:R-:W-:Y:S01]  /*66990*/  IMAD.MOV.U32 R22, RZ, RZ, R21 ;  /* 0x000000ffff167224 */ /* 0x002fe200078e0015 */
[----:B---3--:R-:W-:-:S02]  /*669a0*/  IADD3.X R28, R28, UR9, RZ, P2, !PT ;  /* 0x000000091c1c7c10 */ /* 0x008fc400097fe4ff */
[----:B----4-:R-:W-:Y:S02]  /*669b0*/  IADD3 R34, P3, R34, UR17, RZ ;  /* 0x0000001122227c10 */ /* 0x010fe4000ff7e0ff */
[----:B------:R-:W-:Y:S02]  /*669c0*/  MOV R23, R28 ;  /* 0x0000001c00177202 */ /* 0x000fe40000000f00 */
[----:B------:R-:W-:Y:S01]  /*669d0*/  IADD3 R35, P2, R35, UR17, RZ ;  /* 0x0000001123237c10 */ /* 0x000fe2000ff5e0ff */
[----:B------:R-:W-:Y:S01]  /*669e0*/  STL [R1+0x1944], R34 ;  /* 0x0019442201007387 */ /* 0x000fe20000100800 */
[----:B------:R-:W-:-:S03]  /*669f0*/  IADD3.X R37, R37, UR9, RZ, P3, !PT ;  /* 0x0000000925257c10 */ /* 0x000fc60009ffe4ff */
[----:B------:R1:W-:Y:S04]  /*66a00*/  STL [R1+0x1938], R28 ;  /* 0x0019381c01007387 */ /* 0x0003e80000100800 */
[----:B------:R-:W3:Y:S04]  /*66a10*/  LDL.LU R21, [R1+0xfcc] ;  /* 0x000fcc0001157983 */ /* 0x000ee80000300800 */
[----:B------:R-:W-:Y:S01]  /*66a20*/  STL [R1+0x19bc], R35 ;  /* 0x0019bc2301007387 */ /* 0x000fe20000100800 */
[----:B--2---:R-:W-:-:S03]  /*66a30*/  IADD3 R32, P3, R32, UR17, RZ ;  /* 0x0000001120207c10 */ /* 0x004fc6000ff7e0ff */
[----:B------:R-:W-:Y:S04]  /*66a40*/  STL [R1+0x1940], R37 ;  /* 0x0019402501007387 */ /* 0x000fe80000100800 */
[----:B-1----:R-:W2:Y:S04]  /*66a50*/  LDL.LU R28, [R1+0xfd4] ;  /* 0x000fd400011c7983 */ /* 0x002ea80000300800 */
[----:B------:R1:W-:Y:S04]  /*66a60*/  LDGSTS.E [R20+0x9d00], desc[UR14][R22.64], P0 ;  /* 0x09d0000016147fae */ /* 0x0003e8000812184e */
[----:B------:R-:W-:Y:S01]  /*66a70*/  STL [R1+0x19c4], R32 ;  /* 0x0019c42001007387 */ /* 0x000fe20000100800 */
[----:B-1----:R-:W-:-:S03]  /*66a80*/  IMAD.MOV.U32 R22, RZ, RZ, R34 ;  /* 0x000000ffff167224 */ /* 0x002fc600078e0022 */
[----:B------:R-:W4:Y:S01]  /*66a90*/  LDL.LU R34, [R1+0xfc8] ;  /* 0x000fc80001227983 */ /* 0x000f220000300800 */
[----:B------:R-:W-:Y:S02]  /*66aa0*/  MOV R23, R37 ;  /* 0x0000002500177202 */ /* 0x000fe40000000f00 */
[----:B------:R-:W-:Y:S02]  /*66ab0*/  IADD3 R30, P4, R30, UR17, RZ ;  /* 0x000000111e1e7c10 */ /* 0x000fe4000ff9e0ff */
[----:B------:R-:W-:Y:S01]  /*66ac0*/  IADD3.X R36, R36, UR9, RZ, P2, !PT ;  /* 0x0000000924247c10 */ /* 0x000fe200097fe4ff */
[----:B------:R1:W-:Y:S04]  /*66ad0*/  LDGSTS.E [R20+0x9d80], desc[UR14][R22.64], P1 ;  /* 0x09d8000016147fae */ /* 0x0003e8000892184e */
[----:B------:R1:W-:Y:S04]  /*66ae0*/  STL [R1+0x19b8], R36 ;  /* 0x0019b82401007387 */ /* 0x0003e80000100800 */
[----:B------:R1:W-:Y:S02]  /*66af0*/  STL [R1+0x1a3c], R30 ;  /* 0x001a3c1e01007387 */ /* 0x0003e40000100800 */
[----:B-1----:R-:W-:Y:S01]  /*66b00*/  IMAD.MOV.U32 R22, RZ, RZ, R35 ;  /* 0x000000ffff167224 */ /* 0x002fe200078e0023 */
[----:B------:R-:W-:Y:S01]  /*66b10*/  MOV R23, R36 ;  /* 0x0000002400177202 */ /* 0x000fe20000000f00 */
[----:B------:R-:W-:Y:S01]  /*66b20*/  IMAD.MOV.U32 R36, RZ, RZ, R4 ;  /* 0x000000ffff247224 */ /* 0x000fe200078e0004 */
[----:B------:R-:W-:-:S03]  /*66b30*/  MOV R71, R5 ;  /* 0x0000000500477202 */ /* 0x000fc60000000f00 */
[----:B------:R1:W-:Y:S01]  /*66b40*/  LDGSTS.E [R20+0xa500], desc[UR14][R22.64], P0 ;  /* 0x0a50000016147fae */ /* 0x0003e2000812184e */
[----:B------:R-:W-:Y:S01]  /*66b50*/  IMAD.MOV.U32 R70, RZ, RZ, R6 ;  /* 0x000000ffff467224 */ /* 0x000fe200078e0006 */
[----:B------:R-:W-:Y:S01]  /*66b60*/  MOV R69, R9 ;  /* 0x0000000900457202 */ /* 0x000fe20000000f00 */
[----:B-1----:R-:W-:Y:S01]  /*66b70*/  IMAD.MOV.U32 R22, RZ, RZ, R32 ;  /* 0x000000ffff167224 */ /* 0x002fe200078e0020 */
[----:B------:R-:W-:Y:S02]  /*66b80*/  IADD3 R2, P2, R2, UR17, RZ ;  /* 0x0000001102027c10 */ /* 0x000fe4000ff5e0ff */
[----:B------:R-:W-:-:S03]  /*66b90*/  IADD3.X R33, R33, UR9, RZ, P3, !PT ;  /* 0x0000000921217c10 */ /* 0x000fc60009ffe4ff */
[----:B------:R-:W-:Y:S04]  /*66ba0*/  STL [R1+0x1a44], R2 ;  /* 0x001a440201007387 */ /* 0x000fe80000100800 */
[----:B------:R-:W-:Y:S01]  /*66bb0*/  STL [R1+0x19c0], R33 ;  /* 0x0019c02101007387 */ /* 0x000fe20000100800 */
[----:B------:R-:W-:-:S05]  /*66bc0*/  MOV R23, R33 ;  /* 0x0000002100177202 */ /* 0x000fca0000000f00 */
[----:B------:R1:W-:Y:S01]  /*66bd0*/  LDGSTS.E [R20+0xa580], desc[UR14][R22.64], P1 ;  /* 0x0a58000016147fae */ /* 0x0003e2000892184e */
[----:B------:R-:W-:Y:S02]  /*66be0*/  IADD3.X R31, R31, UR9, RZ, P4, !PT ;  /* 0x000000091f1f7c10 */ /* 0x000fe4000a7fe4ff */
[----:B------:R-:W-:-:S03]  /*66bf0*/  IADD3.X R29, R29, UR9, RZ, P2, !PT ;  /* 0x000000091d1d7c10 */ /* 0x000fc600097fe4ff */
[----:B------:R1:W-:Y:S04]  /*66c00*/  STL [R1+0x1a38], R31 ;  /* 0x001a381f01007387 */ /* 0x0003e80000100800 */
[----:B------:R4:W-:Y:S01]  /*66c10*/  STL [R1+0x1a40], R29 ;  /* 0x001a401d01007387 */ /* 0x0009e20000100800 */
        /* <DEDUP_REMOVED lines=25> */
[----:B------:R1:W-:Y:S01]  /*66db0*/  LDGSTS.E [R20+0xad00], desc[UR14][R22.64], P0 ;  /* 0x0ad0000016147fae */ /* 0x0003e2000812184e */
[----:B------:R-:W-:Y:S01]  /*66dc0*/  IMAD.MOV.U32 R52, RZ, RZ, R150 ;  /* 0x000000ffff347224 */ /* 0x000fe200078e0096 */
[----:B------:R-:W-:Y:S01]  /*66dd0*/  MOV R51, R151 ;  /* 0x0000009700337202 */ /* 0x000fe20000000f00 */
[----:B------:R-:W-:Y:S01]  /*66de0*/  IMAD.MOV.U32 R50, RZ, RZ, R152 ;  /* 0x000000ffff327224 */ /* 0x000fe200078e0098 */
[----:B------:R-:W-:Y:S01]  /*66df0*/  MOV R49, R153 ;  /* 0x0000009900317202 */ /* 0x000fe20000000f00 */
[----:B------:R-:W-:-:S02]  /*66e00*/  IMAD.MOV.U32 R48, RZ, RZ, R154 ;  /* 0x000000ffff307224 */ /* 0x000fc400078e009a */
[----:B-1----:R-:W-:Y:S01]  /*66e10*/  IMAD.MOV.U32 R22, RZ, RZ, R2 ;  /* 0x000000ffff167224 */ /* 0x002fe200078e0002 */
[----:B------:R-:W-:-:S05]  /*66e20*/  MOV R23, R29 ;  /* 0x0000001d00177202 */ /* 0x000fca0000000f00 */
[----:B------:R1:W-:Y:S01]  /*66e30*/  LDGSTS.E [R20+0xad80], desc[UR14][R22.64], P1 ;  /* 0x0ad8000016147fae */ /* 0x0003e2000892184e */
[----:B------:R-:W-:Y:S01]  /*66e40*/  MOV R47, R177 ;  /* 0x000000b1002f7202 */ /* 0x000fe20000000f00 */
[----:B------:R-:W-:Y:S01]  /*66e50*/  IMAD.MOV.U32 R46, RZ, RZ, R178 ;  /* 0x000000ffff2e7224 */ /* 0x000fe200078e00b2 */
[----:B------:R-:W-:Y:S01]  /*66e60*/  MOV R45, R179 ;  /* 0x000000b3002d7202 */ /* 0x000fe20000000f00 */
[----:B------:R-:W-:Y:S01]  /*66e70*/  IMAD.MOV.U32 R44, RZ, RZ, R180 ;  /* 0x000000ffff2c7224 */ /* 0x000fe200078e00b4 */
[----:B------:R-:W-:Y:S01]  /*66e80*/  MOV R43, R181 ;  /* 0x000000b5002b7202 */ /* 0x000fe20000000f00 */
[----:B------:R-:W-:Y:S01]  /*66e90*/  IMAD.MOV.U32 R42, RZ, RZ, R182 ;  /* 0x000000ffff2a7224 */ /* 0x000fe200078e00b6 */
[----:B------:R-:W-:Y:S04]  /*66ea0*/  LDGSTS.E [R20+0xb500], desc[UR14][R36.64], P0 ;  /* 0x0b50000024147fae */ /* 0x000fe8000812184e */
[----:B------:R-:W-:Y:S01]  /*66eb0*/  LDGSTS.E [R20+0xb580], desc[UR14][R70.64], P1 ;  /* 0x0b58000046147fae */ /* 0x000fe2000892184e */
[----:B-1----:R-:W-:Y:S01]  /*66ec0*/  MOV R23, R155 ;  /* 0x0000009b00177202 */ /* 0x002fe20000000f00 */
[----:B------:R-:W-:-:S02]  /*66ed0*/  IMAD.MOV.U32 R22, RZ, RZ, R176 ;  /* 0x000000ffff167224 */ /* 0x000fc400078e00b0 */
        /* <DEDUP_REMOVED lines=17> */
[----:B------:R1:W-:Y:S01]  /*66ff0*/  LDGSTS.E [R20+0xfd80], desc[UR14][R40.64], P1 ;  /* 0x0fd8000028147fae */ /* 0x0003e2000892184e */
[----:B---3--:R-:W-:-:S05]  /*67000*/  IADD3 R21, P2, R21, UR17, RZ ;  /* 0x0000001115157c10 */ /* 0x008fca000ff5e0ff */
[----:B------:R-:W-:Y:S04]  /*67010*/  STL [R1+0xfcc], R21 ;  /* 0x000fcc1501007387 */ /* 0x000fe80000100800 */
[----:B------:R-:W5:Y:S01]  /*67020*/  LDL.LU R4, [R1+0x2468] ;  /* 0x0024680001047983 */ /* 0x000f620000300800 */
[----:B--2---:R-:W-:-:S03]  /*67030*/  IADD3 R28, P3, R28, UR17, RZ ;  /* 0x000000111c1c7c10 */ /* 0x004fc6000ff7e0ff */
[----:B------:R-:W5:Y:S04]  /*67040*/  LDL.LU R5, [R1+0x2464] ;  /* 0x0024640001057983 */ /* 0x000f680000300800 */
[----:B------:R-:W5:Y:S04]  /*67050*/  LDL.LU R6, [R1+0x2460] ;  /* 0x0024600001067983 */ /* 0x000f680000300800 */
[----:B------:R-:W-:Y:S01]  /*67060*/  STL [R1+0xfd4], R28 ;  /* 0x000fd41c01007387 */ /* 0x000fe20000100800 */
[----:B----4-:R-:W-:-:S05]  /*67070*/  IADD3.X R34, R34, UR9, RZ, P2, !PT ;  /* 0x0000000922227c10 */ /* 0x010fca00097fe4ff */
[----:B------:R-:W-:Y:S04]  /*67080*/  STL [R1+0xfc8], R34 ;  /* 0x000fc82201007387 */ /* 0x000fe80000100800 */
[----:B------:R2:W-:Y:S04]  /*67090*/  STL.64 [R1+0xc20], R36 ;  /* 0x000c202401007387 */ /* 0x0005e80000100a00 */
[----:B------:R-:W5:Y:S04]  /*670a0*/  LDL.LU R7, [R1+0x245c] ;  /* 0x00245c0001077983 */ /* 0x000f680000300800 */
[----:B------:R-:W5:Y:S04]  /*670b0*/  LDL.LU R8, [R1+0x2458] ;  /* 0x0024580001087983 */ /* 0x000f680000300800 */
[----:B------:R-:W-:Y:S04]  /*670c0*/  STL.64 [R1+0xc18], R70 ;  /* 0x000c184601007387 */ /* 0x000fe80000100a00 */
[----:B------:R-:W5:Y:S04]  /*670d0*/  LDL.LU R9, [R1+0x2454] ;  /* 0x0024540001097983 */ /* 0x000f680000300800 */
[----:B------:R-:W5:Y:S04]  /*670e0*/  LDL.LU R10, [R1+0x2450] ;  /* 0x00245000010a7983 */ /* 0x000f680000300800 */
[----:B------:R-:W5:Y:S04]  /*670f0*/  LDL.LU R11, [R1+0x244c] ;  /* 0x00244c00010b7983 */ /* 0x000f680000300800 */
[----:B------:R-:W5:Y:S04]  /*67100*/  LDL.LU R132, [R1+0x2448] ;  /* 0x0024480001847983 */ /* 0x000f680000300800 */
[----:B------:R-:W5:Y:S04]  /*67110*/  LDL.LU R133, [R1+0x2444] ;  /* 0x0024440001857983 */ /* 0x000f680000300800 */
[----:B------:R-:W5:Y:S04]  /*67120*/  LDL.LU R134, [R1+0x2440] ;  /* 0x0024400001867983 */ /* 0x000f680000300800 */
[----:B------:R3:W-:Y:S04]  /*67130*/  STL.64 [R1+0xc10], R30 ;  /* 0x000c101e01007387 */ /* 0x0007e80000100a00 */
[----:B------:R-:W5:Y:S04]  /*67140*/  LDL.LU R135, [R1+0x243c] ;  /* 0x00243c0001877983 */ /* 0x000f680000300800 */
[----:B------:R-:W5:Y:S04]  /*67150*/  LDL.LU R136, [R1+0x2438] ;  /* 0x0024380001887983 */ /* 0x000f680000300800 */
[----:B------:R-:W-:Y:S04]  /*67160*/  STL.64 [R1+0xc08], R68 ;  /* 0x000c084401007387 */ /* 0x000fe80000100a00 */
        /* <DEDUP_REMOVED lines=15> */
[----:B------:R-:W-:Y:S04]  /*67260*/  STL.64 [R1+0xbe0], R56 ;  /* 0x000be03801007387 */ /* 0x000fe80000100a00 */
[----:B------:R-:W5:Y:S04]  /*67270*/  LDL.LU R147, [R1+0x240c] ;  /* 0x00240c0001937983 */ /* 0x000f680000300800 */
[----:B------:R-:W5:Y:S04]  /*67280*/  LDL.LU R148, [R1+0x2408] ;  /* 0x0024080001947983 */ /* 0x000f680000300800 */
[----:B------:R-:W-:Y:S04]  /*67290*/  STL.64 [R1+0xbd8], R54 ;  /* 0x000bd83601007387 */ /* 0x000fe80000100a00 */
[----:B------:R-:W5:Y:S04]  /*672a0*/  LDL.LU R149, [R1+0x2404] ;  /* 0x0024040001957983 */ /* 0x000f680000300800 */
[----:B------:R-:W5:Y:S04]  /*672b0*/  LDL.LU R150, [R1+0x2400] ;  /* 0x0024000001967983 */ /* 0x000f680000300800 */
[----:B------:R4:W-:Y:S04]  /*672c0*/  STL.64 [R1+0xbd0], R38 ;  /* 0x000bd02601007387 */ /* 0x0009e80000100a00 */
        /* <DEDUP_REMOVED lines=16> */
[----:B------:R1:W-:Y:S04]  /*673d0*/  STL.64 [R1+0xba8], R22 ;  /* 0x000ba81601007387 */ /* 0x0003e80000100a00 */
[----:B------:R-:W4:Y:S04]  /*673e0*/  LDL.LU R29, [R1+0x104c] ;  /* 0x00104c00011d7983 */ /* 0x000f280000300800 */
[----:B------:R-:W-:Y:S04]  /*673f0*/  STL.64 [R1+0xba0], R46 ;  /* 0x000ba02e01007387 */ /* 0x000fe80000100a00 */
[----:B------:R-:W-:Y:S04]  /*67400*/  STL.64 [R1+0xb98], R44 ;  /* 0x000b982c01007387 */ /* 0x000fe80000100a00 */
[----:B------:R-:W-:Y:S04]  /*67410*/  STL.64 [R1+0xb90], R42 ;  /* 0x000b902a01007387 */ /* 0x000fe80000100a00 */
[----:B--2---:R-:W2:Y:S04]  /*67420*/  LDL.LU R37, [R1+0xfd0] ;  /* 0x000fd00001257983 */ /* 0x004ea80000300800 */
[----:B---3--:R-:W3:Y:S04]  /*67430*/  LDL.LU R30, [R1+0x1054] ;  /* 0x00105400011e7983 */ /* 0x008ee80000300800 */
[----:B------:R-:W3:Y:S04]  /*67440*/  LDL.LU R35, [R1+0x1048] ;  /* 0x0010480001237983 */ /* 0x000ee80000300800 */
[----:B------:R-:W3:Y:S04]  /*67450*/  LDL.LU R31, [R1+0x10cc] ;  /* 0x0010cc00011f7983 */ /* 0x000ee80000300800 */
[----:B----4-:R-:W4:Y:S04]  /*67460*/  LDL.LU R39, [R1+0x1050] ;  /* 0x0010500001277983 */ /* 0x010f280000300800 */
[----:B-1----:R-:W4:Y:S04]  /*67470*/  LDL.LU R33, [R1+0x10d4] ;  /* 0x0010d40001217983 */ /* 0x002f280000300800 */
[----:B------:R-:W4:Y:S04]  /*67480*/  LDL.LU R32, [R1+0x10c8] ;  /* 0x0010c80001207983 */ /* 0x000f280000300800 */
[----:B------:R-:W4:Y:S04]  /*67490*/  LDL.LU R22, [R1+0x114c] ;  /* 0x00114c0001167983 */ /* 0x000f280000300800 */
[----:B------:R-:W4:Y:S01]  /*674a0*/  LDL.LU R36, [R1+0x10d0] ;  /* 0x0010d00001247983 */ /* 0x000f220000300800 */
[----:B------:R-:W-:-:S03]  /*674b0*/  MOV R20, R21 ;  /* 0x0000001500147202 */ /* 0x000fc60000000f00 */
[----:B------:R-:W4:Y:S01]  /*674c0*/  LDL.LU R23, [R1+0x1154] ;  /* 0x0011540001177983 */ /* 0x000f220000300800 */
[----:B------:R-:W-:-:S03]  /*674d0*/  VIADD R2, R62, UR12 ;  /* 0x0000000c3e027c36 */ /* 0x000fc60008000000 */
[----:B------:R-:W4:Y:S01]  /*674e0*/  LDL.LU R40, [R1+0x1148] ;  /* 0x0011480001287983 */ /* 0x000f220000300800 */
[----:B------:R-:W-:-:S05]  /*674f0*/  IMAD.MOV.U32 R21, RZ, RZ, R34 ;  /* 0x000000ffff157224 */ /* 0x000fca00078e0022 */
[----:B------:R1:W-:Y:S02]  /*67500*/  LDGSTS.E [R2+0x600], desc[UR14][R20.64], P0 ;  /* 0x0060000014027fae */ /* 0x0003e4000812184e */
[----:B-1----:R-:W-:Y:S02]  /*67510*/  MOV R20, R28 ;  /* 0x0000001c00147202 */ /* 0x002fe40000000f00 */
[----:B------:R-:W-:-:S05]  /*67520*/  IADD3 R29, P2, R29, UR17, RZ ;  /* 0x000000111d1d7c10 */ /* 0x000fca000ff5e0ff */
[----:B------:R-:W-:Y:S01]  /*67530*/  STL [R1+0x104c], R29 ;  /* 0x00104c1d01007387 */ /* 0x000fe20000100800 */
[----:B--2---:R-:W-:Y:S02]  /*67540*/  IADD3.X R37, R37, UR9, RZ, P3, !PT ;  /* 0x0000000925257c10 */ /* 0x004fe40009ffe4ff */
[----:B---3--:R-:W-:-:S03]  /*67550*/  IADD3 R30, P3, R30, UR17, RZ ;  /* 0x000000111e1e7c10 */ /* 0x008fc6000ff7e0ff */
[----:B------:R1:W-:Y:S01]  /*67560*/  STL [R1+0xfd0], R37 ;  /* 0x000fd02501007387 */ /* 0x0003e20000100800 */
[----:B------:R-:W-:-:S03]  /*67570*/  IADD3.X R35, R35, UR9, RZ, P2, !PT ;  /* 0x0000000923237c10 */ /* 0x000fc600097fe4ff */
[----:B------:R-:W2:Y:S01]  /*67580*/  LDL.LU R34, [R1+0x11cc] ;  /* 0x0011cc0001227983 */ /* 0x000ea20000300800 */
[----:B------:R-:W-:-:S03]  /*67590*/  IMAD.MOV.U32 R21, RZ, RZ, R37 ;  /* 0x000000ffff157224 */ /* 0x000fc600078e0025 */
[----:B------:R-:W3:Y:S04]  /*675a0*/  LDL.LU R38, [R1+0x1150] ;  /* 0x0011500001267983 */ /* 0x000ee80000300800 */
[----:B------:R-:W-:Y:S04]  /*675b0*/  STL [R1+0x1054], R30 ;  /* 0x0010541e01007387 */ /* 0x000fe80000100800 */
[----:B------:R4:W-:Y:S01]  /*675c0*/  STL [R1+0x1048], R35 ;  /* 0x0010482301007387 */ /* 0x0009e20000100800 */
[----:B------:R-:W-:-:S03]  /*675d0*/  IADD3 R31, P2, R31, UR17, RZ ;  /* 0x000000111f1f7c10 */ /* 0x000fc6000ff5e0ff */
[----:B-1----:R-:W3:Y:S01]  /*675e0*/  LDL.LU R37, [R1+0x11c8] ;  /* 0x0011c80001257983 */ /* 0x002ee20000300800 */
[----:B----4-:R-:W-:-:S03]  /*675f0*/  IADD3.X R39, R39, UR9, RZ, P3, !PT ;  /* 0x0000000927277c10 */ /* 0x010fc60009ffe4ff */
[----:B------:R-:W4:Y:S04]  /*67600*/  LDL.LU R28, [R1+0x11d4] ;  /* 0x0011d400011c7983 */ /* 0x000f280000300800 */
[----:B------:R1:W-:Y:S02]  /*67610*/  LDGSTS.E [R2+0x680], desc[UR14][R20.64], P1 ;  /* 0x0068000014027fae */ /* 0x0003e4000892184e */
[----:B-1----:R-:W-:Y:S02]  /*67620*/  IMAD.MOV.U32 R21, RZ, RZ, R35 ;  /* 0x000000ffff157224 */ /* 0x002fe400078e0023 */
[----:B------:R-:W4:Y:S01]  /*67630*/  LDL.LU R35, [R1+0x11d0] ;  /* 0x0011d00001237983 */ /* 0x000f220000300800 */
[----:B------:R-:W-:-:S03]  /*67640*/  MOV R20, R29 ;  /* 0x0000001d00147202 */ /* 0x000fc60000000f00 */
[----:B------:R-:W-:Y:S04]  /*67650*/  STL [R1+0x10cc], R31 ;  /* 0x0010cc1f01007387 */ /* 0x000fe80000100800 */
[----:B------:R1:W-:Y:S04]  /*67660*/  STL [R1+0x1050], R39 ;  /* 0x0010502701007387 */ /* 0x0003e80000100800 */
[----:B------:R-:W4:Y:S01]  /*67670*/  LDL.LU R29, [R1+0x124c] ;  /* 0x00124c00011d7983 */ /* 0x000f220000300800 */
[----:B------:R-:W-:Y:S02]  /*67680*/  IADD3 R33, P3, R33, UR17, RZ ;  /* 0x0000001121217c10 */ /* 0x000fe4000ff7e0ff */
[----:B------:R-:W-:Y:S01]  /*67690*/  IADD3.X R32, R32, UR9, RZ, P2, !PT ;  /* 0x0000000920207c10 */ /* 0x000fe200097fe4ff */
[----:B------:R1:W-:Y:S01]  /*676a0*/  LDGSTS.E [R2+0xe00], desc[UR14][R20.64], P0 ;  /* 0x00e0000014027fae */ /* 0x0003e2000812184e */
[----:B------:R-:W-:-:S02]  /*676b0*/  IADD3 R22, P2, R22, UR17, RZ ;  /* 0x0000001116167c10 */ /* 0x000fc4000ff5e0ff */
[----:B------:R-:W-:Y:S02]  /*676c0*/  IADD3.X R36, R36, UR9, RZ, P3, !PT ;  /* 0x0000000924247c10 */ /* 0x000fe40009ffe4ff */
[----:B-1----:R-:W-:Y:S01]  /*676d0*/  MOV R20, R30 ;  /* 0x0000001e00147202 */ /* 0x002fe20000000f00 */
[----:B------:R-:W-:Y:S02]  /*676e0*/  IMAD.MOV.U32 R21, RZ, RZ, R39 ;  /* 0x000000ffff157224 */ /* 0x000fe400078e0027 */
[----:B------:R-:W4:Y:S04]  /*676f0*/  LDL.LU R39, [R1+0x1248] ;  /* 0x0012480001277983 */ /* 0x000f280000300800 */
[----:B------:R-:W-:Y:S04]  /*67700*/  STL [R1+0x10d4], R33 ;  /* 0x0010d42101007387 */ /* 0x000fe80000100800 */
[----:B------:R1:W-:Y:S04]  /*67710*/  STL [R1+0x10c8], R32 ;  /* 0x0010c82001007387 */ /* 0x0003e80000100800 */
[----:B------:R1:W-:Y:S04]  /*67720*/  LDGSTS.E [R2+0xe80], desc[UR14][R20.64], P1 ;  /* 0x00e8000014027fae */ /* 0x0003e8000892184e */
[----:B------:R-:W4:Y:S01]  /*67730*/  LDL.LU R30, [R1+0x1254] ;  /* 0x00125400011e7983 */ /* 0x000f220000300800 */
[----:B------:R-:W-:-:S02]  /*67740*/  IADD3 R23, P3, R23, UR17, RZ ;  /* 0x0000001117177c10 */ /* 0x000fc4000ff7e0ff */
[----:B-1----:R-:W-:Y:S01]  /*67750*/  MOV R20, R31 ;  /* 0x0000001f00147202 */ /* 0x002fe20000000f00 */
[----:B------:R-:W-:Y:S01]  /*67760*/  IMAD.MOV.U32 R21, RZ, RZ, R32 ;  /* 0x000000ffff157224 */ /* 0x000fe200078e0020 */
[----:B------:R-:W-:Y:S01]  /*67770*/  IADD3.X R40, R40, UR9, RZ, P2, !PT ;  /* 0x0000000928287c10 */ /* 0x000fe200097fe4ff */
[----:B------:R-:W4:Y:S04]  /*67780*/  LDL.LU R32, [R1+0x1250] ;  /* 0x0012500001207983 */ /* 0x000f280000300800 */
[----:B------:R1:W-:Y:S04]  /*67790*/  LDGSTS.E [R2+0x1600], desc[UR14][R20.64], P0 ;  /* 0x0160000014027fae */ /* 0x0003e8000812184e */
[----:B------:R-:W-:Y:S04]  /*677a0*/  STL [R1+0x114c], R22 ;  /* 0x00114c1601007387 */ /* 0x000fe80000100800 */
[----:B------:R1:W-:Y:S02]  /*677b0*/  STL [R1+0x10d0], R36 ;  /* 0x0010d02401007387 */ /* 0x0003e40000100800 */
[----:B-1----:R-:W-:Y:S01]  /*677c0*/  MOV R20, R33 ;  /* 0x0000002100147202 */ /* 0x002fe20000000f00 */
[----:B------:R-:W-:Y:S01]  /*677d0*/  IMAD.MOV.U32 R21, RZ, RZ, R36 ;  /* 0x000000ffff157224 */ /* 0x000fe200078e0024 */
[----:B------:R-:W4:Y:S04]  /*677e0*/  LDL.LU R31, [R1+0x12cc] ;  /* 0x0012cc00011f7983 */ /* 0x000f280000300800 */
[----:B------:R-:W4:Y:S04]  /*677f0*/  LDL.LU R33, [R1+0x12c8] ;  /* 0x0012c80001217983 */ /* 0x000f280000300800 */
[----:B------:R-:W-:Y:S04]  /*67800*/  STL [R1+0x1154], R23 ;  /* 0x0011541701007387 */ /* 0x000fe80000100800 */
[----:B------:R-:W-:Y:S04]  /*67810*/  STL [R1+0x1148], R40 ;  /* 0x0011482801007387 */ /* 0x000fe80000100800 */
[----:B------:R1:W-:Y:S04]  /*67820*/  LDGSTS.E [R2+0x1680], desc[UR14][R20.64], P1 ;  /* 0x0168000014027fae */ /* 0x0003e8000892184e */
[----:B------:R-:W4:Y:S01]  /*67830*/  LDL.LU R36, [R1+0x12d4] ;  /* 0x0012d40001247983 */ /* 0x000f220000300800 */
[----:B-1----:R-:W-:Y:S01]  /*67840*/  MOV R20, R22 ;  /* 0x0000001600147202 */ /* 0x002fe20000000f00 */
[----:B------:R-:W-:-:S02]  /*67850*/  IMAD.MOV.U32 R21, RZ, RZ, R40 ;  /* 0x000000ffff157224 */ /* 0x000fc400078e0028 */
[----:B------:R-:W4:Y:S04]  /*67860*/  LDL.LU R22, [R1+0x134c] ;  /* 0x00134c0001167983 */ /* 0x000f280000300800 */
[----:B------:R1:W-:Y:S02]  /*67870*/  LDGSTS.E [R2+0x1e00], desc[UR14][R20.64], P0 ;  /* 0x01e0000014027fae */ /* 0x0003e4000812184e */
[----:B-1----:R-:W-:Y:S02]  /*67880*/  MOV R20, R23 ;  /* 0x0000001700147202 */ /* 0x002fe40000000f00 */
[----:B--2---:R-:W-:Y:S02]  /*67890*/  IADD3 R34, P2, R34, UR17, RZ ;  /* 0x0000001122227c10 */ /* 0x004fe4000ff5e0ff */
[----:B---3--:R-:W-:-:S03]  /*678a0*/  IADD3.X R38, R38, UR9, RZ, P3, !PT ;  /* 0x0000000926267c10 */ /* 0x008fc60009ffe4ff */
[----:B------:R-:W-:Y:S02]  /*678b0*/  STL [R1+0x11cc], R34 ;  /* 0x0011cc2201007387 */ /* 0x000fe40000100800 */
[----:B------:R-:W-:Y:S02]  /*678c0*/  IMAD.MOV.U32 R21, RZ, RZ, R38 ;  /* 0x000000ffff157224 */ /* 0x000fe400078e0026 */
[----:B------:R1:W-:Y:S04]  /*678d0*/  STL [R1+0x1150], R38 ;  /* 0x0011502601007387 */ /* 0x0003e80000100800 */
[----:B------:R2:W-:Y:S01]  /*678e0*/  LDGSTS.E [R2+0x1e80], desc[UR14][R20.64], P1 ;  /* 0x01e8000014027fae */ /* 0x0005e2000892184e */
[----:B------:R-:W-:Y:S02]  /*678f0*/  IADD3.X R37, R37, UR9, RZ, P2, !PT ;  /* 0x0000000925257c10 */ /* 0x000fe400097fe4ff */
[----:B----4-:R-:W-:Y:S01]  /*67900*/  IADD3 R28, P3, R28, UR17, RZ ;  /* 0x000000111c1c7c10 */ /* 0x010fe2000ff7e0ff */
[----:B-1----:R-:W3:Y:S04]  /*67910*/  LDL.LU R38, [R1+0x12d0] ;  /* 0x0012d00001267983 */ /* 0x002ee80000300800 */
[----:B------:R-:W-:Y:S01]  /*67920*/  STL [R1+0x11d4], R28 ;  /* 0x0011d41c01007387 */ /* 0x000fe20000100800 */
[----:B--2---:R-:W-:-:S03]  /*67930*/  IMAD.MOV.U32 R21, RZ, RZ, R37 ;  /* 0x000000ffff157224 */ /* 0x004fc600078e0025 */
[----:B------:R1:W-:Y:S01]  /*67940*/  STL [R1+0x11c8], R37 ;  /* 0x0011c82501007387 */ /* 0x0003e20000100800 */
[----:B------:R-:W-:-:S03]  /*67950*/  MOV R20, R34 ;  /* 0x0000002200147202 */ /* 0x000fc60000000f00 */
[----:B------:R-:W2:Y:S04]  /*67960*/  LDL.LU R23, [R1+0x1354] ;  /* 0x0013540001177983 */ /* 0x000ea80000300800 */
[----:B------:R4:W-:Y:S01]  /*67970*/  LDGSTS.E [R2+0x2600], desc[UR14][R20.64], P0 ;  /* 0x0260000014027fae */ /* 0x0009e2000812184e */
[----:B------:R-:W-:-:S03]  /*67980*/  IADD3.X R35, R35, UR9, RZ, P3, !PT ;  /* 0x0000000923237c10 */ /* 0x000fc60009ffe4ff */
[----:B-1----:R-:W2:Y:S01]  /*67990*/  LDL.LU R37, [R1+0x1348] ;  /* 0x0013480001257983 */ /* 0x002ea20000300800 */
[----:B------:R-:W-:Y:S01]  /*679a0*/  IADD3 R29, P2, R29, UR17, RZ ;  /* 0x000000111d1d7c10 */ /* 0x000fe2000ff5e0ff */
[----:B----4-:R-:W-:-:S04]  /*679b0*/  IMAD.MOV.U32 R21, RZ, RZ, R35 ;  /* 0x000000ffff157224 */ /* 0x010fc800078e0023 */
[----:B------:R-:W-:Y:S04]  /*679c0*/  STL [R1+0x124c], R29 ;  /* 0x00124c1d01007387 */ /* 0x000fe80000100800 */
[----:B------:R1:W-:Y:S04]  /*679d0*/  STL [R1+0x11d0], R35 ;  /* 0x0011d02301007387 */ /* 0x0003e80000100800 */
[----:B------:R-:W4:Y:S04]  /*679e0*/  LDL.LU R34, [R1+0x13cc] ;  /* 0x0013cc0001227983 */ /* 0x000f280000300800 */
[----:B-1----:R-:W4:Y:S01]  /*679f0*/  LDL.LU R35, [R1+0x1350] ;  /* 0x0013500001237983 */ /* 0x002f220000300800 */
[----:B------:R-:W-:-:S02]  /*67a00*/  IADD3.X R39, R39, UR9, RZ, P2, !PT ;  /* 0x0000000927277c10 */ /* 0x000fc400097fe4ff */
[----:B------:R-:W-:-:S05]  /*67a10*/  MOV R20, R28 ;  /* 0x0000001c00147202 */ /* 0x000fca0000000f00 */
[----:B------:R1:W-:Y:S01]  /*67a20*/  LDGSTS.E [R2+0x2680], desc[UR14][R20.64], P1 ;  /* 0x0268000014027fae */ /* 0x0003e2000892184e */
[----:B------:R-:W-:-:S05]  /*67a30*/  IADD3 R30, P3, R30, UR17, RZ ;  /* 0x000000111e1e7c10 */ /* 0x000fca000ff7e0ff */
[----:B------:R1:W-:Y:S02]  /*67a40*/  STL [R1+0x1254], R30 ;  /* 0x0012541e01007387 */ /* 0x0003e40000100800 */
[----:B-1----:R-:W-:Y:S02]  /*67a50*/  MOV R20, R29 ;  /* 0x0000001d00147202 */ /* 0x002fe40000000f00 */
[----:B------:R1:W-:Y:S01]  /*67a60*/  STL [R1+0x1248], R39 ;  /* 0x0012482701007387 */ /* 0x0003e20000100800 */
[----:B------:R-:W-:Y:S01]  /*67a70*/  IMAD.MOV.U32 R21, RZ, RZ, R39 ;  /* 0x000000ffff157224 */ /* 0x000fe200078e0027 */
[----:B------:R-:W-:Y:S02]  /*67a80*/  IADD3.X R32, R32, UR9, RZ, P3, !PT ;  /* 0x0000000920207c10 */ /* 0x000fe40009ffe4ff */
[----:B------:R-:W4:Y:S04]  /*67a90*/  LDL.LU R28, [R1+0x13d4] ;  /* 0x0013d400011c7983 */ /* 0x000f280000300800 */
[----:B------:R-:W4:Y:S04]  /*67aa0*/  LDL.LU R40, [R1+0x13c8] ;  /* 0x0013c80001287983 */ /* 0x000f280000300800 */
[----:B------:R1:W-:Y:S01]  /*67ab0*/  LDGSTS.E [R2+0x2e00], desc[UR14][R20.64], P0 ;  /* 0x02e0000014027fae */ /* 0x0003e2000812184e */
[----:B------:R-:W-:-:S04]  /*67ac0*/  IADD3 R31, P2, R31, UR17, RZ ;  /* 0x000000111f1f7c10 */ /* 0x000fc8000ff5e0ff */
[----:B------:R-:W-:Y:S01]  /*67ad0*/  IADD3.X R33, R33, UR9, RZ, P2, !PT ;  /* 0x0000000921217c10 */ /* 0x000fe200097fe4ff */
[----:B------:R-:W-:Y:S01]  /*67ae0*/  STL [R1+0x12cc], R31 ;  /* 0x0012cc1f01007387 */ /* 0x000fe20000100800 */
[----:B-1----:R-:W-:Y:S01]  /*67af0*/  MOV R20, R30 ;  /* 0x0000001e00147202 */ /* 0x002fe20000000f00 */
[----:B------:R-:W-:Y:S02]  /*67b00*/  IMAD.MOV.U32 R21, RZ, RZ, R32 ;  /* 0x000000ffff157224 */ /* 0x000fe400078e0020 */
[----:B------:R1:W-:Y:S04]  /*67b10*/  STL [R1+0x1250], R32 ;  /* 0x0012502001007387 */ /* 0x0003e80000100800 */
[----:B------:R-:W4:Y:S04]  /*67b20*/  LDL.LU R29, [R1+0x144c] ;  /* 0x00144c00011d7983 */ /* 0x000f280000300800 */
[----:B------:R-:W4:Y:S01]  /*67b30*/  LDL.LU R30, [R1+0x13d0] ;  /* 0x0013d000011e7983 */ /* 0x000f220000300800 */
[----:B------:R-:W-:-:S03]  /*67b40*/  IADD3 R36, P3, R36, UR17, RZ ;  /* 0x0000001124247c10 */ /* 0x000fc6000ff7e0ff */
[----:B------:R1:W-:Y:S04]  /*67b50*/  LDGSTS.E [R2+0x2e80], desc[UR14][R20.64], P1 ;  /* 0x02e8000014027fae */ /* 0x0003e8000892184e */
[----:B------:R-:W-:Y:S04]  /*67b60*/  STL [R1+0x12d4], R36 ;  /* 0x0012d42401007387 */ /* 0x000fe80000100800 */
[----:B------:R1:W-:Y:S01]  /*67b70*/  STL [R1+0x12c8], R33 ;  /* 0x0012c82101007387 */ /* 0x0003e20000100800 */
[----:B------:R-:W-:-:S03]  /*67b80*/  IADD3 R22, P2, R22, UR17, RZ ;  /* 0x0000001116167c10 */ /* 0x000fc6000ff5e0ff */
[----:B------:R-:W4:Y:S01]  /*67b90*/  LDL.LU R39, [R1+0x1448] ;  /* 0x0014480001277983 */ /* 0x000f220000300800 */
[----:B-1----:R-:W-:Y:S01]  /*67ba0*/  MOV R20, R31 ;  /* 0x0000001f00147202 */ /* 0x002fe20000000f00 */
[----:B------:R-:W-:Y:S02]  /*67bb0*/  IMAD.MOV.U32 R21, RZ, RZ, R33 ;  /* 0x000000ffff157224 */ /* 0x000fe400078e0021 */
[----:B------:R-:W4:Y:S04]  /*67bc0*/  LDL.LU R32, [R1+0x1454] ;  /* 0x0014540001207983 */ /* 0x000f280000300800 */
[----:B------:R-:W4:Y:S04]  /*67bd0*/  LDL.LU R33, [R1+0x1450] ;  /* 0x0014500001217983 */ /* 0x000f280000300800 */
[----:B------:R-:W-:Y:S04]  /*67be0*/  STL [R1+0x134c], R22 ;  /* 0x00134c1601007387 */ /* 0x000fe80000100800 */
[----:B------:R1:W-:Y:S02]  /*67bf0*/  LDGSTS.E [R2+0x3600], desc[UR14][R20.64], P0 ;  /* 0x0360000014027fae */ /* 0x0003e4000812184e */
[----:B-1----:R-:W-:-:S02]  /*67c00*/  MOV R20, R36 ;  /* 0x0000002400147202 */ /* 0x002fc40000000f00 */
[----:B---3--:R-:W-:-:S05]  /*67c10*/  IADD3.X R38, R38, UR9, RZ, P3, !PT ;  /* 0x0000000926267c10 */ /* 0x008fca0009ffe4ff */
[----:B------:R1:W-:Y:S01]  /*67c20*/  STL [R1+0x12d0], R38 ;  /* 0x0012d02601007387 */ /* 0x0003e20000100800 */
[----:B------:R-:W-:-:S03]  /*67c30*/  IMAD.MOV.U32 R21, RZ, RZ, R38 ;  /* 0x000000ffff157224 */ /* 0x000fc600078e0026 */
[----:B------:R-:W3:Y:S01]  /*67c40*/  LDL.LU R31, [R1+0x14cc] ;  /* 0x0014cc00011f7983 */ /* 0x000ee20000300800 */
[----:B--2---:R-:W-:-:S03]  /*67c50*/  IADD3 R23, P3, R23, UR17, RZ ;  /* 0x0000001117177c10 */ /* 0x004fc6000ff7e0ff */
[----:B------:R2:W-:Y:S04]  /*67c60*/  LDGSTS.E [R2+0x3680], desc[UR14][R20.64], P1 ;  /* 0x0368000014027fae */ /* 0x0005e8000892184e */
[----:B-1----:R-:W3:Y:S01]  /*67c70*/  LDL.LU R38, [R1+0x14c8] ;  /* 0x0014c80001267983 */ /* 0x002ee20000300800 */
[----:B------:R-:W-:-:S03]  /*67c80*/  IADD3.X R37, R37, UR9, RZ, P2, !PT ;  /* 0x0000000925257c10 */ /* 0x000fc600097fe4ff */
[----:B------:R-:W-:Y:S04]  /*67c90*/  STL [R1+0x1354], R23 ;  /* 0x0013541701007387 */ /* 0x000fe80000100800 */
[----:B------:R1:W-:Y:S04]  /*67ca0*/  STL [R1+0x1348], R37 ;  /* 0x0013482501007387 */ /* 0x0003e80000100800 */
[----:B------:R-:W3:Y:S01]  /*67cb0*/  LDL.LU R36, [R1+0x14d4] ;  /* 0x0014d40001247983 */ /* 0x000ee20000300800 */
[----:B--2---:R-:W-:Y:S01]  /*67cc0*/  IMAD.MOV.U32 R21, RZ, RZ, R37 ;  /* 0x000000ffff157224 */ /* 0x004fe200078e0025 */
[----:B------:R-:W-:-:S02]  /*67cd0*/  MOV R20, R22 ;  /* 0x0000001600147202 */ /* 0x000fc40000000f00 */
[----:B-1----:R-:W2:Y:S04]  /*67ce0*/  LDL.LU R37, [R1+0x14d0] ;  /* 0x0014d00001257983 */ /* 0x002ea80000300800 */
[----:B------:R1:W-:Y:S01]  /*67cf0*/  LDGSTS.E [R2+0x3e00], desc[UR14][R20.64], P0 ;  /* 0x03e0000014027fae */ /* 0x0003e2000812184e */
[----:B----4-:R-:W-:Y:S02]  /*67d00*/  IADD3 R34, P2, R34, UR17, RZ ;  /* 0x0000001122227c10 */ /* 0x010fe4000ff5e0ff */
[----:B------:R-:W-:-:S03]  /*67d10*/  IADD3.X R35, R35, UR9, RZ, P3, !PT ;  /* 0x0000000923237c10 */ /* 0x000fc60009ffe4ff */
[----:B------:R-:W-:Y:S04]  /*67d20*/  STL [R1+0x13cc], R34 ;  /* 0x0013cc2201007387 */ /* 0x000fe80000100800 */
[----:B------:R4:W-:Y:S04]  /*67d30*/  STL [R1+0x1350], R35 ;  /* 0x0013502301007387 */ /* 0x0009e80000100800 */
[----:B------:R-:W2:Y:S01]  /*67d40*/  LDL.LU R22, [R1+0x154c] ;  /* 0x00154c0001167983 */ /* 0x000ea20000300800 */
[----:B-1----:R-:W-:Y:S01]  /*67d50*/  MOV R20, R23 ;  /* 0x0000001700147202 */ /* 0x002fe20000000f00 */
[----:B------:R-:W-:-:S02]  /*67d60*/  IMAD.MOV.U32 R21, RZ, RZ, R35 ;  /* 0x000000ffff157224 */ /* 0x000fc400078e0023 */
[----:B----4-:R-:W4:Y:S04]  /*67d70*/  LDL.LU R35, [R1+0x1548] ;  /* 0x0015480001237983 */ /* 0x010f280000300800 */
[----:B------:R1:W-:Y:S01]  /*67d80*/  LDGSTS.E [R2+0x3e80], desc[UR14][R20.64], P1 ;  /* 0x03e8000014027fae */ /* 0x0003e2000892184e */
[----:B------:R-:W-:Y:S02]  /*67d90*/  IADD3 R28, P3, R28, UR17, RZ ;  /* 0x000000111c1c7c10 */ /* 0x000fe4000ff7e0ff */
[----:B------:R-:W-:-:S03]  /*67da0*/  IADD3.X R40, R40, UR9, RZ, P2, !PT ;  /* 0x0000000928287c10 */ /* 0x000fc600097fe4ff */
[----:B------:R-:W-:Y:S01]  /*67db0*/  STL [R1+0x13d4], R28 ;  /* 0x0013d41c01007387 */ /* 0x000fe20000100800 */
[----:B-1----:R-:W-:-:S03]  /*67dc0*/  MOV R20, R34 ;  /* 0x0000002200147202 */ /* 0x002fc60000000f00 */
[----:B------:R-:W-:Y:S01]  /*67dd0*/  STL [R1+0x13c8], R40 ;  /* 0x0013c82801007387 */ /* 0x000fe20000100800 */
[----:B------:R-:W-:-:S03]  /*67de0*/  IMAD.MOV.U32 R21, RZ, RZ, R40 ;  /* 0x000000ffff157224 */ /* 0x000fc600078e0028 */
[----:B------:R-:W4:Y:S04]  /*67df0*/  LDL.LU R23, [R1+0x1554] ;  /* 0x0015540001177983 */ /* 0x000f280000300800 */
[----:B------:R-:W4:Y:S04]  /*67e00*/  LDL.LU R34, [R1+0x15cc] ;  /* 0x0015cc0001227983 */ /* 0x000f280000300800 */
[----:B------:R1:W-:Y:S01]  /*67e10*/  LDGSTS.E [R2+0x4600], desc[UR14][R20.64], P0 ;  /* 0x0460000014027fae */ /* 0x0003e2000812184e */
[----:B------:R-:W-:Y:S02]  /*67e20*/  IADD3 R29, P2, R29, UR17, RZ ;  /* 0x000000111d1d7c10 */ /* 0x000fe4000ff5e0ff */
[----:B------:R-:W-:-:S03]  /*67e30*/  IADD3.X R30, R30, UR9, RZ, P3, !PT ;  /* 0x000000091e1e7c10 */ /* 0x000fc60009ffe4ff */
[----:B------:R-:W-:Y:S01]  /*67e40*/  STL [R1+0x144c], R29 ;  /* 0x00144c1d01007387 */ /* 0x000fe20000100800 */
[----:B-1----:R-:W-:-:S03]  /*67e50*/  MOV R20, R28 ;  /* 0x0000001c00147202 */ /* 0x002fc60000000f00 */
[----:B------:R1:W-:Y:S01]  /*67e60*/  STL [R1+0x13d0], R30 ;  /* 0x0013d01e01007387 */ /* 0x0003e20000100800 */
[----:B------:R-:W-:-:S05]  /*67e70*/  IMAD.MOV.U32 R21, RZ, RZ, R30 ;  /* 0x000000ffff157224 */ /* 0x000fca00078e001e */
[----:B------:R1:W-:Y:S04]  /*67e80*/  LDGSTS.E [R2+0x4680], desc[UR14][R20.64], P1 ;  /* 0x0468000014027fae */ /* 0x0003e8000892184e */
[----:B-1----:R-:W4:Y:S01]  /*67e90*/  LDL.LU R30, [R1+0x1550] ;  /* 0x00155000011e7983 */ /* 0x002f220000300800 */
[----:B------:R-:W-:Y:S02]  /*67ea0*/  IADD3.X R39, R39, UR9, RZ, P2, !PT ;  /* 0x0000000927277c10 */ /* 0x000fe400097fe4ff */
[----:B------:R-:W-:-:S05]  /*67eb0*/  IADD3 R32, P3, R32, UR17, RZ ;  /* 0x0000001120207c10 */ /* 0x000fca000ff7e0ff */
[----:B------:R1:W-:Y:S01]  /*67ec0*/  STL [R1+0x1454], R32 ;  /* 0x0014542001007387 */ /* 0x0003e20000100800 */
[----:B------:R-:W-:Y:S01]  /*67ed0*/  IADD3.X R33, R33, UR9, RZ, P3, !PT ;  /* 0x0000000921217c10 */ /* 0x000fe20009ffe4ff */
[----:B------:R-:W-:Y:S02]  /*67ee0*/  IMAD.MOV.U32 R21, RZ, RZ, R39 ;  /* 0x000000ffff157224 */ /* 0x000fe400078e0027 */
[----:B------:R-:W-:Y:S01]  /*67ef0*/  STL [R1+0x1448], R39 ;  /* 0x0014482701007387 */ /* 0x000fe20000100800 */
[----:B------:R-:W-:-:S03]  /*67f00*/  MOV R20, R29 ;  /* 0x0000001d00147202 */ /* 0x000fc60000000f00 */
[----:B------:R-:W4:Y:S04]  /*67f10*/  LDL.LU R28, [R1+0x15d4] ;  /* 0x0015d400011c7983 */ /* 0x000f280000300800 */
[----:B------:R-:W4:Y:S04]  /*67f20*/  LDL.LU R41, [R1+0x15c8] ;  /* 0x0015c80001297983 */ /* 0x000f280000300800 */
[----:B------:R1:W-:Y:S02]  /*67f30*/  LDGSTS.E [R2+0x4e00], desc[UR14][R20.64], P0 ;  /* 0x04e0000014027fae */ /* 0x0003e4000812184e */
[----:B-1----:R-:W-:Y:S01]  /*67f40*/  MOV R20, R32 ;  /* 0x0000002000147202 */ /* 0x002fe20000000f00 */
[----:B------:R-:W-:-:S05]  /*67f50*/  IMAD.MOV.U32 R21, RZ, RZ, R33 ;  /* 0x000000ffff157224 */ /* 0x000fca00078e0021 */
[----:B------:R1:W-:Y:S01]  /*67f60*/  LDGSTS.E [R2+0x4e80], desc[UR14][R20.64], P1 ;  /* 0x04e8000014027fae */ /* 0x0003e2000892184e */
[----:B---3--:R-:W-:-:S05]  /*67f70*/  IADD3 R31, P2, R31, UR17, RZ ;  /* 0x000000111f1f7c10 */ /* 0x008fca000ff5e0ff */
[----:B------:R-:W-:Y:S01]  /*67f80*/  STL [R1+0x14cc], R31 ;  /* 0x0014cc1f01007387 */ /* 0x000fe20000100800 */
[----:B------:R-:W-:-:S03]  /*67f90*/  IADD3.X R38, R38, UR9, RZ, P2, !PT ;  /* 0x0000000926267c10 */ /* 0x000fc600097fe4ff */
[----:B------:R3:W-:Y:S04]  /*67fa0*/  STL [R1+0x1450], R33 ;  /* 0x0014502101007387 */ /* 0x0007e80000100800 */
[----:B------:R-:W4:Y:S04]  /*67fb0*/  LDL.LU R29, [R1+0x164c] ;  /* 0x00164c00011d7983 */ /* 0x000f280000300800 */
[----:B------:R-:W4:Y:S01]  /*67fc0*/  LDL.LU R32, [R1+0x15d0] ;  /* 0x0015d00001207983 */ /* 0x000f220000300800 */
[----:B------:R-:W-:-:S05]  /*67fd0*/  IADD3 R36, P3, R36, UR17, RZ ;  /* 0x0000001124247c10 */ /* 0x000fca000ff7e0ff */
[----:B------:R-:W-:Y:S04]  /*67fe0*/  STL [R1+0x14d4], R36 ;  /* 0x0014d42401007387 */ /* 0x000fe80000100800 */
[----:B------:R4:W-:Y:S01]  /*67ff0*/  STL [R1+0x14c8], R38 ;  /* 0x0014c82601007387 */ /* 0x0009e20000100800 */
[----:B--2---:R-:W-:-:S03]  /*68000*/  IADD3.X R37, R37, UR9, RZ, P3, !PT ;  /* 0x0000000925257c10 */ /* 0x004fc60009ffe4ff */
[----:B---3--:R-:W2:Y:S04]  /*68010*/  LDL.LU R33, [R1+0x1654] ;  /* 0x0016540001217983 */ /* 0x008ea80000300800 */
[----:B------:R-:W3:Y:S01]  /*68020*/  LDL.LU R40, [R1+0x1648] ;  /* 0x0016480001287983 */ /* 0x000ee20000300800 */
[----:B-1----:R-:W-:Y:S02]  /*68030*/  MOV R20, R31 ;  /* 0x0000001f00147202 */ /* 0x002fe40000000f00 */
[----:B------:R-:W-:-:S05]  /*68040*/  IADD3 R22, P2, R22, UR17, RZ ;  /* 0x0000001116167c10 */ /* 0x000fca000ff5e0ff */
[----:B------:R-:W-:Y:S04]  /*68050*/  STL [R1+0x154c], R22 ;  /* 0x00154c1601007387 */ /* 0x000fe80000100800 */
[----:B------:R1:W-:Y:S04]  /*68060*/  STL [R1+0x14d0], R37 ;  /* 0x0014d02501007387 */ /* 0x0003e80000100800 */
[----:B------:R-:W3:Y:S04]  /*68070*/  LDL.LU R31, [R1+0x16cc] ;  /* 0x0016cc00011f7983 */ /* 0x000ee80000300800 */
[----:B------:R-:W3:Y:S01]  /*68080*/  LDL.LU R39, [R1+0x1650] ;  /* 0x0016500001277983 */ /* 0x000ee20000300800 */
[----:B------:R-:W-:Y:S01]  /*68090*/  IMAD.MOV.U32 R21, RZ, RZ, R38 ;  /* 0x000000ffff157224 */ /* 0x000fe200078e0026 */
[----:B----4-:R-:W-:-:S04]  /*680a0*/  IADD3.X R35, R35, UR9, RZ, P2, !PT ;  /* 0x0000000923237c10 */ /* 0x010fc800097fe4ff */
[----:B------:R4:W-:Y:S01]  /*680b0*/  LDGSTS.E [R2+0x5600], desc[UR14][R20.64], P0 ;  /* 0x0560000014027fae */ /* 0x0009e2000812184e */
[----:B------:R-:W-:Y:S02]  /*680c0*/  IADD3 R23, P3, R23, UR17, RZ ;  /* 0x0000001117177c10 */ /* 0x000fe4000ff7e0ff */
[----:B----4-:R-:W-:Y:S01]  /*680d0*/  MOV R20, R36 ;  /* 0x0000002400147202 */ /* 0x010fe20000000f00 */
[----:B------:R-:W-:Y:S02]  /*680e0*/  IMAD.MOV.U32 R21, RZ, RZ, R37 ;  /* 0x000000ffff157224 */ /* 0x000fe400078e0025 */
[----:B------:R-:W-:Y:S01]  /*680f0*/  STL [R1+0x1554], R23 ;  /* 0x0015541701007387 */ /* 0x000fe20000100800 */
[----:B------:R-:W-:-:S03]  /*68100*/  IADD3 R34, P2, R34, UR17, RZ ;  /* 0x0000001122227c10 */ /* 0x000fc6000ff5e0ff */
[----:B------:R4:W-:Y:S04]  /*68110*/  STL [R1+0x1548], R35 ;  /* 0x0015482301007387 */ /* 0x0009e80000100800 */
[----:B------:R-:W3:Y:S04]  /*68120*/  LDL.LU R38, [R1+0x16c8] ;  /* 0x0016c80001267983 */ /* 0x000ee80000300800 */
[----:B------:R-:W3:Y:S04]  /*68130*/  LDL.LU R36, [R1+0x16d4] ;  /* 0x0016d40001247983 */ /* 0x000ee80000300800 */
[----:B------:R1:W-:Y:S04]  /*68140*/  LDGSTS.E [R2+0x5680], desc[UR14][R20.64], P1 ;  /* 0x0568000014027fae */ /* 0x0003e8000892184e */
[----:B-1----:R-:W3:Y:S04]  /*68150*/  LDL.LU R37, [R1+0x16d0] ;  /* 0x0016d00001257983 */ /* 0x002ee80000300800 */
[----:B------:R-:W-:Y:S01]  /*68160*/  STL [R1+0x15cc], R34 ;  /* 0x0015cc2201007387 */ /* 0x000fe20000100800 */
[----:B------:R-:W-:Y:S01]  /*68170*/  MOV R20, R22 ;  /* 0x0000001600147202 */ /* 0x000fe20000000f00 */
[----:B------:R-:W-:Y:S01]  /*68180*/  IMAD.MOV.U32 R21, RZ, RZ, R35 ;  /* 0x000000ffff157224 */ /* 0x000fe200078e0023 */
[----:B------:R-:W-:-:S04]  /*68190*/  IADD3.X R30, R30, UR9, RZ, P3, !PT ;  /* 0x000000091e1e7c10 */ /* 0x000fc80009ffe4ff */
[----:B------:R1:W-:Y:S04]  /*681a0*/  LDGSTS.E [R2+0x5e00], desc[UR14][R20.64], P0 ;  /* 0x05e0000014027fae */ /* 0x0003e8000812184e */
[----:B------:R4:W-:Y:S04]  /*681b0*/  STL [R1+0x1550], R30 ;  /* 0x0015501e01007387 */ /* 0x0009e80000100800 */
[----:B------:R-:W3:Y:S01]  /*681c0*/  LDL.LU R22, [R1+0x174c] ;  /* 0x00174c0001167983 */ /* 0x000ee20000300800 */
[----:B-1----:R-:W-:Y:S02]  /*681d0*/  MOV R20, R23 ;  /* 0x0000001700147202 */ /* 0x002fe40000000f00 */
[----:B------:R-:W-:Y:S01]  /*681e0*/  IADD3 R28, P3, R28, UR17, RZ ;  /* 0x000000111c1c7c10 */ /* 0x000fe2000ff7e0ff */
[----:B------:R-:W-:Y:S01]  /*681f0*/  IMAD.MOV.U32 R21, RZ, RZ, R30 ;  /* 0x000000ffff157224 */ /* 0x000fe200078e001e */
[----:B----4-:R-:W4:Y:S01]  /*68200*/  LDL.LU R35, [R1+0x1748] ;  /* 0x0017480001237983 */ /* 0x010f220000300800 */
[----:B------:R-:W-:-:S03]  /*68210*/  IADD3.X R41, R41, UR9, RZ, P2, !PT ;  /* 0x0000000929297c10 */ /* 0x000fc600097fe4ff */
[----:B------:R-:W-:Y:S04]  /*68220*/  STL [R1+0x15d4], R28 ;  /* 0x0015d41c01007387 */ /* 0x000fe80000100800 */
[----:B------:R-:W-:Y:S04]  /*68230*/  STL [R1+0x15c8], R41 ;  /* 0x0015c82901007387 */ /* 0x000fe80000100800 */
[----:B------:R-:W4:Y:S04]  /*68240*/  LDL.LU R23, [R1+0x1754] ;  /* 0x0017540001177983 */ /* 0x000f280000300800 */
[----:B------:R1:W-:Y:S04]  /*68250*/  LDGSTS.E [R2+0x5e80], desc[UR14][R20.64], P1 ;  /* 0x05e8000014027fae */ /* 0x0003e8000892184e */
[----:B------:R-:W4:Y:S01]  /*68260*/  LDL.LU R30, [R1+0x17cc] ;  /* 0x0017cc00011e7983 */ /* 0x000f220000300800 */
[----:B-1----:R-:W-:Y:S01]  /*68270*/  MOV R20, R34 ;  /* 0x0000002200147202 */ /* 0x002fe20000000f00 */
[----:B------:R-:W-:-:S02]  /*68280*/  IMAD.MOV.U32 R21, RZ, RZ, R41 ;  /* 0x000000ffff157224 */ /* 0x000fc400078e0029 */
[----:B------:R-:W4:Y:S04]  /*68290*/  LDL.LU R34, [R1+0x1750] ;  /* 0x0017500001227983 */ /* 0x000f280000300800 */
[----:B------:R1:W-:Y:S02]  /*682a0*/  LDGSTS.E [R2+0x6600], desc[UR14][R20.64], P0 ;  /* 0x0660000014027fae */ /* 0x0003e4000812184e */
[----:B-1----:R-:W-:Y:S02]  /*682b0*/  MOV R20, R28 ;  /* 0x0000001c00147202 */ /* 0x002fe40000000f00 */
[----:B------:R-:W-:Y:S02]  /*682c0*/  IADD3 R29, P2, R29, UR17, RZ ;  /* 0x000000111d1d7c10 */ /* 0x000fe4000ff5e0ff */
[----:B------:R-:W-:-:S03]  /*682d0*/  IADD3.X R32, R32, UR9, RZ, P3, !PT ;  /* 0x0000000920207c10 */ /* 0x000fc60009ffe4ff */
[----:B------:R-:W-:Y:S04]  /*682e0*/  STL [R1+0x164c], R29 ;  /* 0x00164c1d01007387 */ /* 0x000fe80000100800 */
[----:B------:R1:W-:Y:S01]  /*682f0*/  STL [R1+0x15d0], R32 ;  /* 0x0015d02001007387 */ /* 0x0003e20000100800 */
[----:B------:R-:W-:-:S05]  /*68300*/  IMAD.MOV.U32 R21, RZ, RZ, R32 ;  /* 0x000000ffff157224 */ /* 0x000fca00078e0020 */
[----:B------:R3:W-:Y:S04]  /*68310*/  LDGSTS.E [R2+0x6680], desc[UR14][R20.64], P1 ;  /* 0x0668000014027fae */ /* 0x0007e8000892184e */
[----:B-1----:R-:W4:Y:S01]  /*68320*/  LDL.LU R32, [R1+0x17c8] ;  /* 0x0017c80001207983 */ /* 0x002f220000300800 */
[----:B--2---:R-:W-:Y:S02]  /*68330*/  IADD3 R33, P3, R33, UR17, RZ ;  /* 0x0000001121217c10 */ /* 0x004fe4000ff7e0ff */
[----:B---3--:R-:W-:-:S03]  /*68340*/  IADD3.X R40, R40, UR9, RZ, P2, !PT ;  /* 0x0000000928287c10 */ /* 0x008fc600097fe4ff */
[----:B------:R1:W-:Y:S04]  /*68350*/  STL [R1+0x1654], R33 ;  /* 0x0016542101007387 */ /* 0x0003e80000100800 */
[----:B------:R-:W-:Y:S01]  /*68360*/  STL [R1+0x1648], R40 ;  /* 0x0016482801007387 */ /* 0x000fe20000100800 */
[----:B------:R-:W-:Y:S01]  /*68370*/  MOV R20, R29 ;  /* 0x0000001d00147202 */ /* 0x000fe20000000f00 */
[----:B------:R-:W-:Y:S02]  /*68380*/  IMAD.MOV.U32 R21, RZ, RZ, R40 ;  /* 0x000000ffff157224 */ /* 0x000fe400078e0028 */
[----:B------:R-:W2:Y:S04]  /*68390*/  LDL.LU R28, [R1+0x17d4] ;  /* 0x0017d400011c7983 */ /* 0x000ea80000300800 */
[----:B------:R-:W3:Y:S04]  /*683a0*/  LDL.LU R29, [R1+0x184c] ;  /* 0x00184c00011d7983 */ /* 0x000ee80000300800 */
[----:B------:R1:W-:Y:S01]  /*683b0*/  LDGSTS.E [R2+0x6e00], desc[UR14][R20.64], P0 ;  /* 0x06e0000014027fae */ /* 0x0003e2000812184e */
[----:B------:R-:W-:-:S02]  /*683c0*/  IADD3 R31, P2, R31, UR17, RZ ;  /* 0x000000111f1f7c10 */ /* 0x000fc4000ff5e0ff */
[----:B------:R-:W-:-:S03]  /*683d0*/  IADD3.X R39, R39, UR9, RZ, P3, !PT ;  /* 0x0000000927277c10 */ /* 0x000fc60009ffe4ff */
[----:B------:R1:W-:Y:S02]  /*683e0*/  STL [R1+0x16cc], R31 ;  /* 0x0016cc1f01007387 */ /* 0x0003e40000100800 */
[----:B-1----:R-:W-:Y:S02]  /*683f0*/  MOV R20, R33 ;  /* 0x0000002100147202 */ /* 0x002fe40000000f00 */
[----:B------:R-:W-:Y:S04]  /*68400*/  STL [R1+0x1650], R39 ;  /* 0x0016502701007387 */ /* 0x000fe80000100800 */
[----:B------:R-:W3:Y:S01]  /*68410*/  LDL.LU R33, [R1+0x17d0] ;  /* 0x0017d00001217983 */ /* 0x000ee20000300800 */
[----:B------:R-:W-:-:S05]  /*68420*/  IMAD.MOV.U32 R21, RZ, RZ, R39 ;  /* 0x000000ffff157224 */ /* 0x000fca00078e0027 */
[----:B------:R1:W-:Y:S01]  /*68430*/  LDGSTS.E [R2+0x6e80], desc[UR14][R20.64], P1 ;  /* 0x06e8000014027fae */ /* 0x0003e2000892184e */
[----:B------:R-:W-:Y:S02]  /*68440*/  IADD3.X R38, R38, UR9, RZ, P2, !PT ;  /* 0x0000000926267c10 */ /* 0x000fe400097fe4ff */
[----:B------:R-:W-:Y:S02]  /*68450*/  IADD3 R36, P3, R36, UR17, RZ ;  /* 0x0000001124247c10 */ /* 0x000fe4000ff7e0ff */
[----:B-1----:R-:W-:-:S03]  /*68460*/  MOV R20, R31 ;  /* 0x0000001f00147202 */ /* 0x002fc60000000f00 */
[----:B------:R-:W-:Y:S01]  /*68470*/  STL [R1+0x16d4], R36 ;  /* 0x0016d42401007387 */ /* 0x000fe20000100800 */
[----:B------:R-:W-:-:S03]  /*68480*/  IADD3.X R37, R37, UR9, RZ, P3, !PT ;  /* 0x0000000925257c10 */ /* 0x000fc60009ffe4ff */
[----:B------:R1:W-:Y:S04]  /*68490*/  STL [R1+0x16c8], R38 ;  /* 0x0016c82601007387 */ /* 0x0003e80000100800 */
[----:B------:R-:W3:Y:S04]  /*684a0*/  LDL.LU R42, [R1+0x1854] ;  /* 0x00185400012a7983 */ /* 0x000ee80000300800 */
[----:B------:R-:W3:Y:S01]  /*684b0*/  LDL.LU R31, [R1+0x1848] ;  /* 0x00184800011f7983 */ /* 0x000ee20000300800 */
[----:B------:R-:W-:-:S05]  /*684c0*/  IMAD.MOV.U32 R21, RZ, RZ, R38 ;  /* 0x000000ffff157224 */ /* 0x000fca00078e0026 */
[----:B------:R1:W-:Y:S01]  /*684d0*/  LDGSTS.E [R2+0x7600], desc[UR14][R20.64], P0 ;  /* 0x0760000014027fae */ /* 0x0003e2000812184e */
[----:B------:R-:W-:-:S05]  /*684e0*/  IADD3 R22, P2, R22, UR17, RZ ;  /* 0x0000001116167c10 */ /* 0x000fca000ff5e0ff */
[----:B------:R1:W-:Y:S01]  /*684f0*/  STL [R1+0x174c], R22 ;  /* 0x00174c1601007387 */ /* 0x0003e20000100800 */
[----:B----4-:R-:W-:-:S03]  /*68500*/  IADD3.X R35, R35, UR9, RZ, P2, !PT ;  /* 0x0000000923237c10 */ /* 0x010fc600097fe4ff */
[----:B------:R-:W-:Y:S04]  /*68510*/  STL [R1+0x16d0], R37 ;  /* 0x0016d02501007387 */ /* 0x000fe80000100800 */
[----:B------:R-:W4:Y:S04]  /*68520*/  LDL.LU R40, [R1+0x18cc] ;  /* 0x0018cc0001287983 */ /* 0x000f280000300800 */
[----:B------:R-:W4:Y:S01]  /*68530*/  LDL.LU R43, [R1+0x1850] ;  /* 0x00185000012b7983 */ /* 0x000f220000300800 */
[----:B------:R-:W-:Y:S01]  /*68540*/  IADD3 R23, P3, R23, UR17, RZ ;  /* 0x0000001117177c10 */ /* 0x000fe2000ff7e0ff */
[----:B-1----:R-:W-:Y:S01]  /*68550*/  IMAD.MOV.U32 R21, RZ, RZ, R37 ;  /* 0x000000ffff157224 */ /* 0x002fe200078e0025 */
[----:B------:R-:W-:-:S03]  /*68560*/  MOV R20, R36 ;  /* 0x0000002400147202 */ /* 0x000fc60000000f00 */
[----:B------:R1:W-:Y:S01]  /*68570*/  STL [R1+0x1754], R23 ;  /* 0x0017541701007387 */ /* 0x0003e20000100800 */
[----:B------:R-:W-:-:S03]  /*68580*/  IADD3 R30, P2, R30, UR17, RZ ;  /* 0x000000111e1e7c10 */ /* 0x000fc6000ff5e0ff */
[----:B------:R-:W-:Y:S04]  /*68590*/  STL [R1+0x1748], R35 ;  /* 0x0017482301007387 */ /* 0x000fe80000100800 */
[----:B------:R-:W4:Y:S01]  /*685a0*/  LDL.LU R41, [R1+0x18c8] ;  /* 0x0018c80001297983 */ /* 0x000f220000300800 */
[----:B------:R-:W-:-:S03]  /*685b0*/  IADD3.X R34, R34, UR9, RZ, P3, !PT ;  /* 0x0000000922227c10 */ /* 0x000fc60009ffe4ff */
[----:B------:R-:W-:Y:S04]  /*685c0*/  STL [R1+0x17cc], R30 ;  /* 0x0017cc1e01007387 */ /* 0x000fe80000100800 */
[----:B------:R1:W-:Y:S04]  /*685d0*/  STL [R1+0x1750], R34 ;  /* 0x0017502201007387 */ /* 0x0003e80000100800 */
[----:B------:R-:W4:Y:S04]  /*685e0*/  LDL.LU R38, [R1+0x18d4] ;  /* 0x0018d40001267983 */ /* 0x000f280000300800 */
[----:B------:R1:W-:Y:S02]  /*685f0*/  LDGSTS.E [R2+0x7680], desc[UR14][R20.64], P1 ;  /* 0x0768000014027fae */ /* 0x0003e4000892184e */
[----:B-1----:R-:W-:Y:S01]  /*68600*/  MOV R20, R22 ;  /* 0x0000001600147202 */ /* 0x002fe20000000f00 */
[----:B------:R-:W-:Y:S01]  /*68610*/  IMAD.MOV.U32 R21, RZ, RZ, R35 ;  /* 0x000000ffff157224 */ /* 0x000fe200078e0023 */
[----:B------:R-:W4:Y:S04]  /*68620*/  LDL.LU R22, [R1+0x194c] ;  /* 0x00194c0001167983 */ /* 0x000f280000300800 */
[----:B------:R-:W4:Y:S04]  /*68630*/  LDL.LU R39, [R1+0x18d0] ;  /* 0x0018d00001277983 */ /* 0x000f280000300800 */
[----:B------:R1:W-:Y:S02]  /*68640*/  LDGSTS.E [R2+0x7e00], desc[UR14][R20.64], P0 ;  /* 0x07e0000014027fae */ /* 0x0003e4000812184e */
[----:B-1----:R-:W-:Y:S01]  /*68650*/  MOV R20, R23 ;  /* 0x0000001700147202 */ /* 0x002fe20000000f00 */
[----:B------:R-:W-:-:S05]  /*68660*/  IMAD.MOV.U32 R21, RZ, RZ, R34 ;  /* 0x000000ffff157224 */ /* 0x000fca00078e0022 */
[----:B------:R1:W-:Y:S01]  /*68670*/  LDGSTS.E [R2+0x7e80], desc[UR14][R20.64], P1 ;  /* 0x07e8000014027fae */ /* 0x0003e2000892184e */
[----:B------:R-:W-:Y:S02]  /*68680*/  IADD3.X R32, R32, UR9, RZ, P2, !PT ;  /* 0x0000000920207c10 */ /* 0x000fe400097fe4ff */
[----:B--2---:R-:W-:-:S05]  /*68690*/  IADD3 R28, P3, R28, UR17, RZ ;  /* 0x000000111c1c7c10 */ /* 0x004fca000ff7e0ff */
[----:B------:R-:W-:Y:S01]  /*686a0*/  STL [R1+0x17d4], R28 ;  /* 0x0017d41c01007387 */ /* 0x000fe20000100800 */
[----:B---3--:R-:W-:-:S03]  /*686b0*/  IADD3 R29, P2, R29, UR17, RZ ;  /* 0x000000111d1d7c10 */ /* 0x008fc6000ff5e0ff */
[----:B------:R2:W-:Y:S04]  /*686c0*/  STL [R1+0x17c8], R32 ;  /* 0x0017c82001007387 */ /* 0x0005e80000100800 */
[----:B------:R-:W3:Y:S04]  /*686d0*/  LDL.LU R36, [R1+0x1948] ;  /* 0x0019480001247983 */ /* 0x000ee80000300800 */
[----:B------:R-:W3:Y:S01]  /*686e0*/  LDL.LU R23, [R1+0x1954] ;  /* 0x0019540001177983 */ /* 0x000ee20000300800 */
[----:B-1----:R-:W-:-:S03]  /*686f0*/  IMAD.MOV.U32 R21, RZ, RZ, R32 ;  /* 0x000000ffff157224 */ /* 0x002fc600078e0020 */
[----:B------:R-:W3:Y:S04]  /*68700*/  LDL.LU R34, [R1+0x19cc] ;  /* 0x0019cc0001227983 */ /* 0x000ee80000300800 */
[----:B------:R-:W3:Y:S01]  /*68710*/  LDL.LU R37, [R1+0x1950] ;  /* 0x0019500001257983 */ /* 0x000ee20000300800 */
[----:B------:R-:W-:-:S03]  /*68720*/  IADD3.X R33, R33, UR9, RZ, P3, !PT ;  /* 0x0000000921217c10 */ /* 0x000fc60009ffe4ff */
[----:B------:R-:W-:Y:S04]  /*68730*/  STL [R1+0x184c], R29 ;  /* 0x00184c1d01007387 */ /* 0x000fe80000100800 */
[----:B------:R1:W-:Y:S04]  /*68740*/  STL [R1+0x17d0], R33 ;  /* 0x0017d02101007387 */ /* 0x0003e80000100800 */
[----:B--2---:R-:W2:Y:S01]  /*68750*/  LDL.LU R32, [R1+0x19d4] ;  /* 0x0019d40001207983 */ /* 0x004ea20000300800 */
[----:B------:R-:W-:-:S03]  /*68760*/  MOV R20, R30 ;  /* 0x0000001e00147202 */ /* 0x000fc60000000f00 */
[----:B------:R-:W2:Y:S04]  /*68770*/  LDL.LU R30, [R1+0x1a4c] ;  /* 0x001a4c00011e7983 */ /* 0x000ea80000300800 */
[----:B------:R1:W-:Y:S04]  /*68780*/  LDGSTS.E [R2+0x8600], desc[UR14][R20.64], P0 ;  /* 0x0860000014027fae */ /* 0x0003e8000812184e */
[----:B------:R-:W2:Y:S01]  /*68790*/  LDL.LU R35, [R1+0x19c8] ;  /* 0x0019c80001237983 */ /* 0x000ea20000300800 */
[----:B-1----:R-:W-:Y:S01]  /*687a0*/  MOV R20, R28 ;  /* 0x0000001c00147202 */ /* 0x002fe20000000f00 */
[----:B------:R-:W-:-:S05]  /*687b0*/  IMAD.MOV.U32 R21, RZ, RZ, R33 ;  /* 0x000000ffff157224 */ /* 0x000fca00078e0021 */
[----:B------:R1:W-:Y:S01]  /*687c0*/  LDGSTS.E [R2+0x8680], desc[UR14][R20.64], P1 ;  /* 0x0868000014027fae */ /* 0x0003e2000892184e */
[----:B------:R-:W-:Y:S02]  /*687d0*/  IADD3 R42, P3, R42, UR17, RZ ;  /* 0x000000112a2a7c10 */ /* 0x000fe4000ff7e0ff */
[----:B------:R-:W-:Y:S02]  /*687e0*/  IADD3.X R31, R31, UR9, RZ, P2, !PT ;  /* 0x000000091f1f7c10 */ /* 0x000fe400097fe4ff */
[----:B-1----:R-:W-:-:S03]  /*687f0*/  MOV R20, R29 ;  /* 0x0000001d00147202 */ /* 0x002fc60000000f00 */
[----:B------:R-:W-:-:S05]  /*68800*/  IMAD.MOV.U32 R21, RZ, RZ, R31 ;  /* 0x000000ffff157224 */ /* 0x000fca00078e001f */
[----:B------:R1:W-:Y:S04]  /*68810*/  LDGSTS.E [R2+0x8e00], desc[UR14][R20.64], P0 ;  /* 0x08e0000014027fae */ /* 0x0003e8000812184e */
[----:B------:R-:W-:Y:S01]  /*68820*/  STL [R1+0x1854], R42 ;  /* 0x0018542a01007387 */ /* 0x000fe20000100800 */
[----:B----4-:R-:W-:Y:S02]  /*68830*/  IADD3 R40, P2, R40, UR17, RZ ;  /* 0x0000001128287c10 */ /* 0x010fe4000ff5e0ff */
[----:B------:R-:W-:Y:S02]  /*68840*/  IADD3.X R43, R43, UR9, RZ, P3, !PT ;  /* 0x000000092b2b7c10 */ /* 0x000fe40009ffe4ff */
[----:B-1----:R-:W-:-:S03]  /*68850*/  MOV R20, R42 ;  /* 0x0000002a00147202 */ /* 0x002fc60000000f00 */
[----:B------:R-:W-:Y:S01]  /*68860*/  IMAD.MOV.U32 R21, RZ, RZ, R43 ;  /* 0x000000ffff157224 */ /* 0x000fe200078e002b */
[----:B------:R1:W-:Y:S04]  /*68870*/  STL [R1+0x1848], R31 ;  /* 0x0018481f01007387 */ /* 0x0003e80000100800 */
[----:B------:R4:W-:Y:S04]  /*68880*/  LDGSTS.E [R2+0x8e80], desc[UR14][R20.64], P1 ;  /* 0x08e8000014027fae */ /* 0x0009e8000892184e */
[----:B------:R-:W2:Y:S01]  /*68890*/  LDL.LU R28, [R1+0x1a54] ;  /* 0x001a5400011c7983 */ /* 0x000ea20000300800 */
[----:B------:R-:W-:-:S03]  /*688a0*/  IADD3.X R41, R41, UR9, RZ, P2, !PT ;  /* 0x0000000929297c10 */ /* 0x000fc600097fe4ff */
[----:B------:R-:W2:Y:S01]  /*688b0*/  LDL.LU R33, [R1+0x19d0] ;  /* 0x0019d00001217983 */ /* 0x000ea20000300800 */
[----:B----4-:R-:W-:Y:S01]  /*688c0*/  MOV R20, R40 ;  /* 0x0000002800147202 */ /* 0x010fe20000000f00 */
[----:B------:R-:W-:Y:S02]  /*688d0*/  IMAD.MOV.U32 R21, RZ, RZ, R41 ;  /* 0x000000ffff157224 */ /* 0x000fe400078e0029 */
[----:B------:R-:W-:Y:S01]  /*688e0*/  STL [R1+0x18cc], R40 ;  /* 0x0018cc2801007387 */ /* 0x000fe20000100800 */
[----:B------:R-:W-:-:S03]  /*688f0*/  IADD3 R38, P3, R38, UR17, RZ ;  /* 0x0000001126267c10 */ /* 0x000fc6000ff7e0ff */
[----:B------:R-:W-:Y:S04]  /*68900*/  STL [R1+0x1850], R43 ;  /* 0x0018502b01007387 */ /* 0x000fe80000100800 */
[----:B-1----:R-:W4:Y:S04]  /*68910*/  LDL.LU R31, [R1+0x1a48] ;  /* 0x001a4800011f7983 */ /* 0x002f280000300800 */
[----:B------:R1:W-:Y:S04]  /*68920*/  LDGSTS.E [R2+0x9600], desc[UR14][R20.64], P0 ;  /* 0x0960000014027fae */ /* 0x0003e8000812184e */
[----:B------:R-:W4:Y:S01]  /*68930*/  LDL.LU R29, [R1+0x1a50] ;  /* 0x001a5000011d7983 */ /* 0x000f220000300800 */
[----:B------:R-:W-:-:S02]  /*68940*/  IADD3 R22, P2, R22, UR17, RZ ;  /* 0x0000001116167c10 */ /* 0x000fc4000ff5e0ff */
[----:B------:R-:W-:Y:S01]  /*68950*/  IADD3.X R39, R39, UR9, RZ, P3, !PT ;  /* 0x0000000927277c10 */ /* 0x000fe20009ffe4ff */
[----:B------:R-:W-:Y:S01]  /*68960*/  STL [R1+0x18d4], R38 ;  /* 0x0018d42601007387 */ /* 0x000fe20000100800 */
[----:B-1----:R-:W-:-:S03]  /*68970*/  MOV R20, R38 ;  /* 0x0000002600147202 */ /* 0x002fc60000000f00 */
[----:B------:R-:W-:Y:S01]  /*68980*/  IMAD.MOV.U32 R21, RZ, RZ, R39 ;  /* 0x000000ffff157224 */ /* 0x000fe200078e0027 */
[----:B------:R-:W-:Y:S04]  /*68990*/  STL [R1+0x18c8], R41 ;  /* 0x0018c82901007387 */ /* 0x000fe80000100800 */
[----:B------:R1:W-:Y:S04]  /*689a0*/  STL [R1+0x194c], R22 ;  /* 0x00194c1601007387 */ /* 0x0003e80000100800 */
[----:B------:R-:W-:Y:S04]  /*689b0*/  STL [R1+0x18d0], R39 ;  /* 0x0018d02701007387 */ /* 0x000fe80000100800 */
[----:B------:R1:W-:Y:S02]  /*689c0*/  LDGSTS.E [R2+0x9680], desc[UR14][R20.64], P1 ;  /* 0x0968000014027fae */ /* 0x0003e4000892184e */
[----:B-1----:R-:W-:-:S02]  /*689d0*/  MOV R20, R22 ;  /* 0x0000001600147202 */ /* 0x002fc40000000f00 */
[----:B---3--:R-:W-:Y:S02]  /*689e0*/  IADD3.X R36, R36, UR9, RZ, P2, !PT ;  /* 0x0000000924247c10 */ /* 0x008fe400097fe4ff */
[----:B------:R-:W-:-:S03]  /*689f0*/  IADD3 R23, P3, R23, UR17, RZ ;  /* 0x0000001117177c10 */ /* 0x000fc6000ff7e0ff */
[----:B------:R-:W-:Y:S01]  /*68a00*/  IMAD.MOV.U32 R21, RZ, RZ, R36 ;  /* 0x000000ffff157224 */ /* 0x000fe200078e0024 */
        /* <DEDUP_REMOVED lines=11> */
[----:B-1----:R-:W-:-:S03]  /*68ac0*/  MOV R20, R23 ;  /* 0x0000001700147202 */ /* 0x002fc60000000f00 */
[----:B------:R-:W2:Y:S01]  /*68ad0*/  LDL.LU R23, [R1+0xfd8] ;  /* 0x000fd80001177983 */ /* 0x000ea20000300800 */
[----:B------:R-:W-:Y:S01]  /*68ae0*/  IMAD.MOV.U32 R21, RZ, RZ, R37 ;  /* 0x000000ffff157224 */ /* 0x000fe200078e0025 */
[----:B------:R-:W-:Y:S02]  /*68af0*/  IADD3.X R35, R35, UR9, RZ, P2, !PT ;  /* 0x0000000923237c10 */ /* 0x000fe400097fe4ff */
[----:B------:R-:W-:Y:S02]  /*68b00*/  IADD3 R30, P4, R30, UR17, RZ ;  /* 0x000000111e1e7c10 */ /* 0x000fe4000ff9e0ff */
[----:B------:R1:W-:Y:S04]  /*68b10*/  LDGSTS.E [R2+0x9e80], desc[UR14][R20.64], P1 ;  /* 0x09e8000014027fae */ /* 0x0003e8000892184e */
[----:B------:R-:W-:Y:S01]  /*68b20*/  STL [R1+0x19c8], R35 ;  /* 0x0019c82301007387 */ /* 0x000fe20000100800 */
[----:B-1----:R-:W-:Y:S01]  /*68b30*/  MOV R20, R34 ;  /* 0x0000002200147202 */ /* 0x002fe20000000f00 */
[----:B------:R-:W-:-:S02]  /*68b40*/  IMAD.MOV.U32 R21, RZ, RZ, R35 ;  /* 0x000000ffff157224 */ /* 0x000fc400078e0023 */
[----:B------:R1:W-:Y:S04]  /*68b50*/  STL [R1+0x1a4c], R30 ;  /* 0x001a4c1e01007387 */ /* 0x0003e80000100800 */
[----:B------:R1:W-:Y:S01]  /*68b60*/  LDGSTS.E [R2+0xa600], desc[UR14][R20.64], P0 ;  /* 0x0a60000014027fae */ /* 0x0003e2000812184e */
[----:B------:R-:W-:Y:S01]  /*68b70*/  IMAD.MOV.U32 R71, RZ, RZ, R183 ;  /* 0x000000ffff477224 */ /* 0x000fe200078e00b7 */
[----:B------:R-:W-:Y:S01]  /*68b80*/  MOV R70, R184 ;  /* 0x000000b800467202 */ /* 0x000fe20000000f00 */
[----:B------:R-:W-:Y:S01]  /*68b90*/  IMAD.MOV.U32 R69, RZ, RZ, R185 ;  /* 0x000000ffff457224 */ /* 0x000fe200078e00b9 */
[----:B-1----:R-:W-:Y:S02]  /*68ba0*/  MOV R20, R32 ;  /* 0x0000002000147202 */ /* 0x002fe40000000f00 */
[----:B------:R-:W-:-:S02]  /*68bb0*/  MOV R68, R186 ;  /* 0x000000ba00447202 */ /* 0x000fc40000000f00 */
[----:B------:R-:W-:Y:S02]  /*68bc0*/  IADD3 R28, P2, R28, UR17, RZ ;  /* 0x000000111c1c7c10 */ /* 0x000fe4000ff5e0ff */
[----:B------:R-:W-:-:S03]  /*68bd0*/  IADD3.X R33, R33, UR9, RZ, P3, !PT ;  /* 0x0000000921217c10 */ /* 0x000fc60009ffe4ff */
[----:B------:R-:W-:Y:S02]  /*68be0*/  STL [R1+0x1a54], R28 ;  /* 0x001a541c01007387 */ /* 0x000fe40000100800 */
[----:B------:R-:W-:Y:S02]  /*68bf0*/  IMAD.MOV.U32 R21, RZ, RZ, R33 ;  /* 0x000000ffff157224 */ /* 0x000fe400078e0021 */
[----:B------:R-:W-:Y:S04]  /*68c00*/  STL [R1+0x19d0], R33 ;  /* 0x0019d02101007387 */ /* 0x000fe80000100800 */
[----:B------:R1:W-:Y:S01]  /*68c10*/  LDGSTS.E [R2+0xa680], desc[UR14][R20.64], P1 ;  /* 0x0a68000014027fae */ /* 0x0003e2000892184e */
[----:B----4-:R-:W-:Y:S02]  /*68c20*/  IADD3.X R31, R31, UR9, RZ, P4, !PT ;  /* 0x000000091f1f7c10 */ /* 0x010fe4000a7fe4ff */
[----:B------:R-:W-:-:S03]  /*68c30*/  IADD3.X R29, R29, UR9, RZ, P2, !PT ;  /* 0x000000091d1d7c10 */ /* 0x000fc600097fe4ff */
[----:B------:R4:W-:Y:S01]  /*68c40*/  STL [R1+0x1a48], R31 ;  /* 0x001a481f01007387 */ /* 0x0009e20000100800 */
[----:B-1----:R-:W-:Y:S01]  /*68c50*/  MOV R20, R30 ;  /* 0x0000001e00147202 */ /* 0x002fe20000000f00 */
[----:B------:R-:W-:Y:S02]  /*68c60*/  IMAD.MOV.U32 R21, RZ, RZ, R31 ;  /* 0x000000ffff157224 */ /* 0x000fe400078e001f */
[----:B------:R1:W-:Y:S01]  /*68c70*/  STL [R1+0x1a50], R29 ;  /* 0x001a501d01007387 */ /* 0x0003e20000100800 */
[----:B------:R-:W-:Y:S01]  /*68c80*/  IMAD.MOV.U32 R67, RZ, RZ, R187 ;  /* 0x000000ffff437224 */ /* 0x000fe200078e00bb */
[----:B------:R-:W-:Y:S02]  /*68c90*/  MOV R66, R188 ;  /* 0x000000bc00427202 */ /* 0x000fe40000000f00 */
[----:B------:R1:W-:Y:S01]  /*68ca0*/  LDGSTS.E [R2+0xae00], desc[UR14][R20.64], P0 ;  /* 0x0ae0000014027fae */ /* 0x0003e2000812184e */
[----:B------:R-:W-:Y:S01]  /*68cb0*/  MOV R30, R190 ;  /* 0x000000be001e7202 */ /* 0x000fe20000000f00 */
[----:B----4-:R-:W-:Y:S01]  /*68cc0*/  IMAD.MOV.U32 R31, RZ, RZ, R189 ;  /* 0x000000ffff1f7224 */ /* 0x010fe200078e00bd */
[----:B------:R-:W-:Y:S01]  /*68cd0*/  MOV R64, R192 ;  /* 0x000000c000407202 */ /* 0x000fe20000000f00 */
[----:B------:R-:W-:Y:S01]  /*68ce0*/  IMAD.MOV.U32 R65, RZ, RZ, R191 ;  /* 0x000000ffff417224 */ /* 0x000fe200078e00bf */
[----:B-1----:R-:W-:Y:S01]  /*68cf0*/  MOV R20, R28 ;  /* 0x0000001c00147202 */ /* 0x002fe20000000f00 */
[----:B------:R-:W-:Y:S01]  /*68d00*/  IMAD.MOV.U32 R21, RZ, RZ, R29 ;  /* 0x000000ffff157224 */ /* 0x000fe200078e001d */
[----:B------:R-:W-:-:S04]  /*68d10*/  MOV R62, R194 ;  /* 0x000000c2003e7202 */ /* 0x000fc80000000f00 */
        /* <DEDUP_REMOVED lines=12> */
[----:B-1----:R-:W-:Y:S01]  /*68de0*/  LOP3.LUT R20, R63, 0x70, RZ, 0x3c, !PT ;  /* 0x000000703f147812 */ /* 0x002fe200078e3cff */
        /* <DEDUP_REMOVED lines=37> */
[----:B---3--:R-:W-:-:S03]  /*69040*/  IADD3 R22, P2, R22, UR17, RZ ;  /* 0x0000001116167c10 */ /* 0x008fc6000ff5e0ff */
[----:B------:R-:W-:Y:S04]  /*69050*/  LDGSTS.E [R2+0xfe80], desc[UR14][R42.64], P1 ;  /* 0x0fe800002a027fae */ /* 0x000fe8000892184e */
[----:B------:R-:W-:Y:S04]  /*69060*/  STL [R1+0xfdc], R22 ;  /* 0x000fdc1601007387 */ /* 0x000fe80000100800 */
[----:B------:R-:W5:Y:S01]  /*69070*/  LDL.LU R183, [R1+0x23cc] ;  /* 0x0023cc0001b77983 */ /* 0x000f620000300800 */
[----:B--2---:R-:W-:-:S03]  /*69080*/  IADD3 R36, P3, R36, UR17, RZ ;  /* 0x0000001124247c10 */ /* 0x004fc6000ff7e0ff */
[----:B------:R-:W5:Y:S04]  /*69090*/  LDL.LU R184, [R1+0x23c8] ;  /* 0x0023c80001b87983 */ /* 0x000f680000300800 */
[----:B------:R-:W-:Y:S04]  /*690a0*/  STL [R1+0xfe4], R36 ;  /* 0x000fe42401007387 */ /* 0x000fe80000100800 */
[----:B------:R-:W5:Y:S04]  /*690b0*/  LDL.LU R185, [R1+0x23c4] ;  /* 0x0023c40001b97983 */ /* 0x000f680000300800 */
[----:B------:R-:W5:Y:S01]  /*690c0*/  LDL.LU R186, [R1+0x23c0] ;  /* 0x0023c00001ba7983 */ /* 0x000f620000300800 */
[----:B------:R-:W-:-:S05]  /*690d0*/  IADD3.X R23, R23, UR9, RZ, P2, !PT ;  /* 0x0000000917177c10 */ /* 0x000fca00097fe4ff */
[----:B------:R-:W-:Y:S04]  /*690e0*/  STL [R1+0xfd8], R23 ;  /* 0x000fd81701007387 */ /* 0x000fe80000100800 */
[----:B------:R-:W-:Y:S04]  /*690f0*/  STL.64 [R1+0xb80], R70 ;  /* 0x000b804601007387 */ /* 0x000fe80000100a00 */
[----:B------:R-:W5:Y:S04]  /*69100*/  LDL.LU R187, [R1+0x23bc] ;  /* 0x0023bc0001bb7983 */ /* 0x000f680000300800 */
[----:B------:R-:W5:Y:S04]  /*69110*/  LDL.LU R188, [R1+0x23b8] ;  /* 0x0023b80001bc7983 */ /* 0x000f680000300800 */
[----:B------:R-:W5:Y:S04]  /*69120*/  LDL.LU R189, [R1+0x23b4] ;  /* 0x0023b40001bd7983 */ /* 0x000f680000300800 */
[----:B------:R-:W5:Y:S04]  /*69130*/  LDL.LU R190, [R1+0x23b0] ;  /* 0x0023b00001be7983 */ /* 0x000f680000300800 */
        /* <DEDUP_REMOVED lines=48> */
[----:B------:R-:W4:Y:S04]  /*69440*/  LDL.LU R33, [R1+0x105c] ;  /* 0x00105c0001217983 */ /* 0x000f280000300800 */
[----:B------:R-:W-:Y:S04]  /*69450*/  STL.64 [R1+0xaf8], R44 ;  /* 0x000af82c01007387 */ /* 0x000fe80000100a00 */
[----:B------:R4:W-:Y:S04]  /*69460*/  STL.64 [R1+0xaf0], R40 ;  /* 0x000af02801007387 */ /* 0x0009e80000100a00 */
[----:B------:R-:W-:Y:S04]  /*69470*/  STL.64 [R1+0xae8], R42 ;  /* 0x000ae82a01007387 */ /* 0x000fe80000100a00 */
[----:B------:R-:W4:Y:S04]  /*69480*/  LDL.LU R21, [R1+0xfe0] ;  /* 0x000fe00001157983 */ /* 0x000f280000300800 */
[----:B-1----:R-:W4:Y:S04]  /*69490*/  LDL.LU R31, [R1+0x1064] ;  /* 0x00106400011f7983 */ /* 0x002f280000300800 */
[----:B--2---:R-:W2:Y:S04]  /*694a0*/  LDL.LU R38, [R1+0x1058] ;  /* 0x0010580001267983 */ /* 0x004ea80000300800 */
[----:B---3--:R-:W3:Y:S04]  /*694b0*/  LDL.LU R29, [R1+0x10dc] ;  /* 0x0010dc00011d7983 */ /* 0x008ee80000300800 */
[----:B----4-:R-:W4:Y:S04]  /*694c0*/  LDL.LU R35, [R1+0x1060] ;  /* 0x0010600001237983 */ /* 0x010f280000300800 */
[----:B------:R-:W4:Y:S04]  /*694d0*/  LDL.LU R32, [R1+0x10e4] ;  /* 0x0010e40001207983 */ /* 0x000f280000300800 */
[----:B------:R-:W4:Y:S04]  /*694e0*/  LDL.LU R39, [R1+0x10d8] ;  /* 0x0010d80001277983 */ /* 0x000f280000300800 */
[----:B------:R-:W4:Y:S04]  /*694f0*/  LDL.LU R28, [R1+0x115c] ;  /* 0x00115c00011c7983 */ /* 0x000f280000300800 */
[----:B------:R-:W4:Y:S01]  /*69500*/  LDL.LU R40, [R1+0x10e0] ;  /* 0x0010e00001287983 */ /* 0x000f220000300800 */
[----:B------:R-:W-:-:S03]  /*69510*/  IADD3 R20, R20, UR12, RZ ;  /* 0x0000000c14147c10 */ /* 0x000fc6000fffe0ff */
[----:B------:R-:W4:Y:S04]  /*69520*/  LDL.LU R34, [R1+0x1164] ;  /* 0x0011640001227983 */ /* 0x000f280000300800 */
[----:B------:R-:W4:Y:S04]  /*69530*/  LDL.LU R37, [R1+0x1158] ;  /* 0x0011580001257983 */ /* 0x000f280000300800 */
[----:B------:R1:W-:Y:S02]  /*69540*/  LDGSTS.E [R20+0x700], desc[UR14][R22.64], P0 ;  /* 0x0070000016147fae */ /* 0x0003e4000812184e */
[----:B-1----:R-:W-:Y:S01]  /*69550*/  IMAD.MOV.U32 R22, RZ, RZ, R36 ;  /* 0x000000ffff167224 */ /* 0x002fe200078e0024 */
[----:B------:R-:W-:-:S05]  /*69560*/  IADD3 R33, P2, R33, UR17, RZ ;  /* 0x0000001121217c10 */ /* 0x000fca000ff5e0ff */
[----:B------:R-:W-:Y:S01]  /*69570*/  STL [R1+0x105c], R33 ;  /* 0x00105c2101007387 */ /* 0x000fe20000100800 */
[----:B------:R-:W-:Y:S02]  /*69580*/  IADD3.X R21, R21, UR9, RZ, P3, !PT ;  /* 0x0000000915157c10 */ /* 0x000fe40009ffe4ff */
[----:B------:R-:W-:-:S03]  /*69590*/  IADD3 R31, P3, R31, UR17, RZ ;  /* 0x000000111f1f7c10 */ /* 0x000fc6000ff7e0ff */
[----:B------:R1:W-:Y:S01]  /*695a0*/  STL [R1+0xfe0], R21 ;  /* 0x000fe01501007387 */ /* 0x0003e20000100800 */
[----:B--2---:R-:W-:-:S03]  /*695b0*/  IADD3.X R38, R38, UR9, RZ, P2, !PT ;  /* 0x0000000926267c10 */ /* 0x004fc600097fe4ff */
[----:B------:R-:W2:Y:S01]  /*695c0*/  LDL.LU R2, [R1+0x1160] ;  /* 0x0011600001027983 */ /* 0x000ea20000300800 */
[----:B------:R-:W-:-:S03]  /*695d0*/  MOV R23, R21 ;  /* 0x0000001500177202 */ /* 0x000fc60000000f00 */
[----:B------:R-:W2:Y:S01]  /*695e0*/  LDL.LU R30, [R1+0x11dc] ;  /* 0x0011dc00011e7983 */ /* 0x000ea20000300800 */
[----:B---3--:R-:W-:-:S03]  /*695f0*/  IADD3 R29, P2, R29, UR17, RZ ;  /* 0x000000111d1d7c10 */ /* 0x008fc6000ff5e0ff */
[----:B------:R-:W3:Y:S01]  /*69600*/  LDL.LU R36, [R1+0x11d8] ;  /* 0x0011d80001247983 */ /* 0x000ee20000300800 */
[----:B----4-:R-:W-:-:S03]  /*69610*/  IADD3.X R35, R35, UR9, RZ, P3, !PT ;  /* 0x0000000923237c10 */ /* 0x010fc60009ffe4ff */
[----:B------:R-:W-:Y:S04]  /*69620*/  STL [R1+0x1064], R31 ;  /* 0x0010641f01007387 */ /* 0x000fe80000100800 */
[----:B------:R4:W-:Y:S04]  /*69630*/  STL [R1+0x1058], R38 ;  /* 0x0010582601007387 */ /* 0x0009e80000100800 */
[----:B-1----:R-:W3:Y:S04]  /*69640*/  LDL.LU R21, [R1+0x11e4] ;  /* 0x0011e40001157983 */ /* 0x002ee80000300800 */
[----:B------:R1:W-:Y:S01]  /*69650*/  LDGSTS.E [R20+0x780], desc[UR14][R22.64], P1 ;  /* 0x0078000016147fae */ /* 0x0003e2000892184e */
[----:B------:R-:W-:-:S02]  /*69660*/  IADD3 R32, P3, R32, UR17, RZ ;  /* 0x0000001120207c10 */ /* 0x000fc4000ff7e0ff */
[----:B------:R-:W-:Y:S02]  /*69670*/  IADD3.X R39, R39, UR9, RZ, P2, !PT ;  /* 0x0000000927277c10 */ /* 0x000fe400097fe4ff */
[----:B-1----:R-:W-:Y:S01]  /*69680*/  MOV R23, R38 ;  /* 0x0000002600177202 */ /* 0x002fe20000000f00 */
[----:B------:R-:W-:Y:S01]  /*69690*/  IMAD.MOV.U32 R22, RZ, RZ, R33 ;  /* 0x000000ffff167224 */ /* 0x000fe200078e0021 */
[----:B----4-:R-:W4:Y:S04]  /*696a0*/  LDL.LU R38, [R1+0x11e0] ;  /* 0x0011e00001267983 */ /* 0x010f280000300800 */
        /* <DEDUP_REMOVED lines=12> */
[----:B------:R1:W-:Y:S01]  /*69770*/  LDGSTS.E [R20+0xf80], desc[UR14][R22.64], P1 ;  /* 0x00f8000016147fae */ /* 0x0003e2000892184e */
[----:B------:R-:W-:-:S02]  /*69780*/  IADD3 R34, P3, R34, UR17, RZ ;  /* 0x0000001122227c10 */ /* 0x000fc4000ff7e0ff */
[----:B------:R-:W-:Y:S01]  /*69790*/  IADD3.X R37, R37, UR9, RZ, P2, !PT ;  /* 0x0000000925257c10 */ /* 0x000fe200097fe4ff */
[----:B-1----:R-:W-:Y:S01]  /*697a0*/  IMAD.MOV.U32 R22, RZ, RZ, R29 ;  /* 0x000000ffff167224 */ /* 0x002fe200078e001d */
[----:B------:R-:W-:Y:S02]  /*697b0*/  MOV R23, R39 ;  /* 0x0000002700177202 */ /* 0x000fe40000000f00 */
        /* <DEDUP_REMOVED lines=8> */
[----:B------:R-:W-:Y:S04]  /*69840*/  STL [R1+0x1164], R34 ;  /* 0x0011642201007387 */ /* 0x000fe80000100800 */
[----:B------:R1:W-:Y:S04]  /*69850*/  LDGSTS.E [R20+0x1780], desc[UR14][R22.64], P1 ;  /* 0x0178000016147fae */ /* 0x0003e8000892184e */
[----:B------:R1:W-:Y:S02]  /*69860*/  STL [R1+0x1158], R37 ;  /* 0x0011582501007387 */ /* 0x0003e40000100800 */
[----:B-1----:R-:W-:Y:S01]  /*69870*/  IMAD.MOV.U32 R22, RZ, RZ, R28 ;  /* 0x000000ffff167224 */ /* 0x002fe200078e001c */
[----:B------:R-:W-:-:S02]  /*69880*/  MOV R23, R37 ;  /* 0x0000002500177202 */ /* 0x000fc40000000f00 */
[----:B------:R-:W4:Y:S04]  /*69890*/  LDL.LU R37, [R1+0x12d8] ;  /* 0x0012d80001257983 */ /* 0x000f280000300800 */
[----:B------:R1:W-:Y:S02]  /*698a0*/  LDGSTS.E [R20+0x1f00], desc[UR14][R22.64], P0 ;  /* 0x01f0000016147fae */ /* 0x0003e4000812184e */
[----:B-1----:R-:W-:Y:S01]  /*698b0*/  IMAD.MOV.U32 R22, RZ, RZ, R34 ;  /* 0x000000ffff167224 */ /* 0x002fe200078e0022 */
[----:B--2---:R-:W-:Y:S02]  /*698c0*/  IADD3.X R2, R2, UR9, RZ, P3, !PT ;  /* 0x0000000902027c10 */ /* 0x004fe40009ffe4ff */
[----:B------:R-:W-:Y:S02]  /*698d0*/  IADD3 R30, P2, R30, UR17, RZ ;  /* 0x000000111e1e7c10 */ /* 0x000fe4000ff5e0ff */
[----:B------:R-:W-:-:S03]  /*698e0*/  MOV R23, R2 ;  /* 0x0000000200177202 */ /* 0x000fc60000000f00 */
[----:B------:R-:W-:Y:S01]  /*698f0*/  STL [R1+0x11dc], R30 ;  /* 0x0011dc1e01007387 */ /* 0x000fe20000100800 */
[----:B---3--:R-:W-:-:S03]  /*69900*/  IADD3.X R36, R36, UR9, RZ, P2, !PT ;  /* 0x0000000924247c10 */ /* 0x008fc600097fe4ff */
[----:B------:R1:W-:Y:S04]  /*69910*/  STL [R1+0x1160], R2 ;  /* 0x0011600201007387 */ /* 0x0003e80000100800 */
[----:B------:R-:W2:Y:S01]  /*69920*/  LDL.LU R28, [R1+0x135c] ;  /* 0x00135c00011c7983 */ /* 0x000ea20000300800 */
[----:B------:R-:W-:-:S03]  /*69930*/  IADD3 R21, P3, R21, UR17, RZ ;  /* 0x0000001115157c10 */ /* 0x000fc6000ff7e0ff */
[----:B------:R-:W3:Y:S04]  /*69940*/  LDL.LU R34, [R1+0x12e0] ;  /* 0x0012e00001227983 */ /* 0x000ee80000300800 */
[----:B------:R-:W-:Y:S04]  /*69950*/  STL [R1+0x11e4], R21 ;  /* 0x0011e41501007387 */ /* 0x000fe80000100800 */
[----:B------:R4:W-:Y:S04]  /*69960*/  STL [R1+0x11d8], R36 ;  /* 0x0011d82401007387 */ /* 0x0009e80000100800 */
[----:B------:R4:W-:Y:S04]  /*69970*/  LDGSTS.E [R20+0x1f80], desc[UR14][R22.64], P1 ;  /* 0x01f8000016147fae */ /* 0x0009e8000892184e */
[----:B-1----:R-:W3:Y:S01]  /*69980*/  LDL.LU R2, [R1+0x1364] ;  /* 0x0013640001027983 */ /* 0x002ee20000300800 */
[----:B----4-:R-:W-:-:S02]  /*69990*/  IADD3.X R38, R38, UR9, RZ, P3, !PT ;  /* 0x0000000926267c10 */ /* 0x010fc40009ffe4ff */
[----:B------:R-:W-:Y:S02]  /*699a0*/  MOV R23, R36 ;  /* 0x0000002400177202 */ /* 0x000fe40000000f00 */
[----:B------:R-:W4:Y:S01]  /*699b0*/  LDL.LU R36, [R1+0x1358] ;  /* 0x0013580001247983 */ /* 0x000f220000300800 */
[----:B------:R-:W-:Y:S01]  /*699c0*/  IADD3 R33, P2, R33, UR17, RZ ;  /* 0x0000001121217c10 */ /* 0x000fe2000ff5e0ff */
[----:B------:R-:W-:-:S04]  /*699d0*/  IMAD.MOV.U32 R22, RZ, RZ, R30 ;  /* 0x000000ffff167224 */ /* 0x000fc800078e001e */
[----:B------:R-:W-:Y:S04]  /*699e0*/  STL [R1+0x125c], R33 ;  /* 0x00125c2101007387 */ /* 0x000fe80000100800 */
[----:B------:R-:W-:Y:S04]  /*699f0*/  STL [R1+0x11e0], R38 ;  /* 0x0011e02601007387 */ /* 0x000fe80000100800 */
[----:B------:R-:W4:Y:S04]  /*69a00*/  LDL.LU R30, [R1+0x13dc] ;  /* 0x0013dc00011e7983 */ /* 0x000f280000300800 */
[----:B------:R1:W-:Y:S01]  /*69a10*/  LDGSTS.E [R20+0x2700], desc[UR14][R22.64], P0 ;  /* 0x0270000016147fae */ /* 0x0003e2000812184e */
[----:B------:R-:W-:-:S03]  /*69a20*/  IADD3.X R35, R35, UR9, RZ, P2, !PT ;  /* 0x0000000923237c10 */ /* 0x000fc600097fe4ff */
[----:B------:R-:W4:Y:S01]  /*69a30*/  LDL.LU R40, [R1+0x1360] ;  /* 0x0013600001287983 */ /* 0x000f220000300800 */
[----:B-1----:R-:W-:Y:S01]  /*69a40*/  IMAD.MOV.U32 R22, RZ, RZ, R21 ;  /* 0x000000ffff167224 */ /* 0x002fe200078e0015 */
[----:B------:R-:W-:Y:S02]  /*69a50*/  IADD3 R31, P3, R31, UR17, RZ ;  /* 0x000000111f1f7c10 */ /* 0x000fe4000ff7e0ff */
[----:B------:R-:W-:-:S03]  /*69a60*/  MOV R23, R38 ;  /* 0x0000002600177202 */ /* 0x000fc60000000f00 */
[----:B------:R-:W-:Y:S04]  /*69a70*/  STL [R1+0x1264], R31 ;  /* 0x0012641f01007387 */ /* 0x000fe80000100800 */
[----:B------:R1:W-:Y:S04]  /*69a80*/  STL [R1+0x1258], R35 ;  /* 0x0012582301007387 */ /* 0x0003e80000100800 */
[----:B------:R1:W-:Y:S04]  /*69a90*/  LDGSTS.E [R20+0x2780], desc[UR14][R22.64], P1 ;  /* 0x0278000016147fae */ /* 0x0003e8000892184e */
[----:B------:R-:W4:Y:S01]  /*69aa0*/  LDL.LU R21, [R1+0x13e4] ;  /* 0x0013e40001157983 */ /* 0x000f220000300800 */
[----:B-1----:R-:W-:-:S03]  /*69ab0*/  MOV R23, R35 ;  /* 0x0000002300177202 */ /* 0x002fc60000000f00 */
[----:B------:R-:W4:Y:S01]  /*69ac0*/  LDL.LU R35, [R1+0x13d8] ;  /* 0x0013d80001237983 */ /* 0x000f220000300800 */
[----:B------:R-:W-:Y:S02]  /*69ad0*/  IADD3.X R39, R39, UR9, RZ, P3, !PT ;  /* 0x0000000927277c10 */ /* 0x000fe40009ffe4ff */
[----:B------:R-:W-:Y:S01]  /*69ae0*/  IADD3 R29, P2, R29, UR17, RZ ;  /* 0x000000111d1d7c10 */ /* 0x000fe2000ff5e0ff */
[----:B------:R-:W-:-:S04]  /*69af0*/  IMAD.MOV.U32 R22, RZ, RZ, R33 ;  /* 0x000000ffff167224 */ /* 0x000fc800078e0021 */
[----:B------:R-:W-:Y:S04]  /*69b00*/  STL [R1+0x12dc], R29 ;  /* 0x0012dc1d01007387 */ /* 0x000fe80000100800 */
[----:B------:R1:W-:Y:S04]  /*69b10*/  STL [R1+0x1260], R39 ;  /* 0x0012602701007387 */ /* 0x0003e80000100800 */
[----:B------:R-:W4:Y:S04]  /*69b20*/  LDL.LU R33, [R1+0x13e0] ;  /* 0x0013e00001217983 */ /* 0x000f280000300800 */
[----:B------:R-:W4:Y:S01]  /*69b30*/  LDL.LU R38, [R1+0x145c] ;  /* 0x00145c0001267983 */ /* 0x000f220000300800 */
[----:B------:R-:W-:-:S03]  /*69b40*/  IADD3 R32, P3, R32, UR17, RZ ;  /* 0x0000001120207c10 */ /* 0x000fc6000ff7e0ff */
[----:B------:R1:W-:Y:S02]  /*69b50*/  LDGSTS.E [R20+0x2f00], desc[UR14][R22.64], P0 ;  /* 0x02f0000016147fae */ /* 0x0003e4000812184e */
[----:B-1----:R-:W-:Y:S01]  /*69b60*/  IMAD.MOV.U32 R22, RZ, RZ, R31 ;  /* 0x000000ffff167224 */ /* 0x002fe200078e001f */
[----:B------:R-:W-:Y:S02]  /*69b70*/  MOV R23, R39 ;  /* 0x0000002700177202 */ /* 0x000fe40000000f00 */
[----:B------:R-:W4:Y:S01]  /*69b80*/  LDL.LU R39, [R1+0x1458] ;  /* 0x0014580001277983 */ /* 0x000f220000300800 */
[----:B------:R-:W-:-:S03]  /*69b90*/  IADD3.X R37, R37, UR9, RZ, P2, !PT ;  /* 0x0000000925257c10 */ /* 0x000fc600097fe4ff */
        /* <DEDUP_REMOVED lines=11> */
[----:B------:R-:W-:Y:S04]  /*69c50*/  STL [R1+0x135c], R28 ;  /* 0x00135c1c01007387 */ /* 0x000fe80000100800 */
[----:B------:R1:W-:Y:S04]  /*69c60*/  STL [R1+0x12e0], R34 ;  /* 0x0012e02201007387 */ /* 0x0003e80000100800 */
[----:B------:R-:W2:Y:S01]  /*69c70*/  LDL.LU R29, [R1+0x14dc] ;  /* 0x0014dc00011d7983 */ /* 0x000ea20000300800 */
[----:B------:R-:W-:-:S05]  /*69c80*/  MOV R23, R34 ;  /* 0x0000002200177202 */ /* 0x000fca0000000f00 */
[----:B------:R3:W-:Y:S04]  /*69c90*/  LDGSTS.E [R20+0x3780], desc[UR14][R22.64], P1 ;  /* 0x0378000016147fae */ /* 0x0007e8000892184e */
[----:B-1----:R-:W2:Y:S01]  /*69ca0*/  LDL.LU R34, [R1+0x14d8] ;  /* 0x0014d80001227983 */ /* 0x002ea20000300800 */
[----:B------:R-:W-:-:S05]  /*69cb0*/  IADD3 R2, P3, R2, UR17, RZ ;  /* 0x0000001102027c10 */ /* 0x000fca000ff7e0ff */
[----:B------:R-:W-:Y:S01]  /*69cc0*/  STL [R1+0x1364], R2 ;  /* 0x0013640201007387 */ /* 0x000fe20000100800 */
[----:B----4-:R-:W-:Y:S01]  /*69cd0*/  IADD3.X R36, R36, UR9, RZ, P2, !PT ;  /* 0x0000000924247c10 */ /* 0x010fe200097fe4ff */
[----:B---3--:R-:W-:-:S04]  /*69ce0*/  IMAD.MOV.U32 R22, RZ, RZ, R28 ;  /* 0x000000ffff167224 */ /* 0x008fc800078e001c */
[----:B------:R1:W-:Y:S04]  /*69cf0*/  STL [R1+0x1358], R36 ;  /* 0x0013582401007387 */ /* 0x0003e80000100800 */
[----:B------:R-:W3:Y:S01]  /*69d00*/  LDL.LU R32, [R1+0x14e4] ;  /* 0x0014e40001207983 */ /* 0x000ee20000300800 */
[----:B------:R-:W-:-:S05]  /*69d10*/  MOV R23, R36 ;  /* 0x0000002400177202 */ /* 0x000fca0000000f00 */
[----:B------:R4:W-:Y:S04]  /*69d20*/  LDGSTS.E [R20+0x3f00], desc[UR14][R22.64], P0 ;  /* 0x03f0000016147fae */ /* 0x0009e8000812184e */
[----:B-1----:R-:W3:Y:S01]  /*69d30*/  LDL.LU R36, [R1+0x14e0] ;  /* 0x0014e00001247983 */ /* 0x002ee20000300800 */
[----:B------:R-:W-:Y:S02]  /*69d40*/  IADD3 R30, P2, R30, UR17, RZ ;  /* 0x000000111e1e7c10 */ /* 0x000fe4000ff5e0ff */
[----:B------:R-:W-:-:S03]  /*69d50*/  IADD3.X R40, R40, UR9, RZ, P3, !PT ;  /* 0x0000000928287c10 */ /* 0x000fc60009ffe4ff */
[----:B------:R-:W-:Y:S01]  /*69d60*/  STL [R1+0x13dc], R30 ;  /* 0x0013dc1e01007387 */ /* 0x000fe20000100800 */
[----:B----4-:R-:W-:-:S03]  /*69d70*/  IMAD.MOV.U32 R22, RZ, RZ, R2 ;  /* 0x000000ffff167224 */ /* 0x010fc600078e0002 */
[----:B------:R-:W-:Y:S04]  /*69d80*/  STL [R1+0x1360], R40 ;  /* 0x0013602801007387 */ /* 0x000fe80000100800 */
[----:B------:R-:W4:Y:S01]  /*69d90*/  LDL.LU R28, [R1+0x155c] ;  /* 0x00155c00011c7983 */ /* 0x000f220000300800 */
[----:B------:R-:W-:-:S03]  /*69da0*/  MOV R23, R40 ;  /* 0x0000002800177202 */ /* 0x000fc60000000f00 */
[----:B------:R-:W4:Y:S04]  /*69db0*/  LDL.LU R2, [R1+0x1564] ;  /* 0x0015640001027983 */ /* 0x000f280000300800 */
[----:B------:R1:W-:Y:S01]  /*69dc0*/  LDGSTS.E [R20+0x3f80], desc[UR14][R22.64], P1 ;  /* 0x03f8000016147fae */ /* 0x0003e2000892184e */
[----:B------:R-:W-:-:S05]  /*69dd0*/  IADD3 R21, P3, R21, UR17, RZ ;  /* 0x0000001115157c10 */ /* 0x000fca000ff7e0ff */
[----:B------:R-:W-:Y:S01]  /*69de0*/  STL [R1+0x13e4], R21 ;  /* 0x0013e41501007387 */ /* 0x000fe20000100800 */
[----:B------:R-:W-:-:S04]  /*69df0*/  IADD3.X R35, R35, UR9, RZ, P2, !PT ;  /* 0x0000000923237c10 */ /* 0x000fc800097fe4ff */
[----:B-1----:R-:W-:Y:S01]  /*69e00*/  MOV R23, R35 ;  /* 0x0000002300177202 */ /* 0x002fe20000000f00 */
[----:B------:R1:W-:Y:S04]  /*69e10*/  STL [R1+0x13d8], R35 ;  /* 0x0013d82301007387 */ /* 0x0003e80000100800 */
[----:B-1----:R-:W4:Y:S01]  /*69e20*/  LDL.LU R35, [R1+0x1558] ;  /* 0x0015580001237983 */ /* 0x002f220000300800 */
[----:B------:R-:W-:Y:S01]  /*69e30*/  IMAD.MOV.U32 R22, RZ, RZ, R30 ;  /* 0x000000ffff167224 */ /* 0x000fe200078e001e */
[----:B------:R-:W-:Y:S02]  /*69e40*/  IADD3.X R33, R33, UR9, RZ, P3, !PT ;  /* 0x0000000921217c10 */ /* 0x000fe40009ffe4ff */
[----:B------:R-:W-:Y:S02]  /*69e50*/  IADD3 R38, P2, R38, UR17, RZ ;  /* 0x0000001126267c10 */ /* 0x000fe4000ff5e0ff */
[----:B------:R1:W-:Y:S04]  /*69e60*/  LDGSTS.E [R20+0x4700], desc[UR14][R22.64], P0 ;  /* 0x0470000016147fae */ /* 0x0003e8000812184e */
[----:B------:R-:W-:Y:S04]  /*69e70*/  STL [R1+0x145c], R38 ;  /* 0x00145c2601007387 */ /* 0x000fe80000100800 */
[----:B------:R1:W-:Y:S04]  /*69e80*/  STL [R1+0x13e0], R33 ;  /* 0x0013e02101007387 */ /* 0x0003e80000100800 */
[----:B------:R-:W4:Y:S01]  /*69e90*/  LDL.LU R30, [R1+0x15dc] ;  /* 0x0015dc00011e7983 */ /* 0x000f220000300800 */
[----:B-1----:R-:W-:Y:S01]  /*69ea0*/  IMAD.MOV.U32 R22, RZ, RZ, R21 ;  /* 0x000000ffff167224 */ /* 0x002fe200078e0015 */
[----:B------:R-:W-:-:S02]  /*69eb0*/  MOV R23, R33 ;  /* 0x0000002100177202 */ /* 0x000fc40000000f00 */
[----:B------:R-:W4:Y:S04]  /*69ec0*/  LDL.LU R33, [R1+0x1560] ;  /* 0x0015600001217983 */ /* 0x000f280000300800 */
[----:B------:R1:W-:Y:S01]  /*69ed0*/  LDGSTS.E [R20+0x4780], desc[UR14][R22.64], P1 ;  /* 0x0478000016147fae */ /* 0x0003e2000892184e */
[----:B------:R-:W-:Y:S02]  /*69ee0*/  IADD3.X R39, R39, UR9, RZ, P2, !PT ;  /* 0x0000000927277c10 */ /* 0x000fe400097fe4ff */
[----:B------:R-:W-:Y:S01]  /*69ef0*/  IADD3 R31, P3, R31, UR17, RZ ;  /* 0x000000111f1f7c10 */ /* 0x000fe2000ff7e0ff */
[----:B-1----:R-:W-:Y:S01]  /*69f00*/  IMAD.MOV.U32 R22, RZ, RZ, R38 ;  /* 0x000000ffff167224 */ /* 0x002fe200078e0026 */
[----:B------:R-:W-:-:S03]  /*69f10*/  MOV R23, R39 ;  /* 0x0000002700177202 */ /* 0x000fc60000000f00 */
[----:B------:R-:W-:Y:S04]  /*69f20*/  STL [R1+0x1464], R31 ;  /* 0x0014641f01007387 */ /* 0x000fe80000100800 */
[----:B------:R1:W-:Y:S04]  /*69f30*/  STL [R1+0x1458], R39 ;  /* 0x0014582701007387 */ /* 0x0003e80000100800 */
[----:B------:R-:W4:Y:S04]  /*69f40*/  LDL.LU R21, [R1+0x15e4] ;  /* 0x0015e40001157983 */ /* 0x000f280000300800 */
[----:B------:R-:W4:Y:S04]  /*69f50*/  LDL.LU R41, [R1+0x15d8] ;  /* 0x0015d80001297983 */ /* 0x000f280000300800 */
[----:B------:R1:W-:Y:S01]  /*69f60*/  LDGSTS.E [R20+0x4f00], desc[UR14][R22.64], P0 ;  /* 0x04f0000016147fae */ /* 0x0003e2000812184e */
[----:B------:R-:W-:Y:S01]  /*69f70*/  IADD3.X R37, R37, UR9, RZ, P3, !PT ;  /* 0x0000000925257c10 */ /* 0x000fe20009ffe4ff */
[----:B-1----:R-:W-:-:S03]  /*69f80*/  IMAD.MOV.U32 R22, RZ, RZ, R31 ;  /* 0x000000ffff167224 */ /* 0x002fc600078e001f */
[----:B------:R-:W-:-:S05]  /*69f90*/  MOV R23, R37 ;  /* 0x0000002500177202 */ /* 0x000fca0000000f00 */
[----:B------:R1:W-:Y:S01]  /*69fa0*/  LDGSTS.E [R20+0x4f80], desc[UR14][R22.64], P1 ;  /* 0x04f8000016147fae */ /* 0x0003e2000892184e */
[----:B--2---:R-:W-:-:S05]  /*69fb0*/  IADD3 R29, P2, R29, UR17, RZ ;  /* 0x000000111d1d7c10 */ /* 0x004fca000ff5e0ff */
[----:B------:R-:W-:Y:S04]  /*69fc0*/  STL [R1+0x14dc], R29 ;  /* 0x0014dc1d01007387 */ /* 0x000fe80000100800 */
[----:B------:R2:W-:Y:S04]  /*69fd0*/  STL [R1+0x1460], R37 ;  /* 0x0014602501007387 */ /* 0x0005e80000100800 */
[----:B------:R-:W4:Y:S01]  /*69fe0*/  LDL.LU R39, [R1+0x165c] ;  /* 0x00165c0001277983 */ /* 0x000f220000300800 */
[----:B------:R-:W-:-:S03]  /*69ff0*/  IADD3.X R34, R34, UR9, RZ, P2, !PT ;  /* 0x0000000922227c10 */ /* 0x000fc600097fe4ff */
[----:B------:R-:W4:Y:S01]  /*6a000*/  LDL.LU R31, [R1+0x15e0] ;  /* 0x0015e000011f7983 */ /* 0x000f220000300800 */
[----:B-1----:R-:W-:Y:S01]  /*6a010*/  IMAD.MOV.U32 R22, RZ, RZ, R29 ;  /* 0x000000ffff167224 */ /* 0x002fe200078e001d */
[----:B------:R-:W-:-:S05]  /*6a020*/  MOV R23, R34 ;  /* 0x0000002200177202 */ /* 0x000fca0000000f00 */
[----:B------:R1:W-:Y:S01]  /*6a030*/  LDGSTS.E [R20+0x5700], desc[UR14][R22.64], P0 ;  /* 0x0570000016147fae */ /* 0x0003e2000812184e */
[----:B---3--:R-:W-:-:S05]  /*6a040*/  IADD3 R32, P3, R32, UR17, RZ ;  /* 0x0000001120207c10 */ /* 0x008fca000ff7e0ff */
[----:B------:R-:W-:Y:S04]  /*6a050*/  STL [R1+0x14e4], R32 ;  /* 0x0014e42001007387 */ /* 0x000fe80000100800 */
[----:B------:R3:W-:Y:S04]  /*6a060*/  STL [R1+0x14d8], R34 ;  /* 0x0014d82201007387 */ /* 0x0007e80000100800 */
[----:B--2---:R-:W2:Y:S01]  /*6a070*/  LDL.LU R37, [R1+0x1664] ;  /* 0x0016640001257983 */ /* 0x004ea20000300800 */
[----:B------:R-:W-:-:S03]  /*6a080*/  IADD3.X R36, R36, UR9, RZ, P3, !PT ;  /* 0x0000000924247c10 */ /* 0x000fc60009ffe4ff */
[----:B------:R-:W2:Y:S01]  /*6a090*/  LDL.LU R40, [R1+0x1658] ;  /* 0x0016580001287983 */ /* 0x000ea20000300800 */
[----:B-1----:R-:W-:Y:S01]  /*6a0a0*/  IMAD.MOV.U32 R22, RZ, RZ, R32 ;  /* 0x000000ffff167224 */ /* 0x002fe200078e0020 */
[----:B------:R-:W-:-:S05]  /*6a0b0*/  MOV R23, R36 ;  /* 0x0000002400177202 */ /* 0x000fca0000000f00 */
[----:B------:R1:W-:Y:S01]  /*6a0c0*/  LDGSTS.E [R20+0x5780], desc[UR14][R22.64], P1 ;  /* 0x0578000016147fae */ /* 0x0003e2000892184e */
[----:B----4-:R-:W-:Y:S02]  /*6a0d0*/  IADD3 R28, P2, R28, UR17, RZ ;  /* 0x000000111c1c7c10 */ /* 0x010fe4000ff5e0ff */
[----:B------:R-:W-:-:S03]  /*6a0e0*/  IADD3 R2, P3, R2, UR17, RZ ;  /* 0x0000001102027c10 */ /* 0x000fc6000ff7e0ff */
[----:B------:R-:W-:Y:S04]  /*6a0f0*/  STL [R1+0x155c], R28 ;  /* 0x00155c1c01007387 */ /* 0x000fe80000100800 */
[----:B------:R4:W-:Y:S04]  /*6a100*/  STL [R1+0x14e0], R36 ;  /* 0x0014e02401007387 */ /* 0x0009e80000100800 */
[----:B------:R-:W2:Y:S04]  /*6a110*/  LDL.LU R38, [R1+0x1660] ;  /* 0x0016600001267983 */ /* 0x000ea80000300800 */
[----:B------:R-:W2:Y:S04]  /*6a120*/  LDL.LU R29, [R1+0x16dc] ;  /* 0x0016dc00011d7983 */ /* 0x000ea80000300800 */
[----:B---3--:R-:W3:Y:S04]  /*6a130*/  LDL.LU R34, [R1+0x16e4] ;  /* 0x0016e40001227983 */ /* 0x008ee80000300800 */
[----:B----4-:R-:W4:Y:S04]  /*6a140*/  LDL.LU R36, [R1+0x16d8] ;  /* 0x0016d80001247983 */ /* 0x010f280000300800 */
[----:B------:R-:W-:Y:S01]  /*6a150*/  STL [R1+0x1564], R2 ;  /* 0x0015640201007387 */ /* 0x000fe20000100800 */
[----:B------:R-:W-:-:S04]  /*6a160*/  IADD3.X R35, R35, UR9, RZ, P2, !PT ;  /* 0x0000000923237c10 */ /* 0x000fc800097fe4ff */
[----:B-1----:R-:W-:Y:S01]  /*6a170*/  MOV R23, R35 ;  /* 0x0000002300177202 */ /* 0x002fe20000000f00 */
[----:B------:R1:W-:Y:S04]  /*6a180*/  STL [R1+0x1558], R35 ;  /* 0x0015582301007387 */ /* 0x0003e80000100800 */
[----:B------:R-:W4:Y:S04]  /*6a190*/  LDL.LU R32, [R1+0x175c] ;  /* 0x00175c0001207983 */ /* 0x000f280000300800 */
[----:B-1----:R-:W4:Y:S01]  /*6a1a0*/  LDL.LU R35, [R1+0x16e0] ;  /* 0x0016e00001237983 */ /* 0x002f220000300800 */
[----:B------:R-:W-:Y:S01]  /*6a1b0*/  IMAD.MOV.U32 R22, RZ, RZ, R28 ;  /* 0x000000ffff167224 */ /* 0x000fe200078e001c */
[----:B------:R-:W-:-:S04]  /*6a1c0*/  IADD3 R30, P2, R30, UR17, RZ ;  /* 0x000000111e1e7c10 */ /* 0x000fc8000ff5e0ff */
[----:B------:R1:W-:Y:S01]  /*6a1d0*/  LDGSTS.E [R20+0x5f00], desc[UR14][R22.64], P0 ;  /* 0x05f0000016147fae */ /* 0x0003e2000812184e */
[----:B------:R-:W-:-:S03]  /*6a1e0*/  IADD3.X R33, R33, UR9, RZ, P3, !PT ;  /* 0x0000000921217c10 */ /* 0x000fc60009ffe4ff */
[----:B------:R-:W-:Y:S01]  /*6a1f0*/  STL [R1+0x15dc], R30 ;  /* 0x0015dc1e01007387 */ /* 0x000fe20000100800 */
[----:B-1----:R-:W-:Y:S01]  /*6a200*/  IMAD.MOV.U32 R22, RZ, RZ, R2 ;  /* 0x000000ffff167224 */ /* 0x002fe200078e0002 */
[----:B------:R-:W-:Y:S02]  /*6a210*/  MOV R23, R33 ;  /* 0x0000002100177202 */ /* 0x000fe40000000f00 */
[----:B------:R1:W-:Y:S04]  /*6a220*/  STL [R1+0x1560], R33 ;  /* 0x0015602101007387 */ /* 0x0003e80000100800 */
[----:B------:R-:W4:Y:S04]  /*6a230*/  LDL.LU R28, [R1+0x1764] ;  /* 0x00176400011c7983 */ /* 0x000f280000300800 */
[----:B------:R1:W-:Y:S04]  /*6a240*/  LDGSTS.E [R20+0x5f80], desc[UR14][R22.64], P1 ;  /* 0x05f8000016147fae */ /* 0x0003e8000892184e */
[----:B-1----:R-:W4:Y:S01]  /*6a250*/  LDL.LU R33, [R1+0x1758] ;  /* 0x0017580001217983 */ /* 0x002f220000300800 */
[----:B------:R-:W-:-:S02]  /*6a260*/  IADD3.X R41, R41, UR9, RZ, P2, !PT ;  /* 0x0000000929297c10 */ /* 0x000fc400097fe4ff */
[----:B------:R-:W-:Y:S01]  /*6a270*/  IADD3 R21, P3, R21, UR17, RZ ;  /* 0x0000001115157c10 */ /* 0x000fe2000ff7e0ff */
[----:B------:R-:W-:Y:S01]  /*6a280*/  IMAD.MOV.U32 R22, RZ, RZ, R30 ;  /* 0x000000ffff167224 */ /* 0x000fe200078e001e */
[----:B------:R-:W-:-:S03]  /*6a290*/  MOV R23, R41 ;  /* 0x0000002900177202 */ /* 0x000fc60000000f00 */
[----:B------:R-:W-:Y:S04]  /*6a2a0*/  STL [R1+0x15e4], R21 ;  /* 0x0015e41501007387 */ /* 0x000fe80000100800 */
[----:B------:R-:W-:Y:S04]  /*6a2b0*/  STL [R1+0x15d8], R41 ;  /* 0x0015d82901007387 */ /* 0x000fe80000100800 */
[----:B------:R-:W4:Y:S04]  /*6a2c0*/  LDL.LU R2, [R1+0x17dc] ;  /* 0x0017dc0001027983 */ /* 0x000f280000300800 */
[----:B------:R-:W4:Y:S04]  /*6a2d0*/  LDL.LU R30, [R1+0x1760] ;  /* 0x00176000011e7983 */ /* 0x000f280000300800 */
[----:B------:R1:W-:Y:S02]  /*6a2e0*/  LDGSTS.E [R20+0x6700], desc[UR14][R22.64], P0 ;  /* 0x0670000016147fae */ /* 0x0003e4000812184e */
[----:B-1----:R-:W-:Y:S01]  /*6a2f0*/  IMAD.MOV.U32 R22, RZ, RZ, R21 ;  /* 0x000000ffff167224 */ /* 0x002fe200078e0015 */
[----:B------:R-:W-:-:S02]  /*6a300*/  IADD3 R39, P2, R39, UR17, RZ ;  /* 0x0000001127277c10 */ /* 0x000fc4000ff5e0ff */
[----:B------:R-:W-:-:S04]  /*6a310*/  IADD3.X R31, R31, UR9, RZ, P3, !PT ;  /* 0x000000091f1f7c10 */ /* 0x000fc80009ffe4ff */
[----:B------:R-:W-:Y:S01]  /*6a320*/  MOV R23, R31 ;  /* 0x0000001f00177202 */ /* 0x000fe20000000f00 */
[----:B------:R-:W-:Y:S04]  /*6a330*/  STL [R1+0x165c], R39 ;  /* 0x00165c2701007387 */ /* 0x000fe80000100800 */
[----:B------:R1:W-:Y:S04]  /*6a340*/  STL [R1+0x15e0], R31 ;  /* 0x0015e01f01007387 */ /* 0x0003e80000100800 */
[----:B------:R2:W-:Y:S04]  /*6a350*/  LDGSTS.E [R20+0x6780], desc[UR14][R22.64], P1 ;  /* 0x0678000016147fae */ /* 0x0005e8000892184e */
[----:B-1----:R-:W4:Y:S01]  /*6a360*/  LDL.LU R31, [R1+0x17d8] ;  /* 0x0017d800011f7983 */ /* 0x002f220000300800 */
[----:B--2---:R-:W-:-:S02]  /*6a370*/  IADD3 R37, P3, R37, UR17, RZ ;  /* 0x0000001125257c10 */ /* 0x004fc4000ff7e0ff */
[----:B------:R-:W-:Y:S01]  /*6a380*/  IADD3.X R40, R40, UR9, RZ, P2, !PT ;  /* 0x0000000928287c10 */ /* 0x000fe200097fe4ff */
[----:B------:R-:W-:Y:S02]  /*6a390*/  IMAD.MOV.U32 R22, RZ, RZ, R39 ;  /* 0x000000ffff167224 */ /* 0x000fe400078e0027 */
[----:B------:R-:W-:Y:S01]  /*6a3a0*/  STL [R1+0x1664], R37 ;  /* 0x0016642501007387 */ /* 0x000fe20000100800 */
[----:B------:R-:W-:-:S03]  /*6a3b0*/  MOV R23, R40 ;  /* 0x0000002800177202 */ /* 0x000fc60000000f00 */
[----:B------:R-:W-:Y:S04]  /*6a3c0*/  STL [R1+0x1658], R40 ;  /* 0x0016582801007387 */ /* 0x000fe80000100800 */
[----:B------:R-:W2:Y:S04]  /*6a3d0*/  LDL.LU R21, [R1+0x17e4] ;  /* 0x0017e40001157983 */ /* 0x000ea80000300800 */
[----:B------:R1:W-:Y:S01]  /*6a3e0*/  LDGSTS.E [R20+0x6f00], desc[UR14][R22.64], P0 ;  /* 0x06f0000016147fae */ /* 0x0003e2000812184e */
[----:B------:R-:W-:Y:S02]  /*6a3f0*/  IADD3.X R38, R38, UR9, RZ, P3, !PT ;  /* 0x0000000926267c10 */ /* 0x000fe40009ffe4ff */
[----:B------:R-:W-:-:S02]  /*6a400*/  IADD3 R29, P2, R29, UR17, RZ ;  /* 0x000000111d1d7c10 */ /* 0x000fc4000ff5e0ff */
[----:B---3--:R-:W-:Y:S01]  /*6a410*/  IADD3 R34, P3, R34, UR17, RZ ;  /* 0x0000001122227c10 */ /* 0x008fe2000ff7e0ff */
[----:B-1----:R-:W-:Y:S01]  /*6a420*/  IMAD.MOV.U32 R22, RZ, RZ, R37 ;  /* 0x000000ffff167224 */ /* 0x002fe200078e0025 */
[----:B------:R-:W-:Y:S01]  /*6a430*/  MOV R23, R38 ;  /* 0x0000002600177202 */ /* 0x000fe20000000f00 */
[----:B------:R1:W-:Y:S04]  /*6a440*/  STL [R1+0x16dc], R29 ;  /* 0x0016dc1d01007387 */ /* 0x0003e80000100800 */
[----:B------:R3:W-:Y:S04]  /*6a450*/  STL [R1+0x1660], R38 ;  /* 0x0016602601007387 */ /* 0x0007e80000100800 */
[----:B------:R-:W2:Y:S01]  /*6a460*/  LDL.LU R44, [R1+0x185c] ;  /* 0x00185c00012c7983 */ /* 0x000ea20000300800 */
[----:B----4-:R-:W-:-:S03]  /*6a470*/  IADD3.X R36, R36, UR9, RZ, P2, !PT ;  /* 0x0000000924247c10 */ /* 0x010fc600097fe4ff */
[----:B------:R-:W-:Y:S04]  /*6a480*/  STL [R1+0x16e4], R34 ;  /* 0x0016e42201007387 */ /* 0x000fe80000100800 */
[----:B------:R4:W-:Y:S04]  /*6a490*/  LDGSTS.E [R20+0x6f80], desc[UR14][R22.64], P1 ;  /* 0x06f8000016147fae */ /* 0x0009e8000892184e */
[----:B------:R3:W-:Y:S01]  /*6a4a0*/  STL [R1+0x16d8], R36 ;  /* 0x0016d82401007387 */ /* 0x0007e20000100800 */
[----:B----4-:R-:W-:-:S03]  /*6a4b0*/  IMAD.MOV.U32 R22, RZ, RZ, R29 ;  /* 0x000000ffff167224 */ /* 0x010fc600078e001d */
[----:B-1----:R-:W4:Y:S01]  /*6a4c0*/  LDL.LU R29, [R1+0x17e0] ;  /* 0x0017e000011d7983 */ /* 0x002f220000300800 */
[----:B------:R-:W-:-:S05]  /*6a4d0*/  IADD3 R32, P2, R32, UR17, RZ ;  /* 0x0000001120207c10 */ /* 0x000fca000ff5e0ff */
[----:B------:R-:W-:Y:S01]  /*6a4e0*/  STL [R1+0x175c], R32 ;  /* 0x00175c2001007387 */ /* 0x000fe20000100800 */
[----:B------:R-:W-:-:S05]  /*6a4f0*/  IADD3.X R35, R35, UR9, RZ, P3, !PT ;  /* 0x0000000923237c10 */ /* 0x000fca0009ffe4ff */
[----:B------:R1:W-:Y:S04]  /*6a500*/  STL [R1+0x16e0], R35 ;  /* 0x0016e02301007387 */ /* 0x0003e80000100800 */
[----:B------:R-:W4:Y:S04]  /*6a510*/  LDL.LU R42, [R1+0x1864] ;  /* 0x00186400012a7983 */ /* 0x000f280000300800 */
[----:B------:R-:W4:Y:S01]  /*6a520*/  LDL.LU R45, [R1+0x1858] ;  /* 0x00185800012d7983 */ /* 0x000f220000300800 */
[----:B------:R-:W-:-:S05]  /*6a530*/  MOV R23, R36 ;  /* 0x0000002400177202 */ /* 0x000fca0000000f00 */
[----:B------:R3:W-:Y:S01]  /*6a540*/  LDGSTS.E [R20+0x7700], desc[UR14][R22.64], P0 ;  /* 0x0770000016147fae */ /* 0x0007e2000812184e */
[----:B------:R-:W-:Y:S01]  /*6a550*/  IADD3 R28, P3, R28, UR17, RZ ;  /* 0x000000111c1c7c10 */ /* 0x000fe2000ff7e0ff */
[----:B---3--:R-:W-:Y:S01]  /*6a560*/  IMAD.MOV.U32 R22, RZ, RZ, R34 ;  /* 0x000000ffff167224 */ /* 0x008fe200078e0022 */
[----:B------:R-:W-:Y:S02]  /*6a570*/  MOV R23, R35 ;  /* 0x0000002300177202 */ /* 0x000fe40000000f00 */
[----:B------:R-:W-:Y:S01]  /*6a580*/  IADD3.X R33, R33, UR9, RZ, P2, !PT ;  /* 0x0000000921217c10 */ /* 0x000fe200097fe4ff */
[----:B------:R-:W-:Y:S04]  /*6a590*/  STL [R1+0x1764], R28 ;  /* 0x0017641c01007387 */ /* 0x000fe80000100800 */
[----:B------:R3:W-:Y:S04]  /*6a5a0*/  LDGSTS.E [R20+0x7780], desc[UR14][R22.64], P1 ;  /* 0x0778000016147fae */ /* 0x0007e8000892184e */
[----:B------:R-:W-:Y:S04]  /*6a5b0*/  STL [R1+0x1758], R33 ;  /* 0x0017582101007387 */ /* 0x000fe80000100800 */
[----:B------:R-:W4:Y:S04]  /*6a5c0*/  LDL.LU R40, [R1+0x18dc] ;  /* 0x0018dc0001287983 */ /* 0x000f280000300800 */
[----:B------:R-:W4:Y:S01]  /*6a5d0*/  LDL.LU R43, [R1+0x1860] ;  /* 0x00186000012b7983 */ /* 0x000f220000300800 */
[----:B------:R-:W-:-:S02]  /*6a5e0*/  IADD3 R2, P2, R2, UR17, RZ ;  /* 0x0000001102027c10 */ /* 0x000fc4000ff5e0ff */
[----:B------:R-:W-:-:S03]  /*6a5f0*/  IADD3.X R30, R30, UR9, RZ, P3, !PT ;  /* 0x000000091e1e7c10 */ /* 0x000fc60009ffe4ff */
[----:B------:R-:W-:Y:S04]  /*6a600*/  STL [R1+0x17dc], R2 ;  /* 0x0017dc0201007387 */ /* 0x000fe80000100800 */
[----:B------:R1:W-:Y:S01]  /*6a610*/  STL [R1+0x1760], R30 ;  /* 0x0017601e01007387 */ /* 0x0003e20000100800 */
[----:B---3--:R-:W-:Y:S01]  /*6a620*/  IMAD.MOV.U32 R22, RZ, RZ, R32 ;  /* 0x000000ffff167224 */ /* 0x008fe200078e0020 */
[----:B------:R-:W-:Y:S02]  /*6a630*/  MOV R23, R33 ;  /* 0x0000002100177202 */ /* 0x000fe40000000f00 */
[----:B------:R-:W3:Y:S04]  /*6a640*/  LDL.LU R41, [R1+0x18d8] ;  /* 0x0018d80001297983 */ /* 0x000ee80000300800 */
[----:B------:R-:W3:Y:S04]  /*6a650*/  LDL.LU R38, [R1+0x18e4] ;  /* 0x0018e40001267983 */ /* 0x000ee80000300800 */
[----:B------:R-:W3:Y:S04]  /*6a660*/  LDL.LU R36, [R1+0x195c] ;  /* 0x00195c0001247983 */ /* 0x000ee80000300800 */
[----:B------:R-:W3:Y:S04]  /*6a670*/  LDL.LU R39, [R1+0x18e0] ;  /* 0x0018e00001277983 */ /* 0x000ee80000300800 */
[----:B------:R1:W-:Y:S02]  /*6a680*/  LDGSTS.E [R20+0x7f00], desc[UR14][R22.64], P0 ;  /* 0x07f0000016147fae */ /* 0x0003e4000812184e */
[----:B-1----:R-:W-:Y:S01]  /*6a690*/  IMAD.MOV.U32 R22, RZ, RZ, R28 ;  /* 0x000000ffff167224 */ /* 0x002fe200078e001c */
[----:B------:R-:W-:-:S05]  /*6a6a0*/  MOV R23, R30 ;  /* 0x0000001e00177202 */ /* 0x000fca0000000f00 */
[----:B------:R1:W-:Y:S02]  /*6a6b0*/  LDGSTS.E [R20+0x7f80], desc[UR14][R22.64], P1 ;  /* 0x07f8000016147fae */ /* 0x0003e4000892184e */
[----:B-1----:R-:W-:Y:S01]  /*6a6c0*/  IMAD.MOV.U32 R22, RZ, RZ, R2 ;  /* 0x000000ffff167224 */ /* 0x002fe200078e0002 */
[----:B------:R-:W-:Y:S02]  /*6a6d0*/  IADD3.X R31, R31, UR9, RZ, P2, !PT ;  /* 0x000000091f1f7c10 */ /* 0x000fe400097fe4ff */
[----:B--2---:R-:W-:-:S05]  /*6a6e0*/  IADD3 R21, P3, R21, UR17, RZ ;  /* 0x0000001115157c10 */ /* 0x004fca000ff7e0ff */
[----:B------:R-:W-:Y:S04]  /*6a6f0*/  STL [R1+0x17e4], R21 ;  /* 0x0017e41501007387 */ /* 0x000fe80000100800 */
[----:B------:R1:W-:Y:S04]  /*6a700*/  STL [R1+0x17d8], R31 ;  /* 0x0017d81f01007387 */ /* 0x0003e80000100800 */
[----:B------:R-:W2:Y:S04]  /*6a710*/  LDL.LU R37, [R1+0x1958] ;  /* 0x0019580001257983 */ /* 0x000ea80000300800 */
[----:B------:R-:W2:Y:S04]  /*6a720*/  LDL.LU R35, [R1+0x1960] ;  /* 0x0019600001237983 */ /* 0x000ea80000300800 */
[----:B------:R-:W2:Y:S04]  /*6a730*/  LDL.LU R34, [R1+0x1964] ;  /* 0x0019640001227983 */ /* 0x000ea80000300800 */
[----:B------:R-:W2:Y:S04]  /*6a740*/  LDL.LU R32, [R1+0x19dc] ;  /* 0x0019dc0001207983 */ /* 0x000ea80000300800 */
[----:B------:R-:W2:Y:S04]  /*6a750*/  LDL.LU R30, [R1+0x19e4] ;  /* 0x0019e400011e7983 */ /* 0x000ea80000300800 */
[----:B------:R-:W2:Y:S01]  /*6a760*/  LDL.LU R28, [R1+0x1a5c] ;  /* 0x001a5c00011c7983 */ /* 0x000ea20000300800 */
[----:B------:R-:W-:-:S03]  /*6a770*/  MOV R23, R31 ;  /* 0x0000001f00177202 */ /* 0x000fc60000000f00 */
[----:B------:R-:W2:Y:S04]  /*6a780*/  LDL.LU R33, [R1+0x19d8] ;  /* 0x0019d80001217983 */ /* 0x000ea80000300800 */
[----:B------:R1:W-:Y:S01]  /*6a790*/  LDGSTS.E [R20+0x8700], desc[UR14][R22.64], P0 ;  /* 0x0870000016147fae */ /* 0x0003e2000812184e */
[----:B------:R-:W-:-:S05]  /*6a7a0*/  IADD3 R44, P2, R44, UR17, RZ ;  /* 0x000000112c2c7c10 */ /* 0x000fca000ff5e0ff */
[----:B------:R-:W-:Y:S01]  /*6a7b0*/  STL [R1+0x185c], R44 ;  /* 0x00185c2c01007387 */ /* 0x000fe20000100800 */
[----:B-1----:R-:W-:Y:S01]  /*6a7c0*/  IMAD.MOV.U32 R22, RZ, RZ, R21 ;  /* 0x000000ffff167224 */ /* 0x002fe200078e0015 */
[----:B----4-:R-:W-:-:S05]  /*6a7d0*/  IADD3.X R29, R29, UR9, RZ, P3, !PT ;  /* 0x000000091d1d7c10 */ /* 0x010fca0009ffe4ff */
[----:B------:R1:W-:Y:S04]  /*6a7e0*/  STL [R1+0x17e0], R29 ;  /* 0x0017e01d01007387 */ /* 0x0003e80000100800 */
[----:B------:R-:W4:Y:S04]  /*6a7f0*/  LDL.LU R2, [R1+0x1a64] ;  /* 0x001a640001027983 */ /* 0x000f280000300800 */
[----:B------:R-:W4:Y:S01]  /*6a800*/  LDL.LU R31, [R1+0x19e0] ;  /* 0x0019e000011f7983 */ /* 0x000f220000300800 */
[----:B------:R-:W-:-:S05]  /*6a810*/  MOV R23, R29 ;  /* 0x0000001d00177202 */ /* 0x000fca0000000f00 */
[----:B------:R1:W-:Y:S01]  /*6a820*/  LDGSTS.E [R20+0x8780], desc[UR14][R22.64], P1 ;  /* 0x0878000016147fae */ /* 0x0003e2000892184e */
[----:B------:R-:W-:Y:S02]  /*6a830*/  IADD3 R42, P3, R42, UR17, RZ ;  /* 0x000000112a2a7c10 */ /* 0x000fe4000ff7e0ff */
[----:B------:R-:W-:-:S03]  /*6a840*/  IADD3.X R45, R45, UR9, RZ, P2, !PT ;  /* 0x000000092d2d7c10 */ /* 0x000fc600097fe4ff */
[----:B------:R-:W-:Y:S04]  /*6a850*/  STL [R1+0x1864], R42 ;  /* 0x0018642a01007387 */ /* 0x000fe80000100800 */
[----:B------:R3:W-:Y:S04]  /*6a860*/  STL [R1+0x1858], R45 ;  /* 0x0018582d01007387 */ /* 0x0007e80000100800 */
[----:B-1----:R-:W4:Y:S04]  /*6a870*/  LDL.LU R29, [R1+0x1a58] ;  /* 0x001a5800011d7983 */ /* 0x002f280000300800 */
[----:B------:R-:W4:Y:S01]  /*6a880*/  LDL.LU R21, [R1+0x1a60] ;  /* 0x001a600001157983 */ /* 0x000f220000300800 */
[----:B------:R-:W-:Y:S01]  /*6a890*/  IMAD.MOV.U32 R22, RZ, RZ, R44 ;  /* 0x000000ffff167224 */ /* 0x000fe200078e002c */
[----:B------:R-:W-:-:S02]  /*6a8a0*/  MOV R23, R45 ;  /* 0x0000002d00177202 */ /* 0x000fc40000000f00 */
[----:B------:R-:W-:Y:S01]  /*6a8b0*/  MOV R65, R227 ;  /* 0x000000e300417202 */ /* 0x000fe20000000f00 */
[----:B------:R-:W-:Y:S02]  /*6a8c0*/  IMAD.MOV.U32 R64, RZ, RZ, R228 ;  /* 0x000000ffff407224 */ /* 0x000fe400078e00e4 */
[----:B------:R1:W-:Y:S01]  /*6a8d0*/  LDGSTS.E [R20+0x8f00], desc[UR14][R22.64], P0 ;  /* 0x08f0000016147fae */ /* 0x0003e2000812184e */
[----:B------:R-:W-:Y:S02]  /*6a8e0*/  IADD3 R40, P2, R40, UR17, RZ ;  /* 0x0000001128287c10 */ /* 0x000fe4000ff5e0ff */
[----:B------:R-:W-:-:S03]  /*6a8f0*/  IADD3.X R43, R43, UR9, RZ, P3, !PT ;  /* 0x000000092b2b7c10 */ /* 0x000fc60009ffe4ff */
[----:B------:R-:W-:Y:S04]  /*6a900*/  STL [R1+0x18dc], R40 ;  /* 0x0018dc2801007387 */ /* 0x000fe80000100800 */
[----:B------:R1:W-:Y:S01]  /*6a910*/  STL [R1+0x1860], R43 ;  /* 0x0018602b01007387 */ /* 0x0003e20000100800 */
[----:B---3--:R-:W-:Y:S02]  /*6a920*/  IADD3.X R41, R41, UR9, RZ, P2, !PT ;  /* 0x0000000929297c10 */ /* 0x008fe400097fe4ff */
[----:B------:R-:W-:Y:S02]  /*6a930*/  IADD3 R38, P3, R38, UR17, RZ ;  /* 0x0000001126267c10 */ /* 0x000fe4000ff7e0ff */
[----:B------:R-:W-:Y:S02]  /*6a940*/  IADD3 R36, P2, R36, UR17, RZ ;  /* 0x0000001124247c10 */ /* 0x000fe4000ff5e0ff */
[----:B------:R-:W-:Y:S01]  /*6a950*/  IADD3.X R39, R39, UR9, RZ, P3, !PT ;  /* 0x0000000927277c10 */ /* 0x000fe20009ffe4ff */
[----:B------:R-:W-:Y:S04]  /*6a960*/  STL [R1+0x18e4], R38 ;  /* 0x0018e42601007387 */ /* 0x000fe80000100800 */
[----:B------:R3:W-:Y:S04]  /*6a970*/  STL [R1+0x18d8], R41 ;  /* 0x0018d82901007387 */ /* 0x0007e80000100800 */
[----:B------:R-:W-:Y:S04]  /*6a980*/  STL [R1+0x195c], R36 ;  /* 0x00195c2401007387 */ /* 0x000fe80000100800 */
[----:B------:R3:W-:Y:S01]  /*6a990*/  STL [R1+0x18e0], R39 ;  /* 0x0018e02701007387 */ /* 0x0007e20000100800 */
[----:B-1----:R-:W-:Y:S01]  /*6a9a0*/  IMAD.MOV.U32 R22, RZ, RZ, R42 ;  /* 0x000000ffff167224 */ /* 0x002fe200078e002a */
[----:B------:R-:W-:-:S02]  /*6a9b0*/  MOV R23, R43 ;  /* 0x0000002b00177202 */ /* 0x000fc40000000f00 */
[----:B------:R-:W-:Y:S01]  /*6a9c0*/  MOV R63, R229 ;  /* 0x000000e5003f7202 */ /* 0x000fe20000000f00 */
[----:B------:R-:W-:Y:S01]  /*6a9d0*/  IMAD.MOV.U32 R62, RZ, RZ, R230 ;  /* 0x000000ffff3e7224 */ /* 0x000fe200078e00e6 */
[----:B------:R-:W-:Y:S01]  /*6a9e0*/  MOV R61, R231 ;  /* 0x000000e7003d7202 */ /* 0x000fe20000000f00 */
[----:B------:R-:W-:Y:S01]  /*6a9f0*/  IMAD.MOV.U32 R60, RZ, RZ, R232 ;  /* 0x000000ffff3c7224 */ /* 0x000fe200078e00e8 */
[----:B------:R1:W-:Y:S01]  /*6aa00*/  LDGSTS.E [R20+0x8f80], desc[UR14][R22.64], P1 ;  /* 0x08f8000016147fae */ /* 0x0003e2000892184e */
[----:B------:R-:W-:Y:S01]  /*6aa10*/  MOV R59, R233 ;  /* 0x000000e9003b7202 */ /* 0x000fe20000000f00 */
[----:B------:R-:W-:Y:S01]  /*6aa20*/  IMAD.MOV.U32 R58, RZ, RZ, R234 ;  /* 0x000000ffff3a7224 */ /* 0x000fe200078e00ea */
[----:B------:R-:W-:Y:S01]  /*6aa30*/  MOV R57, R235 ;  /* 0x000000eb00397202 */ /* 0x000fe20000000f00 */
[----:B------:R-:W-:Y:S01]  /*6aa40*/  IMAD.MOV.U32 R56, RZ, RZ, R236 ;  /* 0x000000ffff387224 */ /* 0x000fe200078e00ec */
[----:B------:R-:W-:Y:S01]  /*6aa50*/  MOV R55, R237 ;  /* 0x000000ed00377202 */ /* 0x000fe20000000f00 */
[----:B-1----:R-:W-:Y:S01]  /*6aa60*/  IMAD.MOV.U32 R22, RZ, RZ, R40 ;  /* 0x000000ffff167224 */ /* 0x002fe200078e0028 */
[----:B------:R-:W-:Y:S01]  /*6aa70*/  MOV R23, R41 ;  /* 0x0000002900177202 */ /* 0x000fe20000000f00 */
[----:B------:R-:W-:-:S04]  /*6aa80*/  IMAD.MOV.U32 R54, RZ, RZ, R238 ;  /* 0x000000ffff367224 */ /* 0x000fc800078e00ee */
[----:B------:R1:W-:Y:S01]  /*6aa90*/  LDGSTS.E [R20+0x9700], desc[UR14][R22.64], P0 ;  /* 0x0970000016147fae */ /* 0x0003e2000812184e */
[----:B------:R-:W-:Y:S01]  /*6aaa0*/  MOV R53, R239 ;  /* 0x000000ef00357202 */ /* 0x000fe20000000f00 */
[----:B------:R-:W-:Y:S01]  /*6aab0*/  IMAD.MOV.U32 R52, RZ, RZ, R240 ;  /* 0x000000ffff347224 */ /* 0x000fe200078e00f0 */
[----:B------:R-:W-:Y:S01]  /*6aac0*/  MOV R51, R241 ;  /* 0x000000f100337202 */ /* 0x000fe20000000f00 */
[----:B------:R-:W-:Y:S02]  /*6aad0*/  IMAD.MOV.U32 R50, RZ, RZ, R242 ;  /* 0x000000ffff327224 */ /* 0x000fe400078e00f2 */
[----:B-1----:R-:W-:Y:S01]  /*6aae0*/  IMAD.MOV.U32 R22, RZ, RZ, R38 ;  /* 0x000000ffff167224 */ /* 0x002fe200078e0026 */
[----:B------:R-:W-:-:S05]  /*6aaf0*/  MOV R23, R39 ;  /* 0x0000002700177202 */ /* 0x000fca0000000f00 */
[----:B------:R1:W-:Y:S01]  /*6ab00*/  LDGSTS.E [R20+0x9780], desc[UR14][R22.64], P1 ;  /* 0x0978000016147fae */ /* 0x0003e2000892184e */
[----:B------:R-:W-:Y:S01]  /*6ab10*/  MOV R49, R243 ;  /* 0x000000f300317202 */ /* 0x000fe20000000f00 */
[----:B------:R-:W-:Y:S01]  /*6ab20*/  IMAD.MOV.U32 R48, RZ, RZ, R248 ;  /* 0x000000ffff307224 */ /* 0x000fe200078e00f8 */
[----:B------:R-:W-:Y:S01]  /*6ab30*/  MOV R47, R249 ;  /* 0x000000f9002f7202 */ /* 0x000fe20000000f00 */
[----:B------:R-:W-:Y:S02]  /*6ab40*/  IMAD.MOV.U32 R46, RZ, RZ, R250 ;  /* 0x000000ffff2e7224 */ /* 0x000fe400078e00fa */
[----:B-1----:R-:W-:Y:S01]  /*6ab50*/  IMAD.MOV.U32 R22, RZ, RZ, R36 ;  /* 0x000000ffff167224 */ /* 0x002fe200078e0024 */
[----:B------:R-:W-:Y:S01]  /*6ab60*/  MOV R45, R251 ;  /* 0x000000fb002d7202 */ /* 0x000fe20000000f00 */
[----:B------:R-:W-:Y:S01]  /*6ab70*/  IMAD.MOV.U32 R44, RZ, RZ, R16 ;  /* 0x000000ffff2c7224 */ /* 0x000fe200078e0010 */
[----:B------:R-:W-:Y:S01]  /*6ab80*/  MOV R43, R17 ;  /* 0x00000011002b7202 */ /* 0x000fe20000000f00 */
[----:B------:R-:W-:Y:S01]  /*6ab90*/  IMAD.MOV.U32 R42, RZ, RZ, R18 ;  /* 0x000000ffff2a7224 */ /* 0x000fe200078e0012 */
[----:B---3--:R-:W-:Y:S01]  /*6aba0*/  MOV R41, R19 ;  /* 0x0000001300297202 */ /* 0x008fe20000000f00 */
[----:B------:R-:W-:Y:S01]  /*6abb0*/  IMAD.MOV.U32 R40, RZ, RZ, R12 ;  /* 0x000000ffff287224 */ /* 0x000fe200078e000c */
[----:B------:R-:W-:Y:S01]  /*6abc0*/  MOV R39, R13 ;  /* 0x0000000d00277202 */ /* 0x000fe20000000f00 */
[----:B------:R-:W-:-:S02]  /*6abd0*/  IMAD.MOV.U32 R38, RZ, RZ, R14 ;  /* 0x000000ffff267224 */ /* 0x000fc400078e000e */
[----:B------:R-:W-:Y:S01]  /*6abe0*/  IMAD.MOV.U32 R36, RZ, RZ, R172 ;  /* 0x000000ffff247224 */ /* 0x000fe200078e00ac */
[----:B--2---:R-:W-:Y:S02]  /*6abf0*/  IADD3.X R37, R37, UR9, RZ, P2, !PT ;  /* 0x0000000925257c10 */ /* 0x004fe400097fe4ff */
[----:B------:R-:W-:Y:S02]  /*6ac00*/  IADD3 R34, P3, R34, UR17, RZ ;  /* 0x0000001122227c10 */ /* 0x000fe4000ff7e0ff */
[----:B------:R-:W-:Y:S02]  /*6ac10*/  IADD3 R32, P2, R32, UR17, RZ ;  /* 0x0000001120207c10 */ /* 0x000fe4000ff5e0ff */
[----:B------:R-:W-:Y:S02]  /*6ac20*/  IADD3.X R35, R35, UR9, RZ, P3, !PT ;  /* 0x0000000923237c10 */ /* 0x000fe40009ffe4ff */
[----:B------:R-:W-:Y:S01]  /*6ac30*/  IADD3 R30, P3, R30, UR17, RZ ;  /* 0x000000111e1e7c10 */ /* 0x000fe2000ff7e0ff */
[----:B------:R-:W-:Y:S01]  /*6ac40*/  STL [R1+0x1964], R34 ;  /* 0x0019642201007387 */ /* 0x000fe20000100800 */
[----:B------:R-:W-:-:S02]  /*6ac50*/  IADD3 R28, P4, R28, UR17, RZ ;  /* 0x000000111c1c7c10 */ /* 0x000fc4000ff9e0ff */
[----:B------:R-:W-:Y:S01]  /*6ac60*/  IADD3.X R33, R33, UR9, RZ, P2, !PT ;  /* 0x0000000921217c10 */ /* 0x000fe200097fe4ff */
[----:B------:R1:W-:Y:S04]  /*6ac70*/  STL [R1+0x1958], R37 ;  /* 0x0019582501007387 */ /* 0x0003e80000100800 */
[----:B------:R-:W-:Y:S04]  /*6ac80*/  STL [R1+0x19dc], R32 ;  /* 0x0019dc2001007387 */ /* 0x000fe80000100800 */
[----:B------:R2:W-:Y:S04]  /*6ac90*/  STL [R1+0x1960], R35 ;  /* 0x0019602301007387 */ /* 0x0005e80000100800 */
[----:B------:R-:W-:Y:S04]  /*6aca0*/  STL [R1+0x19e4], R30 ;  /* 0x0019e41e01007387 */ /* 0x000fe80000100800 */
[----:B------:R3:W-:Y:S04]  /*6acb0*/  STL [R1+0x19d8], R33 ;  /* 0x0019d82101007387 */ /* 0x0007e80000100800 */
[----:B------:R-:W-:Y:S01]  /*6acc0*/  STL [R1+0x1a5c], R28 ;  /* 0x001a5c1c01007387 */ /* 0x000fe20000100800 */
[----:B----4-:R-:W-:-:S02]  /*6acd0*/  IADD3 R2, P2, R2, UR17, RZ ;  /* 0x0000001102027c10 */ /* 0x010fc4000ff5e0ff */
[----:B------:R-:W-:-:S03]  /*6ace0*/  IADD3.X R31, R31, UR9, RZ, P3, !PT ;  /* 0x000000091f1f7c10 */ /* 0x000fc60009ffe4ff */
[----:B------:R-:W-:Y:S04]  /*6acf0*/  STL [R1+0x1a64], R2 ;  /* 0x001a640201007387 */ /* 0x000fe80000100800 */
[----:B------:R4:W-:Y:S01]  /*6ad00*/  STL [R1+0x19e0], R31 ;  /* 0x0019e01f01007387 */ /* 0x0009e20000100800 */
[----:B------:R-:W-:-:S05]  /*6ad10*/  MOV R23, R37 ;  /* 0x0000002500177202 */ /* 0x000fca0000000f00 */
[----:B------:R1:W-:Y:S01]  /*6ad20*/  LDGSTS.E [R20+0x9f00], desc[UR14][R22.64], P0 ;  /* 0x09f0000016147fae */ /* 0x0003e2000812184e */
[----:B------:R-:W-:Y:S02]  /*6ad30*/  IADD3.X R29, R29, UR9, RZ, P4, !PT ;  /* 0x000000091d1d7c10 */ /* 0x000fe4000a7fe4ff */
[----:B------:R-:W-:-:S03]  /*6ad40*/  IADD3.X R21, R21, UR9, RZ, P2, !PT ;  /* 0x0000000915157c10 */ /* 0x000fc600097fe4ff */
[----:B------:R4:W-:Y:S04]  /*6ad50*/  STL [R1+0x1a58], R29 ;  /* 0x001a581d01007387 */ /* 0x0009e80000100800 */
[----:B------:R1:W-:Y:S04]  /*6ad60*/  STL [R1+0x1a60], R21 ;  /* 0x001a601501007387 */ /* 0x0003e80000100800 */
[----:B------:R-:W5:Y:S04]  /*6ad70*/  LDL.LU R227, [R1+0x232c] ;  /* 0x00232c0001e37983 */ /* 0x000f680000300800 */
[----:B------:R-:W5:Y:S04]  /*6ad80*/  LDL.LU R228, [R1+0x2328] ;  /* 0x0023280001e47983 */ /* 0x000f680000300800 */
        /* <DEDUP_REMOVED lines=19> */
[----:B------:R-:W5:Y:S01]  /*6aec0*/  LDL.LU R243, [R1+0x22ec] ;  /* 0x0022ec0001f37983 */ /* 0x000f620000300800 */
[----:B-1----:R-:W-:Y:S01]  /*6aed0*/  IMAD.MOV.U32 R22, RZ, RZ, R34 ;  /* 0x000000ffff167224 */ /* 0x002fe200078e0022 */
[----:B------:R-:W-:-:S02]  /*6aee0*/  MOV R23, R35 ;  /* 0x0000002300177202 */ /* 0x000fc40000000f00 */
[----:B------:R-:W5:Y:S04]  /*6aef0*/  LDL.LU R248, [R1+0x22e8] ;  /* 0x0022e80001f87983 */ /* 0x000f680000300800 */
[----:B------:R1:W-:Y:S04]  /*6af00*/  STL.64 [R1+0xaa8], R54 ;  /* 0x000aa83601007387 */ /* 0x0003e80000100a00 */
[----:B------:R-:W5:Y:S04]  /*6af10*/  LDL.LU R249, [R1+0x22e4] ;  /* 0x0022e40001f97983 */ /* 0x000f680000300800 */
[----:B------:R-:W5:Y:S04]  /*6af20*/  LDL.LU R250, [R1+0x22e0] ;  /* 0x0022e00001fa7983 */ /* 0x000f680000300800 */
[----:B------:R1:W-:Y:S04]  /*6af30*/  STL.64 [R1+0xaa0], R52 ;  /* 0x000aa03401007387 */ /* 0x0003e80000100a00 */
[----:B------:R3:W-:Y:S04]  /*6af40*/  LDGSTS.E [R20+0x9f80], desc[UR14][R22.64], P1 ;  /* 0x09f8000016147fae */ /* 0x0007e8000892184e */
[----:B------:R-:W5:Y:S04]  /*6af50*/  LDL.LU R251, [R1+0x22dc] ;  /* 0x0022dc0001fb7983 */ /* 0x000f680000300800 */
[----:B------:R-:W5:Y:S04]  /*6af60*/  LDL.LU R16, [R1+0x22d8] ;  /* 0x0022d80001107983 */ /* 0x000f680000300800 */
[----:B------:R1:W-:Y:S04]  /*6af70*/  STL.64 [R1+0xa98], R50 ;  /* 0x000a983201007387 */ /* 0x0003e80000100a00 */
[----:B------:R-:W5:Y:S04]  /*6af80*/  LDL.LU R17, [R1+0x22d4] ;  /* 0x0022d40001117983 */ /* 0x000f680000300800 */
[----:B------:R-:W5:Y:S04]  /*6af90*/  LDL.LU R18, [R1+0x22d0] ;  /* 0x0022d00001127983 */ /* 0x000f680000300800 */
[----:B------:R1:W-:Y:S04]  /*6afa0*/  STL.64 [R1+0xa90], R48 ;  /* 0x000a903001007387 */ /* 0x0003e80000100a00 */
[----:B------:R-:W5:Y:S04]  /*6afb0*/  LDL.LU R19, [R1+0x22cc] ;  /* 0x0022cc0001137983 */ /* 0x000f680000300800 */
[----:B------:R-:W5:Y:S01]  /*6afc0*/  LDL.LU R12, [R1+0x22c8] ;  /* 0x0022c800010c7983 */ /* 0x000f620000300800 */
[----:B---3--:R-:W-:Y:S01]  /*6afd0*/  IMAD.MOV.U32 R22, RZ, RZ, R32 ;  /* 0x000000ffff167224 */ /* 0x008fe200078e0020 */
[----:B------:R-:W-:-:S02]  /*6afe0*/  MOV R23, R33 ;  /* 0x0000002100177202 */ /* 0x000fc40000000f00 */
[----:B------:R1:W-:Y:S04]  /*6aff0*/  STL.64 [R1+0xa88], R46 ;  /* 0x000a882e01007387 */ /* 0x0003e80000100a00 */
[----:B------:R-:W5:Y:S04]  /*6b000*/  LDL.LU R13, [R1+0x22c4] ;  /* 0x0022c400010d7983 */ /* 0x000f680000300800 */
[----:B------:R-:W5:Y:S04]  /*6b010*/  LDL.LU R14, [R1+0x22c0] ;  /* 0x0022c000010e7983 */ /* 0x000f680000300800 */
[----:B------:R3:W-:Y:S04]  /*6b020*/  LDGSTS.E [R20+0xa700], desc[UR14][R22.64], P0 ;  /* 0x0a70000016147fae */ /* 0x0007e8000812184e */
[----:B------:R1:W-:Y:S01]  /*6b030*/  STL.64 [R1+0xa80], R44 ;  /* 0x000a802c01007387 */ /* 0x0003e20000100a00 */
[----:B------:R-:W-:-:S03]  /*6b040*/  MOV R37, R15 ;  /* 0x0000000f00257202 */ /* 0x000fc60000000f00 */
[----:B------:R-:W5:Y:S04]  /*6b050*/  LDL.LU R15, [R1+0x22bc] ;  /* 0x0022bc00010f7983 */ /* 0x000f680000300800 */
[----:B------:R-:W5:Y:S01]  /*6b060*/  LDL.LU R172, [R1+0x22b8] ;  /* 0x0022b80001ac7983 */ /* 0x000f620000300800 */
[----:B---3--:R-:W-:Y:S01]  /*6b070*/  IMAD.MOV.U32 R22, RZ, RZ, R30 ;  /* 0x000000ffff167224 */ /* 0x008fe200078e001e */
[----:B------:R-:W-:Y:S02]  /*6b080*/  MOV R23, R31 ;  /* 0x0000001f00177202 */ /* 0x000fe40000000f00 */
[----:B------:R1:W-:Y:S01]  /*6b090*/  STL.64 [R1+0xa78], R42 ;  /* 0x000a782a01007387 */ /* 0x0003e20000100a00 */
[----:B--2---:R-:W-:Y:S01]  /*6b0a0*/  MOV R35, R173 ;  /* 0x000000ad00237202 */ /* 0x004fe20000000f00 */
[----:B------:R-:W-:-:S02]  /*6b0b0*/  IMAD.MOV.U32 R34, RZ, RZ, R174 ;  /* 0x000000ffff227224 */ /* 0x000fc400078e00ae */
[----:B------:R-:W5:Y:S04]  /*6b0c0*/  LDL.LU R173, [R1+0x22b4] ;  /* 0x0022b40001ad7983 */ /* 0x000f680000300800 */
[----:B------:R2:W-:Y:S04]  /*6b0d0*/  LDGSTS.E [R20+0xa780], desc[UR14][R22.64], P1 ;  /* 0x0a78000016147fae */ /* 0x0005e8000892184e */
[----:B------:R-:W5:Y:S04]  /*6b0e0*/  LDL.LU R174, [R1+0x22b0] ;  /* 0x0022b00001ae7983 */ /* 0x000f680000300800 */
[----:B------:R1:W-:Y:S01]  /*6b0f0*/  STL.64 [R1+0xa70], R40 ;  /* 0x000a702801007387 */ /* 0x0003e20000100a00 */
[----:B------:R-:W-:Y:S01]  /*6b100*/  MOV R33, R175 ;  /* 0x000000af00217202 */ /* 0x000fe20000000f00 */
[----:B------:R-:W-:-:S02]  /*6b110*/  IMAD.MOV.U32 R32, RZ, RZ, R24 ;  /* 0x000000ffff207224 */ /* 0x000fc400078e0018 */
[----:B------:R-:W5:Y:S04]  /*6b120*/  LDL.LU R175, [R1+0x22ac] ;  /* 0x0022ac0001af7983 */ /* 0x000f680000300800 */
[----:B------:R-:W5:Y:S01]  /*6b130*/  LDL.LU R24, [R1+0x22a8] ;  /* 0x0022a80001187983 */ /* 0x000f620000300800 */
[----:B--2---:R-:W-:Y:S01]  /*6b140*/  IMAD.MOV.U32 R22, RZ, RZ, R28 ;  /* 0x000000ffff167224 */ /* 0x004fe200078e001c */
[----:B------:R-:W-:Y:S02]  /*6b150*/  MOV R23, R29 ;  /* 0x0000001d00177202 */ /* 0x000fe40000000f00 */
[----:B------:R1:W-:Y:S01]  /*6b160*/  STL.64 [R1+0xa68], R38 ;  /* 0x000a682601007387 */ /* 0x0003e20000100a00 */
[----:B----4-:R-:W-:Y:S01]  /*6b170*/  MOV R31, R25 ;  /* 0x00000019001f7202 */ /* 0x010fe20000000f00 */
        /* <DEDUP_REMOVED lines=11> */
[----:B------:R1:W-:Y:S04]  /*6b230*/  STL.64 [R1+0xa58], R34 ;  /* 0x000a582201007387 */ /* 0x0003e80000100a00 */
[----:B------:R2:W-:Y:S02]  /*6b240*/  LDGSTS.E [R20+0xaf80], desc[UR14][R22.64], P1 ;  /* 0x0af8000016147fae */ /* 0x0005e4000892184e */
[----:B--2---:R-:W-:Y:S01]  /*6b250*/  IMAD.MOV.U32 R22, RZ, RZ, R252 ;  /* 0x000000ffff167224 */ /* 0x004fe200078e00fc */
[----:B------:R-:W-:-:S02]  /*6b260*/  MOV R23, R0 ;  /* 0x0000000000177202 */ /* 0x000fc40000000f00 */
[----:B------:R1:W5:Y:S04]  /*6b270*/  LDL.LU R0, [R1+0x2294] ;  /* 0x0022940001007983 */ /* 0x0003680000300800 */
[----:B------:R1:W5:Y:S04]  /*6b280*/  LDL.LU R252, [R1+0x2290] ;  /* 0x0022900001fc7983 */ /* 0x0003680000300800 */
[----:B------:R1:W-:Y:S04]  /*6b290*/  STL.64 [R1+0xa50], R32 ;  /* 0x000a502001007387 */ /* 0x0003e80000100a00 */
[----:B------:R1:W-:Y:S04]  /*6b2a0*/  STL.64 [R1+0xae0], R22 ;  /* 0x000ae01601007387 */ /* 0x0003e80000100a00 */
[----:B------:R1:W-:Y:S04]  /*6b2b0*/  STL.64 [R1+0xa48], R30 ;  /* 0x000a481e01007387 */ /* 0x0003e80000100a00 */
[----:B------:R1:W-:Y:S04]  /*6b2c0*/  STL.64 [R1+0xad8], R28 ;  /* 0x000ad81c01007387 */ /* 0x0003e80000100a00 */
[----:B------:R1:W-:Y:S01]  /*6b2d0*/  LDGSTS.E [R20+0xb700], desc[UR14][R64.64], P0 ;  /* 0x0b70000040147fae */ /* 0x0003e2000812184e */
[----:B------:R-:W-:-:S03]  /*6b2e0*/  UIADD3 UR4, UR4, 0x1, URZ ;  /* 0x0000000104047890 */ /* 0x000fc6000fffe03f */
[----:B------:R1:W-:Y:S01]  /*6b2f0*/  LDGSTS.E [R20+0xb780], desc[UR14][R62.64], P1 ;  /* 0x0b7800003e147fae */ /* 0x0003e2000892184e */
[----:B------:R-:W-:-:S03]  /*6b300*/  UISETP.NE.U32.AND UP0, UPT, UR4, UR10, UPT ;  /* 0x0000000a0400728c */ /* 0x000fc6000bf05070 */
[----:B------:R1:W-:Y:S04]  /*6b310*/  LDGSTS.E [R20+0xbf00], desc[UR14][R60.64], P0 ;  /* 0x0bf000003c147fae */ /* 0x0003e8000812184e */
        /* <DEDUP_REMOVED lines=15> */
[----:B------:R1:W-:Y:S01]  /*6b410*/  LDGSTS.E [R20+0xff00], desc[UR14][R28.64], P0 ;  /* 0x0ff000001c147fae */ /* 0x0003e2000812184e */
[----:B------:R-:W-:-:S03]  /*6b420*/  PLOP3.LUT P0, PT, PT, PT, UP0, 0x80, 0x0 ;  /* 0x000000000000781c */ /* 0x000fc60003f0f008 */
[----:B------:R1:W-:Y:S04]  /*6b430*/  LDGSTS.E [R20+0xff80], desc[UR14][R22.64], P1 ;  /* 0x0ff8000016147fae */ /* 0x0003e8000892184e */
[----:B------:R-:W0:Y:S06]  /*6b440*/  LDGDEPBAR ;  /* 0x00000000000079af */ /* 0x000e2c0000000000 */
[----:B------:R-:W-:Y:S05]  /*6b450*/  @P0 BRA `(.L_x_1) ;  /* 0xfffffc6400540947 */ /* 0x000fea000383ffff */
.L_x_0:
[----:B------:R-:W2:Y:S01]  /*6b460*/  LDL.LU R21, [R1+0x1e68] ;  /* 0x001e680001157983 */ /* 0x000ea20000300800 */
[----:B-----5:R-:W-:Y:S01]  /*6b470*/  VIADD R0, R252, 0x1 ;  /* 0x00000001fc007836 */ /* 0x020fe20000000000 */
[----:B------:R-:W-:-:S04]  /*6b480*/  DEPBAR.LE SB0, 0x0 ;  /* 0x000080000000791a */ /* 0x000fc80000000000 */
[----:B-1----:R-:W3:Y:S01]  /*6b490*/  LDL.LU R20, [R1+0x1e6c] ;  /* 0x001e6c0001147983 */ /* 0x002ee20000300800 */
[----:B------:R-:W-:Y:S01]  /*6b4a0*/  IMAD.MOV.U32 R30, RZ, RZ, R12 ;  /* 0x000000ffff1e7224 */ /* 0x000fe200078e000c */
[----:B------:R-:W-:Y:S01]  /*6b4b0*/  MOV R31, R14 ;  /* 0x0000000e001f7202 */ /* 0x000fe20000000f00 */
[----:B------:R-:W-:Y:S01]  /*6b4c0*/  IMAD.MOV.U32 R22, RZ, RZ, R8 ;  /* 0x000000ffff167224 */ /* 0x000fe200078e0008 */
[----:B------:R-:W2:Y:S01]  /*6b4d0*/  LDL R246, [R1+0xa40] ;  /* 0x000a400001f67983 */ /* 0x000ea20000100800 */
[----:B------:R-:W-:Y:S01]  /*6b4e0*/  MOV R23, R10 ;  /* 0x0000000a00177202 */ /* 0x000fe20000000f00 */
[----:B------:R-:W-:Y:S01]  /*6b4f0*/  IMAD.MOV.U32 R38, RZ, RZ, R152 ;  /* 0x000000ffff267224 */ /* 0x000fe200078e0098 */
[----:B------:R-:W-:Y:S01]  /*6b500*/  MOV R39, R154 ;  /* 0x0000009a00277202 */ /* 0x000fe20000000f00 */
[----:B------:R-:W4:Y:S01]  /*6b510*/  LDL.LU R28, [R1+0x240] ;  /* 0x00024000011c7983 */ /* 0x000f220000300800 */
[----:B------:R-:W-:Y:S01]  /*6b520*/  IMAD.MOV.U32 R54, RZ, RZ, R148 ;  /* 0x000000ffff367224 */ /* 0x000fe200078e0094 */
[----:B------:R-:W-:Y:S01]  /*6b530*/  MOV R55, R150 ;  /* 0x0000009600377202 */ /* 0x000fe20000000f00 */
[----:B------:R-:W-:Y:S01]  /*6b540*/  IMAD.MOV.U32 R50, RZ, RZ, R149 ;  /* 0x000000ffff327224 */ /* 0x000fe200078e0095 */
[----:B------:R-:W4:Y:S01]  /*6b550*/  LDL.LU R29, [R1+0x248] ;  /* 0x00024800011d7983 */ /* 0x000f220000300800 */
        /* <DEDUP_REMOVED lines=17> */
[----:B------:R-:W-:Y:S01]  /*6b670*/  ULDC.64 UR8, c[0x0][0x228] ;  /* 0x00008a0000087ab9 */ /* 0x000fe20000000a00 */
[----:B------:R-:W-:Y:S01]  /*6b680*/  IADD3 R2, R252, 0x2, RZ ;  /* 0x00000002fc027810 */ /* 0x000fe20007ffe0ff */
[----:B------:R-:W-:Y:S01]  /*6b690*/  ULDC UR4, c[0x0][0x22c] ;  /* 0x00008b0000047ab9 */ /* 0x000fe20000000800 */
[----:B------:R-:W-:Y:S01]  /*6b6a0*/  ULDC UR6, c[0x0][0x22c] ;  /* 0x00008b0000067ab9 */ /* 0x000fe20000000800 */
[----:B------:R-:W-:Y:S01]  /*6b6b0*/  ULDC.64 UR22, c[0x0][0x228] ;  /* 0x00008a0000167ab9 */ /* 0x000fe20000000a00 */
[----:B------:R-:W-:Y:S01]  /*6b6c0*/  ULDC.64 UR24, c[0x0][0x228] ;  /* 0x00008a0000187ab9 */ /* 0x000fe20000000a00 */
[----:B------:R-:W-:Y:S01]  /*6b6d0*/  ULDC UR12, c[0x0][0x248] ;  /* 0x00009200000c7ab9 */ /* 0x000fe20000000800 */
[----:B------:R-:W-:Y:S01]  /*6b6e0*/  ULDC UR16, c[0x0][0x22c] ;  /* 0x00008b0000107ab9 */ /* 0x000fe20000000800 */
[----:B------:R-:W-:Y:S01]  /*6b6f0*/  ULDC.64 UR10, c[0x0][0x228] ;  /* 0x00008a00000a7ab9 */ /* 0x000fe20000000a00 */
[----:B------:R-:W-:Y:S01]  /*6b700*/  ULDC UR13, c[0x0][0x248] ;  /* 0x00009200000d7ab9 */ /* 0x000fe20000000800 */
[----:B------:R-:W-:Y:S01]  /*6b710*/  ULDC.64 UR20, c[0x0][0x228] ;  /* 0x00008a0000147ab9 */ /* 0x000fe20000000a00 */
[----:B------:R-:W-:Y:S01]  /*6b720*/  ULDC.64 UR18, c[0x0][0x228] ;  /* 0x00008a0000127ab9 */ /* 0x000fe20000000a00 */
[----:B------:R-:W-:Y:S01]  /*6b730*/  BAR.SYNC.DEFER_BLOCKING 0x0 ;  /* 0x0000000000007b1d */ /* 0x000fe20000010000 */
[----:B---3--:R-:W-:-:S05]  /*6b740*/  ISETP.GE.AND P0, PT, R0, R20, PT ;  /* 0x000000140000720c */ /* 0x008fca0003f06270 */
[----:B------:R-:W1:Y:S01]  /*6b750*/  S2R R20, SR_TID.X ;  /* 0x0000000000147919 */ /* 0x000e620000002100 */
[----:B------:R-:W-:Y:S01]  /*6b760*/  IMAD.MOV.U32 R14, RZ, RZ, R9 ;  /* 0x000000ffff0e7224 */ /* 0x000fe200078e0009 */
[----:B--2---:R-:W-:Y:S01]  /*6b770*/  ISETP.GE.AND P5, PT, R246, R21, PT ;  /* 0x00000015f600720c */ /* 0x004fe20003fa6270 */
[----:B------:R-:W-:Y:S01]  /*6b780*/  IMAD.MOV.U32 R12, RZ, RZ, R25 ;  /* 0x000000ffff0c7224 */ /* 0x000fe200078e0019 */
[----:B------:R-:W-:Y:S01]  /*6b790*/  ISETP.GE.AND P3, PT, R2, UR9, PT ;  /* 0x0000000902007c0c */ /* 0x000fe2000bf66270 */
[C---:B------:R-:W-:Y:S01]  /*6b7a0*/  VIADD R2, R252.reuse, 0x3 ;  /* 0x00000003fc027836 */ /* 0x040fe20000000000 */
[----:B------:R-:W-:Y:S02]  /*6b7b0*/  IADD3 R0, R252, 0x4, RZ ;  /* 0x00000004fc007810 */ /* 0x000fe40007ffe0ff */
[----:B-1----:R-:W-:Y:S02]  /*6b7c0*/  LOP3.LUT R20, R20, 0x1f, RZ, 0xc0, !PT ;  /* 0x0000001f14147812 */ /* 0x002fe400078ec0ff */
[----:B------:R-:W-:-:S02]  /*6b7d0*/  MOV R21, R26 ;  /* 0x0000001a00157202 */ /* 0x000fc40000000f00 */
[----:B------:R-:W-:Y:S01]  /*6b7e0*/  LEA R247, R20, UR5, 0x4 ;  /* 0x0000000514f77c11 */ /* 0x000fe2000f8e20ff */
[----:B------:R-:W-:Y:S01]  /*6b7f0*/  IMAD.MOV.U32 R20, RZ, RZ, R24 ;  /* 0x000000ffff147224 */ /* 0x000fe200078e0018 */
[----:B------:R-:W-:Y:S01]  /*6b800*/  ISETP.GE.AND P1, PT, R2, UR4, PT ;  /* 0x0000000402007c0c */ /* 0x000fe2000bf26270 */
[----:B------:R-:W-:Y:S01]  /*6b810*/  ULDC UR4, c[0x0][0x244] ;  /* 0x0000910000047ab9 */ /* 0x000fe20000000800 */
[----:B------:R-:W-:Y:S01]  /*6b820*/  ULDC UR5, c[0x0][0x244] ;  /* 0x0000910000057ab9 */ /* 0x000fe20000000800 */
[----:B----4-:R-:W-:Y:S01]  /*6b830*/  STSM.16.M88.4 [R247], R28 ;  /* 0x0000001cf7007844 */ /* 0x010fe20000000200 */
[----:B------:R-:W-:-:S03]  /*6b840*/  NOP ;  /* 0x0000000000007918 */ /* 0x000fc60000000000 */
[----:B------:R-:W1:Y:S01]  /*6b850*/  LDS.128 R32, [R247] ;  /* 0x00000000f7207984 */ /* 0x000e620000000c00 */
[----:B------:R-:W-:-:S03]  /*6b860*/  NOP ;  /* 0x0000000000007918 */ /* 0x000fc60000000000 */
[----:B------:R2:W-:Y:S01]  /*6b870*/  STSM.16.M88.4 [R247], R20 ;  /* 0x00000014f7007844 */ /* 0x0005e20000000200 */
[----:B------:R-:W-:-:S03]  /*6b880*/  NOP ;  /* 0x0000000000007918 */ /* 0x000fc60000000000 */
[----:B------:R-:W3:Y:S01]  /*6b890*/  LDS.128 R28, [R247] ;  /* 0x00000000f71c7984 */ /* 0x000ee20000000c00 */
[----:B------:R-:W-:Y:S01]  /*6b8a0*/  ISETP.GE.AND P4, PT, R0, UR6, PT ;  /* 0x0000000600007c0c */ /* 0x000fe2000bf86270 */
[----:B------:R-:W-:Y:S01]  /*6b8b0*/  IMAD R3, R246, UR4, RZ ;  /* 0x00000004f6037c24 */ /* 0x000fe2000f8e02ff */
[----:B------:R-:W-:Y:S01]  /*6b8c0*/  ULDC.64 UR6, c[0x0][0x220] ;  /* 0x0000880000067ab9 */ /* 0x000fe20000000a00 */
[----:B-1----:R-:W-:Y:S04]  /*6b8d0*/  STL [R1+0x194], R33 ;  /* 0x0001942101007387 */ /* 0x002fe80000100800 */
[----:B------:R-:W-:Y:S04]  /*6b8e0*/  STL.64 [R1+0x198], R34 ;  /* 0x0001982201007387 */ /* 0x000fe80000100a00 */
[----:B--2---:R-:W2:Y:S04]  /*6b8f0*/  LDL.LU R20, [R1+0x244] ;  /* 0x0002440001147983 */ /* 0x004ea80000300800 */
[----:B------:R-:W2:Y:S01]  /*6b900*/  LDL.LU R21, [R1+0x24c] ;  /* 0x00024c0001157983 */ /* 0x000ea20000300800 */
[----:B------:R-:W-:Y:S01]  /*6b910*/  MOV R22, R13 ;  /* 0x0000000d00167202 */ /* 0x000fe20000000f00 */
[----:B------:R-:W-:Y:S01]  /*6b920*/  IMAD.MOV.U32 R23, RZ, RZ, R15 ;  /* 0x000000ffff177224 */ /* 0x000fe200078e000f */
[----:B------:R-:W-:Y:S01]  /*6b930*/  NOP ;  /* 0x0000000000007918 */ /* 0x000fe20000000000 */
[----:B------:R-:W-:Y:S01]  /*6b940*/  MOV R15, R11 ;  /* 0x0000000b000f7202 */ /* 0x000fe20000000f00 */
[----:B---3--:R-:W-:Y:S04]  /*6b950*/  STL [R1+0x114], R29 ;  /* 0x0001141d01007387 */ /* 0x008fe80000100800 */
[----:B------:R-:W-:Y:S04]  /*6b960*/  STL.64 [R1+0x118], R30 ;  /* 0x0001181e01007387 */ /* 0x000fe80000100a00 */
[----:B--2---:R-:W-:Y:S01]  /*6b970*/  STSM.16.M88.4 [R247], R20 ;  /* 0x00000014f7007844 */ /* 0x004fe20000000200 */
[----:B------:R-:W-:-:S03]  /*6b980*/  NOP ;  /* 0x0000000000007918 */ /* 0x000fc60000000000 */
[----:B------:R-:W1:Y:S04]  /*6b990*/  LDS.128 R8, [R247] ;  /* 0x00000000f7087984 */ /* 0x000e680000000c00 */
[----:B-1----:R1:W-:Y:S04]  /*6b9a0*/  STL.64 [R1+0x120], R8 ;  /* 0x0001200801007387 */ /* 0x0023e80000100a00 */
[----:B------:R2:W-:Y:S04]  /*6b9b0*/  STL.64 [R1+0x128], R10 ;  /* 0x0001280a01007387 */ /* 0x0005e80000100a00 */
[----:B-1----:R-:W3:Y:S04]  /*6b9c0*/  LDL.LU R8, [R1+0x220] ;  /* 0x0002200001087983 */ /* 0x002ee80000300800 */
[----:B------:R-:W3:Y:S01]  /*6b9d0*/  LDL.LU R9, [R1+0x228] ;  /* 0x0002280001097983 */ /* 0x000ee20000300800 */
[----:B------:R-:W-:Y:S01]  /*6b9e0*/  MOV R13, R27 ;  /* 0x0000001b000d7202 */ /* 0x000fe20000000f00 */
[----:B------:R-:W-:-:S04]  /*6b9f0*/  NOP ;  /* 0x0000000000007918 */ /* 0x000fc80000000000 */
[----:B------:R-:W-:Y:S01]  /*6ba00*/  STSM.16.M88.4 [R247], R12 ;  /* 0x0000000cf7007844 */ /* 0x000fe20000000200 */
[----:B------:R-:W-:-:S03]  /*6ba10*/  NOP ;  /* 0x0000000000007918 */ /* 0x000fc60000000000 */
[----:B------:R-:W1:Y:S01]  /*6ba20*/  LDS.128 R12, [R247] ;  /* 0x00000000f70c7984 */ /* 0x000e620000000c00 */
[----:B--2---:R-:W-:Y:S01]  /*6ba30*/  IMAD.MOV.U32 R10, RZ, RZ, R16 ;  /* 0x000000ffff0a7224 */ /* 0x004fe200078e0010 */
[----:B------:R-:W-:Y:S01]  /*6ba40*/  MOV R11, R18 ;  /* 0x00000012000b7202 */ /* 0x000fe20000000f00 */
[----:B------:R-:W-:Y:S01]  /*6ba50*/  NOP ;  /* 0x0000000000007918 */ /* 0x000fe20000000000 */
[----:B-1----:R-:W-:Y:S04]  /*6ba60*/  STL.64 [R1+0x100], R12 ;  /* 0x0001000c01007387 */ /* 0x002fe80000100a00 */
[----:B------:R-:W-:Y:S04]  /*6ba70*/  STL.64 [R1+0x108], R14 ;  /* 0x0001080e01007387 */ /* 0x000fe80000100a00 */
[----:B---3--:R-:W-:Y:S01]  /*6ba80*/  STSM.16.M88.4 [R247], R8 ;  /* 0x00000008f7007844 */ /* 0x008fe20000000200 */
[----:B------:R-:W-:-:S03]  /*6ba90*/  NOP ;  /* 0x0000000000007918 */ /* 0x000fc60000000000 */
[----:B------:R-:W1:Y:S04]  /*6baa0*/  LDS.128 R12, [R247] ;  /* 0x00000000f70c7984 */ /* 0x000e680000000c00 */
[----:B-1----:R1:W-:Y:S04]  /*6bab0*/  STL.64 [R1+0x2b0], R12 ;  /* 0x0002b00c01007387 */ /* 0x0023e80000100a00 */
[----:B------:R2:W-:Y:S04]  /*6bac0*/  STL.64 [R1+0x2b8], R14 ;  /* 0x0002b80e01007387 */ /* 0x0005e80000100a00 */
[----:B-1----:R-:W3:Y:S04]  /*6bad0*/  LDL.LU R12, [R1+0x224] ;  /* 0x00022400010c7983 */ /* 0x002ee80000300800 */
[----:B------:R-:W3:Y:S01]  /*6bae0*/  LDL.LU R13, [R1+0x22c] ;  /* 0x00022c00010d7983 */ /* 0x000ee20000300800 */
[----:B------:R-:W-:Y:S01]  /*6baf0*/  IMAD.MOV.U32 R8, RZ, RZ, R172 ;  /* 0x000000ffff087224 */ /* 0x000fe200078e00ac */
[----:B------:R-:W-:Y:S01]  /*6bb00*/  MOV R9, R174 ;  /* 0x000000ae00097202 */ /* 0x000fe20000000f00 */
[----:B------:R-:W-:Y:S01]  /*6bb10*/  IMAD.MOV.U32 R10, RZ, RZ, R4 ;  /* 0x000000ffff0a7224 */ /* 0x000fe200078e0004 */
        /* <DEDUP_REMOVED lines=9> */
[----:B------:R1:W-:Y:S02]  /*6bbb0*/  STL.64 [R1+0x248], R10 ;  /* 0x0002480a01007387 */ /* 0x0003e40000100a00 */
[----:B-1----:R-:W-:Y:S01]  /*6bbc0*/  IMAD.MOV.U32 R10, RZ, RZ, R5 ;  /* 0x000000ffff0a7224 */ /* 0x002fe200078e0005 */
[----:B------:R-:W-:Y:S01]  /*6bbd0*/  MOV R11, R7 ;  /* 0x00000007000b7202 */ /* 0x000fe20000000f00 */
[----:B------:R-:W-:Y:S01]  /*6bbe0*/  IMAD.MOV.U32 R8, RZ, RZ, R173 ;  /* 0x000000ffff087224 */ /* 0x000fe200078e00ad */
[----:B------:R-:W-:Y:S01]  /*6bbf0*/  MOV R9, R175 ;  /* 0x000000af00097202 */ /* 0x000fe20000000f00 */
[----:B---3--:R-:W-:Y:S01]  /*6bc00*/  STSM.16.M88.4 [R247], R12 ;  /* 0x0000000cf7007844 */ /* 0x008fe20000000200 */
[----:B------:R-:W-:-:S03]  /*6bc10*/  NOP ;  /* 0x0000000000007918 */ /* 0x000fc60000000000 */
[----:B------:R-:W1:Y:S01]  /*6bc20*/  LDS.128 R4, [R247] ;  /* 0x00000000f7047984 */ /* 0x000e620000000c00 */
[----:B------:R-:W-:-:S03]  /*6bc30*/  NOP ;  /* 0x0000000000007918 */ /* 0x000fc60000000000 */
[----:B------:R2:W-:Y:S04]  /*6bc40*/  STSM.16.M88.4 [R247], R8 ;  /* 0x00000008f7007844 */ /* 0x0005e80000000200 */
[----:B-1----:R-:W-:Y:S04]  /*6bc50*/  STL.64 [R1+0x2a0], R4 ;  /* 0x0002a00401007387 */ /* 0x002fe80000100a00 */
[----:B------:R-:W-:Y:S01]  /*6bc60*/  STL.64 [R1+0x2a8], R6 ;  /* 0x0002a80601007387 */ /* 0x000fe20000100a00 */
[----:B------:R-:W-:-:S03]  /*6bc70*/  NOP ;  /* 0x0000000000007918 */ /* 0x000fc60000000000 */
[----:B------:R-:W1:Y:S04]  /*6bc80*/  LDS.128 R4, [R247] ;  /* 0x00000000f7047984 */ /* 0x000e680000000c00 */
[----:B--2---:R-:W2:Y:S04]  /*6bc90*/  LDL.LU R8, [R1+0xf0] ;  /* 0x0000f00001087983 */ /* 0x004ea80000300800 */
[----:B------:R-:W2:Y:S04]  /*6bca0*/  LDL.LU R9, [R1+0xf8] ;  /* 0x0000f80001097983 */ /* 0x000ea80000300800 */
[----:B-1----:R1:W-:Y:S04]  /*6bcb0*/  STL.64 [R1+0x220], R4 ;  /* 0x0002200401007387 */ /* 0x0023e80000100a00 */
[----:B------:R3:W-:Y:S04]  /*6bcc0*/  STL.64 [R1+0x228], R6 ;  /* 0x0002280601007387 */ /* 0x0007e80000100a00 */
[----:B-1----:R-:W4:Y:S04]  /*6bcd0*/  LDL.LU R4, [R1+0xa30] ;  /* 0x000a300001047983 */ /* 0x002f280000300800 */
[----:B------:R-:W4:Y:S04]  /*6bce0*/  LDL.LU R5, [R1+0xa38] ;  /* 0x000a380001057983 */ /* 0x000f280000300800 */
[----:B---3--:R-:W4:Y:S04]  /*6bcf0*/  LDL.LU R6, [R1+0x700] ;  /* 0x0007000001067983 */ /* 0x008f280000300800 */
[----:B------:R-:W4:Y:S01]  /*6bd00*/  LDL.LU R7, [R1+0x708] ;  /* 0x0007080001077983 */ /* 0x000f220000300800 */
[----:B------:R-:W-:Y:S01]  /*6bd10*/  IMAD.MOV.U32 R10, RZ, RZ, R248 ;  /* 0x000000ffff0a7224 */ /* 0x000fe200078e00f8 */
[----:B------:R-:W-:Y:S01]  /*6bd20*/  MOV R11, R250 ;  /* 0x000000fa000b7202 */ /* 0x000fe20000000f00 */
[----:B------:R-:W-:-:S04]  /*6bd30*/  NOP ;  /* 0x0000000000007918 */ /* 0x000fc80000000000 */
[----:B--2---:R-:W-:Y:S01]  /*6bd40*/  STSM.16.M88.4 [R247], R8 ;  /* 0x00000008f7007844 */ /* 0x004fe20000000200 */
[----:B------:R-:W-:-:S03]  /*6bd50*/  NOP ;  /* 0x0000000000007918 */ /* 0x000fc60000000000 */
[----:B------:R-:W1:Y:S01]  /*6bd60*/  LDS.128 R8, [R247] ;  /* 0x00000000f7087984 */ /* 0x000e620000000c00 */
[----:B------:R-:W-:-:S03]  /*6bd70*/  NOP ;  /* 0x0000000000007918 */ /* 0x000fc60000000000 */
[----:B-1----:R-:W-:Y:S04]  /*6bd80*/  STL.64 [R1+0x2d0], R8 ;  /* 0x0002d00801007387 */ /* 0x002fe80000100a00 */
[----:B------:R-:W-:Y:S04]  /*6bd90*/  STL.64 [R1+0x2d8], R10 ;  /* 0x0002d80a01007387 */ /* 0x000fe80000100a00 */
[----:B----4-:R1:W-:Y:S01]  /*6bda0*/  STSM.16.M88.4 [R247], R4 ;  /* 0x00000004f7007844 */ /* 0x0103e20000000200 */
[----:B------:R-:W-:-:S03]  /*6bdb0*/  NOP ;  /* 0x0000000000007918 */ /* 0x000fc60000000000 */
[----:B------:R-:W2:Y:S04]  /*6bdc0*/  LDS.128 R8, [R247] ;  /* 0x00000000f7087984 */ /* 0x000ea80000000c00 */
[----:B-1----:R-:W3:Y:S04]  /*6bdd0*/  LDL.LU R4, [R1+0xf4] ;  /* 0x0000f40001047983 */ /* 0x002ee80000300800 */
[----:B------:R-:W3:Y:S01]  /*6bde0*/  LDL.LU R5, [R1+0xfc] ;  /* 0x0000fc0001057983 */ /* 0x000ee20000300800 */
[----:B------:R-:W-:Y:S01]  /*6bdf0*/  IMAD.MOV.U32 R6, RZ, RZ, R249 ;  /* 0x000000ffff067224 */ /* 0x000fe200078e00f9 */
[----:B------:R-:W-:Y:S01]  /*6be00*/  MOV R7, R251 ;  /* 0x000000fb00077202 */ /* 0x000fe20000000f00 */
[----:B------:R-:W-:Y:S01]  /*6be10*/  NOP ;  /* 0x0000000000007918 */ /* 0x000fe20000000000 */
[----:B--2---:R-:W-:Y:S04]  /*6be20*/  STL.64 [R1+0xf0], R8 ;  /* 0x0000f00801007387 */ /* 0x004fe80000100a00 */
[----:B------:R-:W-:Y:S04]  /*6be30*/  STL.64 [R1+0xf8], R10 ;  /* 0x0000f80a01007387 */ /* 0x000fe80000100a00 */
[----:B---3--:R1:W-:Y:S01]  /*6be40*/  STSM.16.M88.4 [R247], R4 ;  /* 0x00000004f7007844 */ /* 0x0083e20000000200 */
[----:B------:R-:W-:-:S03]  /*6be50*/  NOP ;  /* 0x0000000000007918 */ /* 0x000fc60000000000 */
[----:B------:R-:W2:Y:S04]  /*6be60*/  LDS.128 R8, [R247] ;  /* 0x00000000f7087984 */ /* 0x000ea80000000c00 */
[----:B-1----:R-:W3:Y:S04]  /*6be70*/  LDL.LU R4, [R1+0xa34] ;  /* 0x000a340001047983 */ /* 0x002ee80000300800 */
[----:B------:R-:W3:Y:S04]  /*6be80*/  LDL.LU R5, [R1+0xa3c] ;  /* 0x000a3c0001057983 */ /* 0x000ee80000300800 */
[----:B------:R-:W3:Y:S04]  /*6be90*/  LDL.LU R6, [R1+0x704] ;  /* 0x0007040001067983 */ /* 0x000ee80000300800 */
[----:B------:R-:W3:Y:S01]  /*6bea0*/  LDL.LU R7, [R1+0x70c] ;  /* 0x00070c0001077983 */ /* 0x000ee20000300800 */
[----:B------:R-:W-:-:S03]  /*6beb0*/  NOP ;  /* 0x0000000000007918 */ /* 0x000fc60000000000 */
[----:B--2---:R1:W-:Y:S04]  /*6bec0*/  STL.64 [R1+0x2c0], R8 ;  /* 0x0002c00801007387 */ /* 0x0043e80000100a00 */
[----:B------:R-:W-:Y:S04]  /*6bed0*/  STL.64 [R1+0x2c8], R10 ;  /* 0x0002c80a01007387 */ /* 0x000fe80000100a00 */
[----:B-1----:R-:W2:Y:S04]  /*6bee0*/  LDL.LU R8, [R1+0xe0] ;  /* 0x0000e00001087983 */ /* 0x002ea80000300800 */
[----:B------:R-:W2:Y:S04]  /*6bef0*/  LDL.LU R9, [R1+0xe8] ;  /* 0x0000e80001097983 */ /* 0x000ea80000300800 */
[----:B---3--:R-:W-:Y:S01]  /*6bf00*/  STSM.16.M88.4 [R247], R4 ;  /* 0x00000004f7007844 */ /* 0x008fe20000000200 */
[----:B------:R-:W-:-:S03]  /*6bf10*/  NOP ;  /* 0x0000000000007918 */ /* 0x000fc60000000000 */
[----:B------:R-:W1:Y:S04]  /*6bf20*/  LDS.128 R248, [R247] ;  /* 0x00000000f7f87984 */ /* 0x000e680000000c00 */
[----:B-1----:R-:W-:Y:S04]  /*6bf30*/  STL [R1+0x22c4], R250 ;  /* 0x0022c4fa01007387 */ /* 0x002fe80000100800 */
[----:B------:R-:W-:Y:S04]  /*6bf40*/  STL [R1+0x22c0], R251 ;  /* 0x0022c0fb01007387 */ /* 0x000fe80000100800 */
[----:B------:R-:W3:Y:S04]  /*6bf50*/  LDL.LU R4, [R1+0xa20] ;  /* 0x000a200001047983 */ /* 0x000ee80000300800 */
[----:B------:R-:W3:Y:S04]  /*6bf60*/  LDL.LU R5, [R1+0xa28] ;  /* 0x000a280001057983 */ /* 0x000ee80000300800 */
[----:B------:R-:W3:Y:S04]  /*6bf70*/  LDL.LU R6, [R1+0x670] ;  /* 0x0006700001067983 */ /* 0x000ee80000300800 */
[----:B------:R-:W3:Y:S01]  /*6bf80*/  LDL.LU R7, [R1+0x678] ;  /* 0x0006780001077983 */ /* 0x000ee20000300800 */
        /* <DEDUP_REMOVED lines=9> */
[----:B---3--:R1:W-:Y:S01]  /*6c020*/  STSM.16.M88.4 [R247], R4 ;  /* 0x00000004f7007844 */ /* 0x0083e20000000200 */
        /* <DEDUP_REMOVED lines=567> */
[----:B--2---:R-:W-:Y:S04]  /*6e3a0*/  STL [R1+0x22a4], R240 ;  /* 0x0022a4f001007387 */ /* 0x004fe80000100800 */
[----:B------:R-:W-:Y:S04]  /*6e3b0*/  STL [R1+0x22a0], R241 ;  /* 0x0022a0f101007387 */ /* 0x000fe80000100800 */
[----:B------:R-:W-:Y:S04]  /*6e3c0*/  STL [R1+0x229c], R242 ;  /* 0x00229cf201007387 */ /* 0x000fe80000100800 */
[----:B------:R-:W-:Y:S04]  /*6e3d0*/  STL [R1+0x2298], R243 ;  /* 0x002298f301007387 */ /* 0x000fe80000100800 */
        /* <DEDUP_REMOVED lines=8> */
[----:B--2---:R-:W-:Y:S04]  /*6e460*/  STL [R1+0x22b4], R236 ;  /* 0x0022b4ec01007387 */ /* 0x004fe80000100800 */
[----:B------:R-:W-:Y:S04]  /*6e470*/  STL [R1+0x22b0], R237 ;  /* 0x0022b0ed01007387 */ /* 0x000fe80000100800 */
[----:B------:R-:W-:Y:S04]  /*6e480*/  STL [R1+0x22ac], R238 ;  /* 0x0022acee01007387 */ /* 0x000fe80000100800 */
[----:B------:R-:W-:Y:S04]  /*6e490*/  STL [R1+0x22a8], R239 ;  /* 0x0022a8ef01007387 */ /* 0x000fe80000100800 */
[----:B------:R-:W2:Y:S04]  /*6e4a0*/  LDL.LU R20, [R1+0x770] ;  /* 0x0007700001147983 */ /* 0x000ea80000300800 */
        /* <DEDUP_REMOVED lines=12> */
[----:B------:R-:W-:Y:S01]  /*6e570*/  NOP ;  /* 0x0000000000007918 */ /* 0x000fe20000000000 */
[----:B------:R-:W4:Y:S04]  /*6e580*/  LDL.LU R16, [R1+0x774] ;  /* 0x0007740001107983 */ /* 0x000f280000300800 */
[----:B------:R-:W4:Y:S01]  /*6e590*/  LDL.LU R17, [R1+0x77c] ;  /* 0x00077c0001117983 */ /* 0x000f220000300800 */
[----:B------:R-:W-:-:S03]  /*6e5a0*/  IMAD.MOV.U32 R18, RZ, RZ, R177 ;  /* 0x000000ffff127224 */ /* 0x000fc600078e00b1 */
[----:B--2---:R-:W-:Y:S01]  /*6e5b0*/  STSM.16.M88.4 [R247], R20 ;  /* 0x00000014f7007844 */ /* 0x004fe20000000200 */
[----:B------:R-:W-:-:S03]  /*6e5c0*/  NOP ;  /* 0x0000000000007918 */ /* 0x000fc60000000000 */
[----:B------:R-:W-:Y:S01]  /*6e5d0*/  LDS.128 R4, [R247] ;  /* 0x00000000f7047984 */ /* 0x000fe20000000c00 */
[----:B------:R-:W-:Y:S01]  /*6e5e0*/  NOP ;  /* 0x0000000000007918 */ /* 0x000fe20000000000 */
[----:B------:R-:W-:Y:S02]  /*6e5f0*/  MOV R19, R179 ;  /* 0x000000b300137202 */ /* 0x000fe40000000f00 */
[----:B------:R-:W-:Y:S01]  /*6e600*/  MOV R244, R28 ;  /* 0x0000001c00f47202 */ /* 0x000fe20000000f00 */
[----:B------:R-:W-:Y:S01]  /*6e610*/  IMAD.MOV.U32 R245, RZ, RZ, R32 ;  /* 0x000000fffff57224 */ /* 0x000fe200078e0020 */
[----:B---3--:R-:W-:Y:S01]  /*6e620*/  STSM.16.M88.4 [R247], R12 ;  /* 0x0000000cf7007844 */ /* 0x008fe20000000200 */
[----:B------:R-:W-:-:S03]  /*6e630*/  NOP ;  /* 0x0000000000007918 */ /* 0x000fc60000000000 */
[----:B------:R-:W-:Y:S01]  /*6e640*/  LDS.128 R12, [R247] ;  /* 0x00000000f70c7984 */ /* 0x000fe20000000c00 */
[----:B------:R-:W-:-:S03]  /*6e650*/  NOP ;  /* 0x0000000000007918 */ /* 0x000fc60000000000 */
[----:B----4-:R1:W-:Y:S01]  /*6e660*/  STSM.16.M88.4 [R247], R16 ;  /* 0x00000010f7007844 */ /* 0x0103e20000000200 */
[----:B------:R-:W-:-:S03]  /*6e670*/  NOP ;  /* 0x0000000000007918 */ /* 0x000fc60000000000 */
[----:B------:R-:W-:Y:S04]  /*6e680*/  LDS.128 R24, [R247] ;  /* 0x00000000f7187984 */ /* 0x000fe80000000c00 */
[----:B-1----:R-:W2:Y:S04]  /*6e690*/  LDL.LU R16, [R1+0x934] ;  /* 0x0009340001107983 */ /* 0x002ea80000300800 */
[----:B------:R-:W2:Y:S04]  /*6e6a0*/  LDL.LU R17, [R1+0x93c] ;  /* 0x00093c0001117983 */ /* 0x000ea80000300800 */
[----:B------:R-:W2:Y:S04]  /*6e6b0*/  LDL.LU R18, [R1+0x254] ;  /* 0x0002540001127983 */ /* 0x000ea80000300800 */
[----:B------:R-:W2:Y:S01]  /*6e6c0*/  LDL.LU R19, [R1+0x25c] ;  /* 0x00025c0001137983 */ /* 0x000ea20000300800 */
[----:B------:R-:W-:-:S03]  /*6e6d0*/  NOP ;  /* 0x0000000000007918 */ /* 0x000fc60000000000 */
[----:B------:R-:W3:Y:S04]  /*6e6e0*/  LDL.LU R36, [R1+0x760] ;  /* 0x0007600001247983 */ /* 0x000ee80000300800 */
[----:B------:R-:W3:Y:S04]  /*6e6f0*/  LDL.LU R37, [R1+0x768] ;  /* 0x0007680001257983 */ /* 0x000ee80000300800 */
[----:B------:R-:W4:Y:S04]  /*6e700*/  LDL.LU R28, [R1+0x920] ;  /* 0x00092000011c7983 */ /* 0x000f280000300800 */
[----:B------:R-:W4:Y:S04]  /*6e710*/  LDL.LU R29, [R1+0x928] ;  /* 0x00092800011d7983 */ /* 0x000f280000300800 */
[----:B------:R-:W4:Y:S04]  /*6e720*/  LDL.LU R30, [R1+0x230] ;  /* 0x00023000011e7983 */ /* 0x000f280000300800 */
[----:B------:R-:W4:Y:S04]  /*6e730*/  LDL.LU R31, [R1+0x238] ;  /* 0x00023800011f7983 */ /* 0x000f280000300800 */
[----:B------:R-:W4:Y:S04]  /*6e740*/  LDL.LU R32, [R1+0x764] ;  /* 0x0007640001207983 */ /* 0x000f280000300800 */
[----:B------:R-:W4:Y:S01]  /*6e750*/  LDL.LU R33, [R1+0x76c] ;  /* 0x00076c0001217983 */ /* 0x000f220000300800 */
[----:B------:R-:W-:Y:S01]  /*6e760*/  IMAD.MOV.U32 R34, RZ, RZ, R153 ;  /* 0x000000ffff227224 */ /* 0x000fe200078e0099 */
[----:B------:R-:W-:-:S02]  /*6e770*/  MOV R35, R155 ;  /* 0x0000009b00237202 */ /* 0x000fc40000000f00 */
[----:B--2---:R-:W-:Y:S01]  /*6e780*/  STSM.16.M88.4 [R247], R16 ;  /* 0x00000010f7007844 */ /* 0x004fe20000000200 */
[----:B------:R-:W-:-:S03]  /*6e790*/  NOP ;  /* 0x0000000000007918 */ /* 0x000fc60000000000 */
[----:B------:R-:W-:Y:S01]  /*6e7a0*/  LDS.128 R20, [R247] ;  /* 0x00000000f7147984 */ /* 0x000fe20000000c00 */
[----:B------:R-:W-:-:S03]  /*6e7b0*/  NOP ;  /* 0x0000000000007918 */ /* 0x000fc60000000000 */
[----:B---3--:R-:W-:Y:S01]  /*6e7c0*/  STSM.16.M88.4 [R247], R36 ;  /* 0x00000024f7007844 */ /* 0x008fe20000000200 */
[----:B------:R-:W-:-:S03]  /*6e7d0*/  NOP ;  /* 0x0000000000007918 */ /* 0x000fc60000000000 */
[----:B------:R-:W-:Y:S01]  /*6e7e0*/  LDS.128 R16, [R247] ;  /* 0x00000000f7107984 */ /* 0x000fe20000000c00 */
[----:B------:R-:W-:-:S03]  /*6e7f0*/  NOP ;  /* 0x0000000000007918 */ /* 0x000fc60000000000 */
[----:B----4-:R-:W-:Y:S01]  /*6e800*/  STSM.16.M88.4 [R247], R28 ;  /* 0x0000001cf7007844 */ /* 0x010fe20000000200 */
[----:B------:R-:W-:-:S03]  /*6e810*/  NOP ;  /* 0x0000000000007918 */ /* 0x000fc60000000000 */
[----:B------:R-:W-:Y:S01]  /*6e820*/  LDS.128 R28, [R247] ;  /* 0x00000000f71c7984 */ /* 0x000fe20000000c00 */
[----:B------:R-:W-:-:S03]  /*6e830*/  NOP ;  /* 0x0000000000007918 */ /* 0x000fc60000000000 */
[----:B------:R1:W-:Y:S01]  /*6e840*/  STSM.16.M88.4 [R247], R32 ;  /* 0x00000020f7007844 */ /* 0x0003e20000000200 */
        /* <DEDUP_REMOVED lines=149> */
[----:B------:R-:W3:Y:S04]  /*6f1a0*/  LDL.LU R134, [R1] ;  /* 0x0000000001867983 */ /* 0x000ee80000300800 */
        /* <DEDUP_REMOVED lines=203> */
[----:B------:R-:W1:Y:S01]  /*6fe60*/  LDS.128 R208, [R247] ;  /* 0x00000000f7d07984 */ /* 0x000e620000000c00 */
[----:B------:R-:W-:-:S03]  /*6fe70*/  NOP ;  /* 0x0000000000007918 */ /* 0x000fc60000000000 */
[----:B----4-:R-:W-:Y:S01]  /*6fe80*/  STSM.16.M88.4 [R247], R220 ;  /* 0x000000dcf7007844 */ /* 0x010fe20000000200 */
[----:B------:R-:W-:-:S03]  /*6fe90*/  NOP ;  /* 0x0000000000007918 */ /* 0x000fc60000000000 */
[----:B------:R-:W2:Y:S04]  /*6fea0*/  LDS.128 R224, [R247] ;  /* 0x00000000f7e07984 */ /* 0x000ea80000000c00 */
[----:B-1----:R1:W-:Y:S04]  /*6feb0*/  STL [R1+0x2290], R211 ;  /* 0x002290d301007387 */ /* 0x0023e80000100800 */
[----:B-1----:R-:W3:Y:S04]  /*6fec0*/  LDL.LU R211, [R1+0xa44] ;  /* 0x000a440001d37983 */ /* 0x002ee80000300800 */
[----:B------:R-:W4:Y:S04]  /*6fed0*/  LDL.LU R220, [R1+0x74] ;  /* 0x0000740001dc7983 */ /* 0x000f280000300800 */
[----:B------:R-:W4:Y:S04]  /*6fee0*/  LDL.LU R221, [R1+0x7c] ;  /* 0x00007c0001dd7983 */ /* 0x000f280000300800 */
[----:B------:R-:W4:Y:S04]  /*6fef0*/  LDL.LU R222, [R1+0x54] ;  /* 0x0000540001de7983 */ /* 0x000f280000300800 */
[----:B------:R-:W4:Y:S01]  /*6ff00*/  LDL.LU R223, [R1+0x5c] ;  /* 0x00005c0001df7983 */ /* 0x000f220000300800 */
[----:B------:R-:W-:-:S03]  /*6ff10*/  NOP ;  /* 0x0000000000007918 */ /* 0x000fc60000000000 */
[----:B--2---:R1:W-:Y:S04]  /*6ff20*/  STL [R1+0x2294], R227 ;  /* 0x002294e301007387 */ /* 0x0043e80000100800 */
[----:B-1----:R-:W2:Y:S04]  /*6ff30*/  LDL.LU R227, [R1+0xa40] ;  /* 0x000a400001e37983 */ /* 0x002ea80000300800 */
[----:B----4-:R1:W-:Y:S01]  /*6ff40*/  STSM.16.M88.4 [R247], R220 ;  /* 0x000000dcf7007844 */ /* 0x0103e20000000200 */
[----:B---3--:R-:W-:Y:S01]  /*6ff50*/  IMAD R0, R211, UR5, RZ ;  /* 0x00000005d3007c24 */ /* 0x008fe2000f8e02ff */
[----:B------:R-:W-:Y:S01]  /*6ff60*/  ULDC.64 UR4, c[0x0][0x220] ;  /* 0x0000880000047ab9 */ /* 0x000fe20000000a00 */
[----:B------:R-:W-:Y:S01]  /*6ff70*/  ISETP.LT.AND P5, PT, R252, UR23, !P5 ;  /* 0x00000017fc007c0c */ /* 0x000fe2000efa1270 */
[----:B------:R-:W-:Y:S01]  /*6ff80*/  NOP ;  /* 0x0000000000007918 */ /* 0x000fe20000000000 */
[----:B-1----:R-:W3:Y:S04]  /*6ff90*/  LDL.LU R220, [R1+0x864] ;  /* 0x0008640001dc7983 */ /* 0x002ee80000300800 */
[----:B------:R-:W3:Y:S04]  /*6ffa0*/  LDL.LU R221, [R1+0x86c] ;  /* 0x00086c0001dd7983 */ /* 0x000ee80000300800 */
[----:B------:R-:W3:Y:S04]  /*6ffb0*/  LDL.LU R222, [R1+0x134] ;  /* 0x0001340001de7983 */ /* 0x000ee80000300800 */
[----:B------:R-:W3:Y:S04]  /*6ffc0*/  LDL.LU R223, [R1+0x13c] ;  /* 0x00013c0001df7983 */ /* 0x000ee80000300800 */
[----:B------:R-:W4:Y:S01]  /*6ffd0*/  LDL.LU R250, [R1+0x120] ;  /* 0x0001200001fa7983 */ /* 0x000f220000300800 */
[C---:B------:R-:W-:Y:S01]  /*6ffe0*/  LEA R2, P2, R3.reuse, UR4, 0x2 ;  /* 0x0000000403027c11 */ /* 0x040fe2000f8410ff */
[----:B------:R-:W-:Y:S01]  /*6fff0*/  ULDC UR4, c[0x0][0x248] ;  /* 0x0000920000047ab9 */ /* 0x000fe20000000800 */
[C---:B------:R-:W-:Y:S01]  /*70000*/  LEA R228, P6, R0.reuse, UR6, 0x2 ;  /* 0x0000000600e47c11 */ /* 0x040fe2000f8c10ff */
[----:B------:R-:W1:Y:S01]  /*70010*/  LDS.128 R232, [R247] ;  /* 0x00000000f7e87984 */ /* 0x000e620000000c00 */
[----:B------:R-:W-:Y:S01]  /*70020*/  LEA.HI.X.SX32 R3, R3, UR5, 0x2, P2 ;  /* 0x0000000503037c11 */ /* 0x000fe200090f16ff */
[----:B------:R-:W-:Y:S01]  /*70030*/  NOP ;  /* 0x0000000000007918 */ /* 0x000fe20000000000 */
[----:B------:R-:W-:Y:S01]  /*70040*/  ISETP.GE.AND P2, PT, R211, UR8, PT ;  /* 0x00000008d3007c0c */ /* 0x000fe2000bf46270 */
[----:B------:R-:W-:Y:S01]  /*70050*/  ULDC.64 UR8, c[0x0][0x228] ;  /* 0x00008a0000087ab9 */ /* 0x000fe20000000a00 */
[----:B------:R-:W-:Y:S01]  /*70060*/  LEA.HI.X.SX32 R229, R0, UR7, 0x2, P6 ;  /* 0x0000000700e57c11 */ /* 0x000fe2000b0f16ff */
[----:B------:R-:W4:Y:S01]  /*70070*/  LDL.LU R11, [R1+0x114] ;  /* 0x00011400010b7983 */ /* 0x000f220000300800 */
[C---:B------:R-:W-:Y:S01]  /*70080*/  ISETP.LT.AND P2, PT, R252.reuse, UR25, !P2 ;  /* 0x00000019fc007c0c */ /* 0x040fe2000d741270 */
[----:B------:R-:W-:Y:S01]  /*70090*/  IMAD R0, R252, UR4, RZ ;  /* 0x00000004fc007c24 */ /* 0x000fe2000f8e02ff */
[----:B------:R-:W-:Y:S01]  /*700a0*/  ULDC.64 UR6, c[0x0][0x228] ;  /* 0x00008a0000067ab9 */ /* 0x000fe20000000a00 */
[----:B------:R-:W4:Y:S01]  /*700b0*/  LDL.LU R10, [R1+0x124] ;  /* 0x00012400010a7983 */ /* 0x000f220000300800 */
[----:B------:R-:W-:-:S03]  /*700c0*/  ULDC.64 UR4, c[0x0][0x228] ;  /* 0x00008a0000047ab9 */ /* 0x000fc60000000a00 */
        /* <DEDUP_REMOVED lines=9> */
[----:B---3--:R3:W-:Y:S02]  /*70160*/  STSM.16.M88.4 [R247], R220 ;  /* 0x000000dcf7007844 */ /* 0x0087e40000000200 */
[----:B---3--:R-:W-:Y:S01]  /*70170*/  IMAD.WIDE R220, R0, 0x4, R2 ;  /* 0x0000000400dc7825 */ /* 0x008fe200078e0202 */
[----:B------:R-:W-:-:S03]  /*70180*/  NOP ;  /* 0x0000000000007918 */ /* 0x000fc60000000000 */
[----:B------:R-:W-:Y:S01]  /*70190*/  IMAD.WIDE R222, R0, 0x4, R228 ;  /* 0x0000000400de7825 */ /* 0x000fe200078e02e4 */
[----:B------:R3:W-:Y:S04]  /*701a0*/  @P5 STG.E desc[UR14][R220.64], R245 ;  /* 0x000000f5dc005986 */ /* 0x0007e8000c10190e */
[----:B------:R1:W-:Y:S01]  /*701b0*/  @P2 STG.E desc[UR14][R222.64], R244 ;  /* 0x000000f4de002986 */ /* 0x0003e2000c10190e */
[----:B--2---:R-:W-:Y:S01]  /*701c0*/  ISETP.LT.AND P2, PT, R227, UR8, !P0 ;  /* 0x00000008e3007c0c */ /* 0x004fe2000c741270 */
[----:B------:R-:W-:Y:S01]  /*701d0*/  ULDC UR8, c[0x0][0x22c] ;  /* 0x00008b0000087ab9 */ /* 0x000fe20000000800 */
[----:B---3--:R-:W-:Y:S01]  /*701e0*/  VIADD R220, R252, 0x5 ;  /* 0x00000005fcdc7836 */ /* 0x008fe20000000000 */
[----:B-1----:R-:W-:-:S04]  /*701f0*/  IADD3 R222, R0, UR12, RZ ;  /* 0x0000000c00de7c10 */ /* 0x002fc8000fffe0ff */
[----:B------:R-:W-:Y:S01]  /*70200*/  ISETP.GE.AND P5, PT, R220, UR16, PT ;  /* 0x00000010dc007c0c */ /* 0x000fe2000bfa6270 */
[----:B------:R-:W-:Y:S01]  /*70210*/  ULDC.64 UR16, c[0x0][0x228] ;  /* 0x00008a0000107ab9 */ /* 0x000fe20000000a00 */
[----:B------:R-:W-:-:S05]  /*70220*/  IMAD.WIDE R220, R222, 0x4, R2 ;  /* 0x00000004dedc7825 */ /* 0x000fca00078e0202 */
[----:B----4-:R1:W-:Y:S04]  /*70230*/  @P2 STG.E desc[UR14][R220.64], R250 ;  /* 0x000000fadc002986 */ /* 0x0103e8000c10190e */
[----:B-1----:R-:W2:Y:S04]  /*70240*/  LDL.LU R250, [R1+0x22c4] ;  /* 0x0022c40001fa7983 */ /* 0x002ea80000300800 */
[----:B------:R-:W3:Y:S04]  /*70250*/  LDL.LU R220, [R1+0x100] ;  /* 0x0001000001dc7983 */ /* 0x000ee80000300800 */
[----:B------:R-:W4:Y:S01]  /*70260*/  LDL.LU R221, [R1+0x194] ;  /* 0x0001940001dd7983 */ /* 0x000f220000300800 */
[----:B------:R-:W-:-:S02]  /*70270*/  ISETP.LT.AND P0, PT, R211, UR6, !P0 ;  /* 0x00000006d3007c0c */ /* 0x000fc4000c701270 */
[----:B------:R-:W-:Y:S01]  /*70280*/  ISETP.LT.AND P6, PT, R227, UR4, !P3 ;  /* 0x00000004e3007c0c */ /* 0x000fe2000dfc1270 */
[C---:B------:R-:W-:Y:S01]  /*70290*/  VIADD R0, R222.reuse, UR13 ;  /* 0x0000000dde007c36 */ /* 0x040fe20008000000 */
[----:B------:R-:W-:Y:S01]  /*702a0*/  ISETP.LT.AND P3, PT, R211, UR10, !P3 ;  /* 0x0000000ad3007c0c */ /* 0x000fe2000df61270 */
[----:B------:R-:W-:Y:S01]  /*702b0*/  IMAD.WIDE R222, R222, 0x4, R228 ;  /* 0x00000004dede7825 */ /* 0x000fe200078e02e4 */
[----:B------:R-:W-:Y:S01]  /*702c0*/  IADD3 R246, R252, 0x6, RZ ;  /* 0x00000006fcf67810 */ /* 0x000fe20007ffe0ff */
[----:B------:R-:W-:Y:S01]  /*702d0*/  ULDC UR4, c[0x0][0x22c] ;  /* 0x00008b0000047ab9 */ /* 0x000fe20000000800 */
[----:B------:R-:W-:Y:S01]  /*702e0*/  ULDC.64 UR12, c[0x0][0x228] ;  /* 0x00008a00000c7ab9 */ /* 0x000fe20000000a00 */
[----:B------:R-:W-:Y:S01]  /*702f0*/  IMAD.WIDE R230, R0, 0x4, R2 ;  /* 0x0000000400e67825 */ /* 0x000fe200078e0202 */
[----:B------:R-:W-:-:S03]  /*70300*/  ULDC UR6, c[0x0][0x248] ;  /* 0x0000920000067ab9 */ /* 0x000fc60000000800 */
[----:B------:R-:W-:Y:S01]  /*70310*/  IMAD.WIDE R244, R0, 0x4, R228 ;  /* 0x0000000400f47825 */ /* 0x000fe200078e02e4 */
[----:B------:R-:W-:Y:S01]  /*70320*/  ISETP.GE.AND P2, PT, R246, UR4, PT ;  /* 0x00000004f6007c0c */ /* 0x000fe2000bf46270 */
[----:B------:R-:W-:Y:S01]  /*70330*/  ULDC UR4, c[0x0][0x248] ;  /* 0x0000920000047ab9 */ /* 0x000fe20000000800 */
[----:B------:R-:W-:Y:S01]  /*70340*/  IADD3 R246, R252, 0x8, RZ ;  /* 0x00000008fcf67810 */ /* 0x000fe20007ffe0ff */
[----:B------:R-:W-:Y:S01]  /*70350*/  ULDC UR10, c[0x0][0x228] ;  /* 0x00008a00000a7ab9 */ /* 0x000fe20000000800 */
[----:B---3--:R1:W-:Y:S04]  /*70360*/  @P0 STG.E desc[UR14][R222.64], R220 ;  /* 0x000000dcde000986 */ /* 0x0083e8000c10190e */
[----:B----4-:R3:W-:Y:S01]  /*70370*/  @P6 STG.E desc[UR14][R230.64], R221 ;  /* 0x000000dde6006986 */ /* 0x0107e2000c10190e */
[----:B------:R-:W-:Y:S01]  /*70380*/  ISETP.LT.AND P6, PT, R227, UR12, !P4 ;  /* 0x0000000ce3007c0c */ /* 0x000fe2000e7c1270 */
[----:B------:R-:W-:-:S02]  /*70390*/  ULDC UR12, c[0x0][0x228] ;  /* 0x00008a00000c7ab9 */ /* 0x000fc40000000800 */
[----:B------:R4:W-:Y:S01]  /*703a0*/  @P3 STG.E desc[UR14][R244.64], R11 ;  /* 0x0000000bf4003986 */ /* 0x0009e2000c10190e */
[----:B------:R-:W-:Y:S02]  /*703b0*/  ISETP.LT.AND P3, PT, R227, UR20, !P1 ;  /* 0x00000014e3007c0c */ /* 0x000fe4000cf61270 */
[C---:B------:R-:W-:Y:S01]  /*703c0*/  ISETP.LT.AND P1, PT, R211.reuse, UR18, !P1 ;  /* 0x00000012d3007c0c */ /* 0x040fe2000cf21270 */
[----:B-1----:R-:W-:Y:S01]  /*703d0*/  VIADD R220, R252, 0x7 ;  /* 0x00000007fcdc7836 */ /* 0x002fe20000000000 */
[----:B------:R-:W-:Y:S01]  /*703e0*/  IADD3 R222, R0, UR4, RZ ;  /* 0x0000000400de7c10 */ /* 0x000fe2000fffe0ff */
[----:B------:R-:W-:Y:S01]  /*703f0*/  ULDC UR4, c[0x0][0x22c] ;  /* 0x00008b0000047ab9 */ /* 0x000fe20000000800 */
[----:B------:R-:W-:Y:S01]  /*70400*/  ISETP.LT.AND P4, PT, R211, UR16, !P4 ;  /* 0x00000010d3007c0c */ /* 0x000fe2000e781270 */
[----:B------:R-:W-:Y:S01]  /*70410*/  ULDC UR16, c[0x0][0x228] ;  /* 0x00008a0000107ab9 */ /* 0x000fe20000000800 */
[----:B------:R-:W-:Y:S01]  /*70420*/  ISETP.GE.AND P0, PT, R220, UR8, PT ;  /* 0x00000008dc007c0c */ /* 0x000fe2000bf06270 */
[C---:B------:R-:W-:Y:S01]  /*70430*/  VIADD R0, R222.reuse, UR6 ;  /* 0x00000006de007c36 */ /* 0x040fe20008000000 */
[----:B------:R-:W-:Y:S01]  /*70440*/  ULDC UR6, c[0x0][0x22c] ;  /* 0x00008b0000067ab9 */ /* 0x000fe20000000800 */
[----:B---3--:R-:W-:Y:S01]  /*70450*/  IMAD.WIDE R220, R222, 0x4, R2 ;  /* 0x00000004dedc7825 */ /* 0x008fe200078e0202 */
[----:B------:R-:W-:Y:S01]  /*70460*/  ULDC UR8, c[0x0][0x22c] ;  /* 0x00008b0000087ab9 */ /* 0x000fe20000000800 */
[----:B------:R-:W-:-:S02]  /*70470*/  ULDC UR18, c[0x0][0x228] ;  /* 0x00008a0000127ab9 */ /* 0x000fc40000000800 */
[----:B------:R-:W-:Y:S01]  /*70480*/  IMAD.WIDE R222, R222, 0x4, R228 ;  /* 0x00000004dede7825 */ /* 0x000fe200078e02e4 */
[----:B------:R1:W-:Y:S03]  /*70490*/  @P3 STG.E desc[UR14][R220.64], R10 ;  /* 0x0000000adc003986 */ /* 0x0003e6000c10190e */
[C---:B------:R-:W-:Y:S01]  /*704a0*/  IMAD.WIDE R230, R0.reuse, 0x4, R2 ;  /* 0x0000000400e67825 */ /* 0x040fe200078e0202 */
[----:B------:R3:W-:Y:S03]  /*704b0*/  @P1 STG.E desc[UR14][R222.64], R239 ;  /* 0x000000efde001986 */ /* 0x0007e6000c10190e */
[----:B----4-:R-:W-:Y:S01]  /*704c0*/  IMAD.WIDE R244, R0, 0x4, R228 ;  /* 0x0000000400f47825 */ /* 0x010fe200078e02e4 */
[----:B------:R4:W-:Y:S01]  /*704d0*/  @P6 STG.E desc[UR14][R230.64], R238 ;  /* 0x000000eee6006986 */ /* 0x0009e2000c10190e */
[----:B------:R-:W-:Y:S01]  /*704e0*/  ISETP.LT.AND P6, PT, R227, UR22, !P2 ;  /* 0x00000016e3007c0c */ /* 0x000fe2000d7c1270 */
[----:B------:R-:W-:Y:S01]  /*704f0*/  ULDC.64 UR22, c[0x0][0x228] ;  /* 0x00008a0000167ab9 */ /* 0x000fe20000000a00 */
[----:B------:R-:W-:Y:S01]  /*70500*/  ISETP.LT.AND P2, PT, R211, UR24, !P2 ;  /* 0x00000018d3007c0c */ /* 0x000fe2000d741270 */
[----:B------:R-:W-:Y:S01]  /*70510*/  ULDC.64 UR24, c[0x0][0x228] ;  /* 0x00008a0000187ab9 */ /* 0x000fe20000000a00 */
[----:B------:R2:W-:Y:S01]  /*70520*/  @P4 STG.E desc[UR14][R244.64], R237 ;  /* 0x000000edf4004986 */ /* 0x0005e2000c10190e */
[----:B------:R-:W-:Y:S01]  /*70530*/  ISETP.GE.AND P3, PT, R246, UR4, PT ;  /* 0x00000004f6007c0c */ /* 0x000fe2000bf66270 */
[----:B------:R-:W-:Y:S01]  /*70540*/  ULDC UR4, c[0x0][0x248] ;  /* 0x0000920000047ab9 */ /* 0x000fe20000000800 */
[----:B------:R-:W-:Y:S01]  /*70550*/  ISETP.LT.AND P4, PT, R227, UR24, !P5 ;  /* 0x00000018e3007c0c */ /* 0x000fe2000ef81270 */
[----:B-1----:R-:W-:Y:S01]  /*70560*/  VIADD R220, R252, 0x9 ;  /* 0x00000009fcdc7836 */ /* 0x002fe20000000000 */
[----:B------:R-:W-:-:S02]  /*70570*/  ISETP.LT.AND P5, PT, R211, UR22, !P5 ;  /* 0x00000016d3007c0c */ /* 0x000fc4000efa1270 */
[----:B---3--:R-:W-:Y:S01]  /*70580*/  IADD3 R222, R0, UR4, RZ ;  /* 0x0000000400de7c10 */ /* 0x008fe2000fffe0ff */
[----:B------:R-:W-:Y:S01]  /*70590*/  ULDC UR4, c[0x0][0x248] ;  /* 0x0000920000047ab9 */ /* 0x000fe20000000800 */
[----:B------:R-:W-:Y:S01]  /*705a0*/  ISETP.GE.AND P1, PT, R220, UR6, PT ;  /* 0x00000006dc007c0c */ /* 0x000fe2000bf26270 */
[----:B------:R-:W-:Y:S02]  /*705b0*/  ULDC UR6, c[0x0][0x248] ;  /* 0x0000920000067ab9 */ /* 0x000fe40000000800 */
[----:B------:R-:W-:Y:S01]  /*705c0*/  VIADD R0, R222, UR4 ;  /* 0x00000004de007c36 */ /* 0x000fe20008000000 */
[----:B------:R-:W-:Y:S01]  /*705d0*/  IADD3 R246, R252, 0xa, RZ ;  /* 0x0000000afcf67810 */ /* 0x000fe20007ffe0ff */
[----:B------:R-:W-:Y:S01]  /*705e0*/  IMAD.WIDE R220, R222, 0x4, R2 ;  /* 0x00000004dedc7825 */ /* 0x000fe200078e0202 */
[----:B------:R-:W-:-:S03]  /*705f0*/  ULDC UR4, c[0x0][0x22c] ;  /* 0x00008b0000047ab9 */ /* 0x000fc60000000800 */
[----:B------:R-:W-:Y:S01]  /*70600*/  IMAD.WIDE R222, R222, 0x4, R228 ;  /* 0x00000004dede7825 */ /* 0x000fe200078e02e4 */
[----:B------:R1:W-:Y:S01]  /*70610*/  @P4 STG.E desc[UR14][R220.64], R236 ;  /* 0x000000ecdc004986 */ /* 0x0003e2000c10190e */
[----:B------:R-:W-:Y:S01]  /*70620*/  ISETP.GE.AND P4, PT, R246, UR4, PT ;  /* 0x00000004f6007c0c */ /* 0x000fe2000bf86270 */
[----:B------:R-:W-:Y:S01]  /*70630*/  ULDC UR4, c[0x0][0x248] ;  /* 0x0000920000047ab9 */ /* 0x000fe20000000800 */
[C---:B----4-:R-:W-:Y:S01]  /*70640*/  IMAD.WIDE R230, R0.reuse, 0x4, R2 ;  /* 0x0000000400e67825 */ /* 0x050fe200078e0202 */
[----:B------:R3:W-:Y:S01]  /*70650*/  @P5 STG.E desc[UR14][R222.64], R243 ;  /* 0x000000f3de005986 */ /* 0x0007e2000c10190e */
[----:B------:R-:W-:Y:S01]  /*70660*/  ISETP.LT.AND P5, PT, R227, UR10, !P0 ;  /* 0x0000000ae3007c0c */ /* 0x000fe2000c7a1270 */
[----:B------:R-:W-:Y:S01]  /*70670*/  ULDC UR10, c[0x0][0x228] ;  /* 0x00008a00000a7ab9 */ /* 0x000fe20000000800 */
[----:B--2---:R-:W-:Y:S01]  /*70680*/  IMAD.WIDE R244, R0, 0x4, R228 ;  /* 0x0000000400f47825 */ /* 0x004fe200078e02e4 */
[----:B------:R-:W-:Y:S03]  /*70690*/  @P6 STG.E desc[UR14][R230.64], R242 ;  /* 0x000000f2e6006986 */ /* 0x000fe6000c10190e */
[----:B-1----:R-:W-:Y:S01]  /*706a0*/  VIADD R220, R252, 0xb ;  /* 0x0000000bfcdc7836 */ /* 0x002fe20000000000 */
[----:B------:R-:W-:Y:S01]  /*706b0*/  @P2 STG.E desc[UR14][R244.64], R241 ;  /* 0x000000f1f4002986 */ /* 0x000fe2000c10190e */
[----:B---3--:R-:W-:Y:S01]  /*706c0*/  IADD3 R222, R0, UR4, RZ ;  /* 0x0000000400de7c10 */ /* 0x008fe2000fffe0ff */
[----:B------:R-:W-:-:S02]  /*706d0*/  ULDC UR4, c[0x0][0x22c] ;  /* 0x00008b0000047ab9 */ /* 0x000fc40000000800 */
[----:B------:R-:W-:Y:S01]  /*706e0*/  ISETP.GE.AND P2, PT, R220, UR8, PT ;  /* 0x00000008dc007c0c */ /* 0x000fe2000bf46270 */
[----:B------:R-:W-:Y:S01]  /*706f0*/  ULDC UR8, c[0x0][0x22c] ;  /* 0x00008b0000087ab9 */ /* 0x000fe20000000800 */
[----:B------:R-:W-:Y:S01]  /*70700*/  IMAD.WIDE R220, R222, 0x4, R2 ;  /* 0x00000004dedc7825 */ /* 0x000fe200078e0202 */
[----:B------:R-:W-:Y:S01]  /*70710*/  ISETP.LT.AND P0, PT, R211, UR12, !P0 ;  /* 0x0000000cd3007c0c */ /* 0x000fe2000c701270 */
[----:B------:R-:W-:-:S03]  /*70720*/  ULDC UR12, c[0x0][0x228] ;  /* 0x00008a00000c7ab9 */ /* 0x000fc60000000800 */
[----:B------:R1:W-:Y:S01]  /*70730*/  @P5 STG.E desc[UR14][R220.64], R240 ;  /* 0x000000f0dc005986 */ /* 0x0003e2000c10190e */
[C---:B------:R-:W-:Y:S01]  /*70740*/  VIADD R0, R222.reuse, UR6 ;  /* 0x00000006de007c36 */ /* 0x040fe20008000000 */
[----:B------:R-:W-:Y:S01]  /*70750*/  ISETP.LT.AND P6, PT, R227, UR16, !P3 ;  /* 0x00000010e3007c0c */ /* 0x000fe2000dfc1270 */
[----:B------:R-:W-:Y:S01]  /*70760*/  IMAD.WIDE R222, R222, 0x4, R228 ;  /* 0x00000004dede7825 */ /* 0x000fe200078e02e4 */
[----:B------:R-:W-:Y:S01]  /*70770*/  IADD3 R246, R252, 0xc, RZ ;  /* 0x0000000cfcf67810 */ /* 0x000fe20007ffe0ff */
[----:B------:R-:W-:Y:S01]  /*70780*/  ULDC UR16, c[0x0][0x228] ;  /* 0x00008a0000107ab9 */ /* 0x000fe20000000800 */
[----:B------:R-:W-:Y:S01]  /*70790*/  ULDC UR6, c[0x0][0x248] ;  /* 0x0000920000067ab9 */ /* 0x000fe20000000800 */
[----:B-1----:R-:W2:Y:S04]  /*707a0*/  LDL.LU R220, [R1+0x2b0] ;  /* 0x0002b00001dc7983 */ /* 0x002ea80000300800 */
[----:B------:R-:W3:Y:S04]  /*707b0*/  LDL.LU R221, [R1+0x240] ;  /* 0x0002400001dd7983 */ /* 0x000ee80000300800 */
[----:B------:R1:W-:Y:S04]  /*707c0*/  @P0 STG.E desc[UR14][R222.64], R251 ;  /* 0x000000fbde000986 */ /* 0x0003e8000c10190e */
[----:B-1----:R-:W4:Y:S01]  /*707d0*/  LDL.LU R251, [R1+0x2a0] ;  /* 0x0002a00001fb7983 */ /* 0x002f220000300800 */
[----:B------:R-:W-:Y:S01]  /*707e0*/  ISETP.LT.AND P3, PT, R211, UR18, !P3 ;  /* 0x00000012d3007c0c */ /* 0x000fe2000df61270 */
[----:B------:R-:W-:-:S04]  /*707f0*/  IMAD.WIDE R230, R0, 0x4, R2 ;  /* 0x0000000400e67825 */ /* 0x000fc800078e0202 */
[----:B------:R-:W-:Y:S01]  /*70800*/  IMAD.WIDE R244, R0, 0x4, R228 ;  /* 0x0000000400f47825 */ /* 0x000fe200078e02e4 */
[----:B------:R-:W-:Y:S01]  /*70810*/  ISETP.GE.AND P5, PT, R246, UR4, PT ;  /* 0x00000004f6007c0c */ /* 0x000fe2000bfa6270 */
[----:B------:R-:W-:Y:S01]  /*70820*/  ULDC UR4, c[0x0][0x248] ;  /* 0x0000920000047ab9 */ /* 0x000fe20000000800 */
[----:B------:R-:W4:Y:S01]  /*70830*/  LDL.LU R11, [R1+0x2a4] ;  /* 0x0002a400010b7983 */ /* 0x000f220000300800 */
[----:B------:R-:W-:Y:S01]  /*70840*/  IADD3 R222, R0, UR4, RZ ;  /* 0x0000000400de7c10 */ /* 0x000fe2000fffe0ff */
[----:B------:R-:W-:Y:S01]  /*70850*/  ULDC UR4, c[0x0][0x22c] ;  /* 0x00008b0000047ab9 */ /* 0x000fe20000000800 */
[----:B------:R-:W-:Y:S01]  /*70860*/  ULDC UR18, c[0x0][0x228] ;  /* 0x00008a0000127ab9 */ /* 0x000fe20000000800 */
[----:B------:R-:W4:Y:S04]  /*70870*/  LDL.LU R10, [R1+0x224] ;  /* 0x00022400010a7983 */ /* 0x000f280000300800 */
[----:B------:R-:W4:Y:S04]  /*70880*/  LDL.LU R239, [R1+0x2b8] ;  /* 0x0002b80001ef7983 */ /* 0x000f280000300800 */
[----:B------:R-:W4:Y:S01]  /*70890*/  LDL.LU R238, [R1+0x248] ;  /* 0x0002480001ee7983 */ /* 0x000f220000300800 */
[----:B------:R-:W-:-:S03]  /*708a0*/  IADD3 R246, R252, 0xe, RZ ;  /* 0x0000000efcf67810 */ /* 0x000fc60007ffe0ff */
[----:B------:R-:W4:Y:S04]  /*708b0*/  LDL.LU R237, [R1+0x2a8] ;  /* 0x0002a80001ed7983 */ /* 0x000f280000300800 */
[----:B------:R-:W4:Y:S04]  /*708c0*/  LDL.LU R236, [R1+0x228] ;  /* 0x0002280001ec7983 */ /* 0x000f280000300800 */
[----:B------:R-:W4:Y:S04]  /*708d0*/  LDL.LU R243, [R1+0x2bc] ;  /* 0x0002bc0001f37983 */ /* 0x000f280000300800 */
[----:B------:R-:W4:Y:S04]  /*708e0*/  LDL.LU R242, [R1+0x24c] ;  /* 0x00024c0001f27983 */ /* 0x000f280000300800 */
[----:B------:R-:W4:Y:S04]  /*708f0*/  LDL.LU R241, [R1+0x2ac] ;  /* 0x0002ac0001f17983 */ /* 0x000f280000300800 */
[----:B------:R-:W4:Y:S04]  /*70900*/  LDL.LU R240, [R1+0x22c] ;  /* 0x00022c0001f07983 */ /* 0x000f280000300800 */
[----:B--2---:R1:W-:Y:S04]  /*70910*/  @P6 STG.E desc[UR14][R230.64], R220 ;  /* 0x000000dce6006986 */ /* 0x0043e8000c10190e */
[----:B---3--:R2:W-:Y:S01]  /*70920*/  @P3 STG.E desc[UR14][R244.64], R221 ;  /* 0x000000ddf4003986 */ /* 0x0085e2000c10190e */
[----:B------:R-:W-:Y:S01]  /*70930*/  ISETP.LT.AND P3, PT, R227, UR10, !P1 ;  /* 0x0000000ae3007c0c */ /* 0x000fe2000cf61270 */
[----:B------:R-:W-:-:S02]  /*70940*/  VIADD R0, R222, UR6 ;  /* 0x00000006de007c36 */ /* 0x000fc40008000000 */
[----:B-1----:R-:W-:Y:S01]  /*70950*/  VIADD R220, R252, 0xd ;  /* 0x0000000dfcdc7836 */ /* 0x002fe20000000000 */
[----:B------:R-:W-:Y:S02]  /*70960*/  ISETP.LT.AND P1, PT, R211, UR12, !P1 ;  /* 0x0000000cd3007c0c */ /* 0x000fe4000cf21270 */
[----:B------:R-:W-:Y:S01]  /*70970*/  ISETP.LT.AND P6, PT, R227, UR16, !P4 ;  /* 0x00000010e3007c0c */ /* 0x000fe2000e7c1270 */
[--C-:B------:R-:W-:Y:S01]  /*70980*/  IMAD.WIDE R230, R0, 0x4, R2.reuse ;  /* 0x0000000400e67825 */ /* 0x100fe200078e0202 */
[----:B------:R-:W-:Y:S01]  /*70990*/  ISETP.GE.AND P0, PT, R220, UR8, PT ;  /* 0x00000008dc007c0c */ /* 0x000fe2000bf06270 */
[----:B------:R-:W-:Y:S01]  /*709a0*/  ULDC UR10, c[0x0][0x228] ;  /* 0x00008a00000a7ab9 */ /* 0x000fe20000000800 */
[----:B------:R-:W-:Y:S01]  /*709b0*/  ISETP.LT.AND P4, PT, R211, UR18, !P4 ;  /* 0x00000012d3007c0c */ /* 0x000fe2000e781270 */
[----:B--2---:R-:W-:Y:S01]  /*709c0*/  IMAD.WIDE R220, R222, 0x4, R2 ;  /* 0x00000004dedc7825 */ /* 0x004fe200078e0202 */
[----:B------:R-:W-:Y:S01]  /*709d0*/  ULDC UR12, c[0x0][0x228] ;  /* 0x00008a00000c7ab9 */ /* 0x000fe20000000800 */
[----:B------:R-:W-:Y:S01]  /*709e0*/  ULDC UR16, c[0x0][0x228] ;  /* 0x00008a0000107ab9 */ /* 0x000fe20000000800 */
[----:B------:R-:W-:Y:S01]  /*709f0*/  ULDC UR18, c[0x0][0x228] ;  /* 0x00008a0000127ab9 */ /* 0x000fe20000000800 */
[--C-:B------:R-:W-:Y:S01]  /*70a00*/  IMAD.WIDE R244, R0, 0x4, R228.reuse ;  /* 0x0000000400f47825 */ /* 0x100fe200078e02e4 */
[----:B----4-:R1:W-:Y:S01]  /*70a10*/  @P3 STG.E desc[UR14][R220.64], R251 ;  /* 0x000000fbdc003986 */ /* 0x0103e2000c10190e */
[----:B------:R-:W-:Y:S01]  /*70a20*/  ISETP.GE.AND P3, PT, R246, UR4, PT ;  /* 0x00000004f6007c0c */ /* 0x000fe2000bf66270 */
[----:B------:R-:W-:Y:S01]  /*70a30*/  ULDC UR4, c[0x0][0x248] ;  /* 0x0000920000047ab9 */ /* 0x000fe20000000800 */
[----:B------:R-:W-:Y:S01]  /*70a40*/  ULDC UR6, c[0x0][0x248] ;  /* 0x0000920000067ab9 */ /* 0x000fe20000000800 */
[----:B------:R-:W-:Y:S01]  /*70a50*/  ULDC UR8, c[0x0][0x22c] ;  /* 0x00008b0000087ab9 */ /* 0x000fe20000000800 */
[----:B-1----:R-:W2:Y:S04]  /*70a60*/  LDL.LU R251, [R1+0x22c0] ;  /* 0x0022c00001fb7983 */ /* 0x002ea80000300800 */
[----:B------:R-:W3:Y:S04]  /*70a70*/  LDL.LU R220, [R1+0x2b4] ;  /* 0x0002b40001dc7983 */ /* 0x000ee80000300800 */
[----:B------:R-:W4:Y:S04]  /*70a80*/  LDL.LU R221, [R1+0x244] ;  /* 0x0002440001dd7983 */ /* 0x000f280000300800 */
[----:B------:R-:W2:Y:S01]  /*70a90*/  LDL.LU R246, [R1+0x220] ;  /* 0x0002200001f67983 */ /* 0x000ea20000300800 */
[----:B------:R-:W-:-:S05]  /*70aa0*/  IMAD.WIDE R222, R222, 0x4, R228 ;  /* 0x00000004dede7825 */ /* 0x000fca00078e02e4 */
[----:B--2---:R1:W-:Y:S04]  /*70ab0*/  @P1 STG.E desc[UR14][R222.64], R246 ;  /* 0x000000f6de001986 */ /* 0x0043e8000c10190e */
[----:B---3--:R2:W-:Y:S01]  /*70ac0*/  @P6 STG.E desc[UR14][R230.64], R220 ;  /* 0x000000dce6006986 */ /* 0x0085e2000c10190e */
[C---:B------:R-:W-:Y:S01]  /*70ad0*/  ISETP.LT.AND P6, PT, R227.reuse, UR16, !P5 ;  /* 0x00000010e3007c0c */ /* 0x040fe2000efc1270 */
[----:B------:R-:W-:Y:S02]  /*70ae0*/  ULDC UR16, c[0x0][0x228] ;  /* 0x00008a0000107ab9 */ /* 0x000fe40000000800 */
[----:B----4-:R3:W-:Y:S01]  /*70af0*/  @P4 STG.E desc[UR14][R244.64], R221 ;  /* 0x000000ddf4004986 */ /* 0x0107e2000c10190e */
[----:B------:R-:W-:Y:S01]  /*70b00*/  ISETP.LT.AND P4, PT, R227, UR10, !P2 ;  /* 0x0000000ae3007c0c */ /* 0x000fe2000d781270 */
[----:B------:R-:W-:Y:S01]  /*70b10*/  ULDC UR10, c[0x0][0x228] ;  /* 0x00008a00000a7ab9 */ /* 0x000fe20000000800 */
[C---:B------:R-:W-:Y:S01]  /*70b20*/  ISETP.LT.AND P2, PT, R211.reuse, UR12, !P2 ;  /* 0x0000000cd3007c0c */ /* 0x040fe2000d741270 */
[----:B------:R-:W-:Y:S01]  /*70b30*/  ULDC UR12, c[0x0][0x228] ;  /* 0x00008a00000c7ab9 */ /* 0x000fe20000000800 */
[----:B-1----:R-:W-:Y:S01]  /*70b40*/  IADD3 R222, R0, UR4, RZ ;  /* 0x0000000400de7c10 */ /* 0x002fe2000fffe0ff */
[----:B------:R-:W-:Y:S01]  /*70b50*/  ULDC UR4, c[0x0][0x22c] ;  /* 0x00008b0000047ab9 */ /* 0x000fe20000000800 */
[----:B------:R-:W-:Y:S01]  /*70b60*/  ISETP.LT.AND P5, PT, R211, UR18, !P5 ;  /* 0x00000012d3007c0c */ /* 0x000fe2000efa1270 */
[C---:B--2---:R-:W-:Y:S01]  /*70b70*/  VIADD R220, R252.reuse, 0xf ;  /* 0x0000000ffcdc7836 */ /* 0x044fe20000000000 */
[----:B------:R-:W-:Y:S01]  /*70b80*/  IADD3 R246, R252, 0x10, RZ ;  /* 0x00000010fcf67810 */ /* 0x000fe20007ffe0ff */
[----:B------:R-:W-:Y:S01]  /*70b90*/  VIADD R0, R222, UR6 ;  /* 0x00000006de007c36 */ /* 0x000fe20008000000 */
[----:B------:R-:W-:Y:S01]  /*70ba0*/  ULDC UR18, c[0x0][0x228] ;  /* 0x00008a0000127ab9 */ /* 0x000fe20000000800 */
[----:B------:R-:W-:Y:S01]  /*70bb0*/  ULDC UR6, c[0x0][0x248] ;  /* 0x0000920000067ab9 */ /* 0x000fe20000000800 */
[----:B------:R-:W-:Y:S01]  /*70bc0*/  ISETP.GE.AND P1, PT, R220, UR8, PT ;  /* 0x00000008dc007c0c */ /* 0x000fe2000bf26270 */
[----:B---3--:R-:W-:Y:S01]  /*70bd0*/  IMAD.WIDE R220, R222, 0x4, R2 ;  /* 0x00000004dedc7825 */ /* 0x008fe200078e0202 */
[----:B------:R-:W-:-:S03]  /*70be0*/  ULDC UR8, c[0x0][0x22c] ;  /* 0x00008b0000087ab9 */ /* 0x000fc60000000800 */
[----:B------:R-:W-:Y:S01]  /*70bf0*/  IMAD.WIDE R222, R222, 0x4, R228 ;  /* 0x00000004dede7825 */ /* 0x000fe200078e02e4 */
[----:B------:R1:W-:Y:S03]  /*70c00*/  @P4 STG.E desc[UR14][R220.64], R11 ;  /* 0x0000000bdc004986 */ /* 0x0003e6000c10190e */
[C---:B------:R-:W-:Y:S01]  /*70c10*/  IMAD.WIDE R230, R0.reuse, 0x4, R2 ;  /* 0x0000000400e67825 */ /* 0x040fe200078e0202 */
[----:B------:R2:W-:Y:S03]  /*70c20*/  @P2 STG.E desc[UR14][R222.64], R10 ;  /* 0x0000000ade002986 */ /* 0x0005e6000c10190e */
[----:B------:R-:W-:Y:S01]  /*70c30*/  IMAD.WIDE R244, R0, 0x4, R228 ;  /* 0x0000000400f47825 */ /* 0x000fe200078e02e4 */
[----:B------:R-:W-:Y:S01]  /*70c40*/  ISETP.GE.AND P4, PT, R246, UR4, PT ;  /* 0x00000004f6007c0c */ /* 0x000fe2000bf86270 */
[----:B------:R3:W-:Y:S01]  /*70c50*/  @P6 STG.E desc[UR14][R230.64], R239 ;  /* 0x000000efe6006986 */ /* 0x0007e2000c10190e */
[----:B------:R-:W-:-:S03]  /*70c60*/  ULDC UR4, c[0x0][0x248] ;  /* 0x0000920000047ab9 */ /* 0x000fc60000000800 */
[----:B------:R4:W-:Y:S01]  /*70c70*/  @P5 STG.E desc[UR14][R244.64], R238 ;  /* 0x000000eef4005986 */ /* 0x0009e2000c10190e */
[----:B------:R-:W-:Y:S01]  /*70c80*/  ISETP.LT.AND P5, PT, R227, UR10, !P0 ;  /* 0x0000000ae3007c0c */ /* 0x000fe2000c7a1270 */
[----:B-1----:R-:W-:Y:S01]  /*70c90*/  VIADD R220, R252, 0x11 ;  /* 0x00000011fcdc7836 */ /* 0x002fe20000000000 */
[----:B------:R-:W-:Y:S01]  /*70ca0*/  ISETP.LT.AND P0, PT, R211, UR12, !P0 ;  /* 0x0000000cd3007c0c */ /* 0x000fe2000c701270 */
[----:B------:R-:W-:Y:S01]  /*70cb0*/  ULDC UR10, c[0x0][0x228] ;  /* 0x00008a00000a7ab9 */ /* 0x000fe20000000800 */
[----:B--2---:R-:W-:Y:S01]  /*70cc0*/  IADD3 R222, R0, UR4, RZ ;  /* 0x0000000400de7c10 */ /* 0x004fe2000fffe0ff */
[----:B------:R-:W-:Y:S01]  /*70cd0*/  ULDC UR4, c[0x0][0x22c] ;  /* 0x00008b0000047ab9 */ /* 0x000fe20000000800 */
[----:B------:R-:W-:Y:S01]  /*70ce0*/  ISETP.LT.AND P6, PT, R227, UR16, !P3 ;  /* 0x00000010e3007c0c */ /* 0x000fe2000dfc1270 */
[----:B------:R-:W-:Y:S01]  /*70cf0*/  ULDC UR12, c[0x0][0x228] ;  /* 0x00008a00000c7ab9 */ /* 0x000fe20000000800 */
[----:B------:R-:W-:Y:S01]  /*70d00*/  ISETP.LT.AND P3, PT, R211, UR18, !P3 ;  /* 0x00000012d3007c0c */ /* 0x000fe2000df61270 */
[----:B------:R-:W-:Y:S01]  /*70d10*/  VIADD R0, R222, UR6 ;  /* 0x00000006de007c36 */ /* 0x000fe20008000000 */
[----:B------:R-:W-:Y:S01]  /*70d20*/  ISETP.GE.AND P2, PT, R220, UR8, PT ;  /* 0x00000008dc007c0c */ /* 0x000fe2000bf46270 */
[----:B------:R-:W-:Y:S01]  /*70d30*/  IMAD.WIDE R220, R222, 0x4, R2 ;  /* 0x00000004dedc7825 */ /* 0x000fe200078e0202 */
[----:B------:R-:W-:Y:S01]  /*70d40*/  IADD3 R246, R252, 0x12, RZ ;  /* 0x00000012fcf67810 */ /* 0x000fe20007ffe0ff */
[----:B------:R-:W-:Y:S01]  /*70d50*/  ULDC UR8, c[0x0][0x22c] ;  /* 0x00008b0000087ab9 */ /* 0x000fe20000000800 */
[----:B------:R-:W-:Y:S01]  /*70d60*/  ULDC UR6, c[0x0][0x248] ;  /* 0x0000920000067ab9 */ /* 0x000fe20000000800 */
[----:B------:R-:W-:Y:S01]  /*70d70*/  IMAD.WIDE R222, R222, 0x4, R228 ;  /* 0x00000004dede7825 */ /* 0x000fe200078e02e4 */
[----:B------:R1:W-:Y:S01]  /*70d80*/  @P5 STG.E desc[UR14][R220.64], R237 ;  /* 0x000000eddc005986 */ /* 0x0003e2000c10190e */
[----:B------:R-:W-:Y:S01]  /*70d90*/  ULDC UR16, c[0x0][0x228] ;  /* 0x00008a0000107ab9 */ /* 0x000fe20000000800 */
[----:B------:R-:W-:Y:S01]  /*70da0*/  ULDC UR18, c[0x0][0x228] ;  /* 0x00008a0000127ab9 */ /* 0x000fe20000000800 */
[C---:B---3--:R-:W-:Y:S01]  /*70db0*/  IMAD.WIDE R230, R0.reuse, 0x4, R2 ;  /* 0x0000000400e67825 */ /* 0x048fe200078e0202 */
[----:B------:R2:W-:Y:S03]  /*70dc0*/  @P0 STG.E desc[UR14][R222.64], R236 ;  /* 0x000000ecde000986 */ /* 0x0005e6000c10190e */
[----:B----4-:R-:W-:Y:S01]  /*70dd0*/  IMAD.WIDE R244, R0, 0x4, R228 ;  /* 0x0000000400f47825 */ /* 0x010fe200078e02e4 */
[----:B------:R-:W-:Y:S01]  /*70de0*/  @P6 STG.E desc[UR14][R230.64], R243 ;  /* 0x000000f3e6006986 */ /* 0x000fe2000c10190e */
[----:B------:R-:W-:Y:S01]  /*70df0*/  ISETP.GE.AND P5, PT, R246, UR4, PT ;  /* 0x00000004f6007c0c */ /* 0x000fe2000bfa6270 */
[----:B------:R-:W-:-:S02]  /*70e00*/  ULDC UR4, c[0x0][0x248] ;  /* 0x0000920000047ab9 */ /* 0x000fc40000000800 */
[----:B------:R-:W-:Y:S01]  /*70e10*/  @P3 STG.E desc[UR14][R244.64], R242 ;  /* 0x000000f2f4003986 */ /* 0x000fe2000c10190e */
[C---:B------:R-:W-:Y:S01]  /*70e20*/  ISETP.LT.AND P3, PT, R227.reuse, UR10, !P1 ;  /* 0x0000000ae3007c0c */ /* 0x040fe2000cf61270 */
[----:B-1----:R-:W-:Y:S01]  /*70e30*/  VIADD R220, R252, 0x13 ;  /* 0x00000013fcdc7836 */ /* 0x002fe20000000000 */
[----:B------:R-:W-:Y:S01]  /*70e40*/  ISETP.LT.AND P6, PT, R227, UR16, !P4 ;  /* 0x00000010e3007c0c */ /* 0x000fe2000e7c1270 */
[----:B------:R-:W-:Y:S01]  /*70e50*/  ULDC UR10, c[0x0][0x228] ;  /* 0x00008a00000a7ab9 */ /* 0x000fe20000000800 */
[----:B--2---:R-:W-:Y:S01]  /*70e60*/  IADD3 R222, R0, UR4, RZ ;  /* 0x0000000400de7c10 */ /* 0x004fe2000fffe0ff */
[----:B------:R-:W-:Y:S01]  /*70e70*/  ULDC UR4, c[0x0][0x22c] ;  /* 0x00008b0000047ab9 */ /* 0x000fe20000000800 */
[----:B------:R-:W-:Y:S01]  /*70e80*/  ISETP.GE.AND P0, PT, R220, UR8, PT ;  /* 0x00000008dc007c0c */ /* 0x000fe2000bf06270 */
[----:B------:R-:W-:Y:S01]  /*70e90*/  ULDC UR16, c[0x0][0x228] ;  /* 0x00008a0000107ab9 */ /* 0x000fe20000000800 */
[C---:B------:R-:W-:Y:S01]  /*70ea0*/  ISETP.LT.AND P1, PT, R211.reuse, UR12, !P1 ;  /* 0x0000000cd3007c0c */ /* 0x040fe2000cf21270 */
[----:B------:R-:W-:Y:S01]  /*70eb0*/  IMAD.WIDE R220, R222, 0x4, R2 ;  /* 0x00000004dedc7825 */ /* 0x000fe200078e0202 */
[----:B------:R-:W-:Y:S01]  /*70ec0*/  ISETP.LT.AND P4, PT, R211, UR18, !P4 ;  /* 0x00000012d3007c0c */ /* 0x000fe2000e781270 */
[----:B------:R-:W-:Y:S01]  /*70ed0*/  ULDC UR12, c[0x0][0x228] ;  /* 0x00008a00000c7ab9 */ /* 0x000fe20000000800 */
[----:B------:R-:W-:Y:S01]  /*70ee0*/  IADD3 R246, R252, 0x14, RZ ;  /* 0x00000014fcf67810 */ /* 0x000fe20007ffe0ff */
[C---:B------:R-:W-:Y:S01]  /*70ef0*/  VIADD R0, R222.reuse, UR6 ;  /* 0x00000006de007c36 */ /* 0x040fe20008000000 */
[----:B------:R1:W-:Y:S01]  /*70f00*/  @P3 STG.E desc[UR14][R220.64], R241 ;  /* 0x000000f1dc003986 */ /* 0x0003e2000c10190e */
[----:B------:R-:W-:Y:S01]  /*70f10*/  IMAD.WIDE R222, R222, 0x4, R228 ;  /* 0x00000004dede7825 */ /* 0x000fe200078e02e4 */
[----:B------:R-:W-:Y:S01]  /*70f20*/  ULDC UR18, c[0x0][0x228] ;  /* 0x00008a0000127ab9 */ /* 0x000fe20000000800 */
[----:B------:R-:W-:Y:S01]  /*70f30*/  ULDC UR6, c[0x0][0x248] ;  /* 0x0000920000067ab9 */ /* 0x000fe20000000800 */
[----:B------:R-:W-:Y:S01]  /*70f40*/  ULDC UR8, c[0x0][0x22c] ;  /* 0x00008b0000087ab9 */ /* 0x000fe20000000800 */
[----:B-1----:R-:W2:Y:S04]  /*70f50*/  LDL.LU R220, [R1+0x2d0] ;  /* 0x0002d00001dc7983 */ /* 0x002ea80000300800 */
        /* <DEDUP_REMOVED lines=10> */
[----:B------:R1:W-:Y:S04]  /*71000*/  @P1 STG.E desc[UR14][R222.64], R240 ;  /* 0x000000f0de001986 */ /* 0x0003e8000c10190e */
[----:B-1----:R-:W4:Y:S01]  /*71010*/  LDL.LU R240, [R1+0x2cc] ;  /* 0x0002cc0001f07983 */ /* 0x002f220000300800 */
[----:B------:R-:W-:-:S04]  /*71020*/  IMAD.WIDE R230, R0, 0x4, R2 ;  /* 0x0000000400e67825 */ /* 0x000fc800078e0202 */
[----:B------:R-:W-:Y:S01]  /*71030*/  IMAD.WIDE R244, R0, 0x4, R228 ;  /* 0x0000000400f47825 */ /* 0x000fe200078e02e4 */
[----:B------:R-:W-:Y:S01]  /*71040*/  ISETP.GE.AND P3, PT, R246, UR4, PT ;  /* 0x00000004f6007c0c */ /* 0x000fe2000bf66270 */
[----:B------:R-:W-:Y:S02]  /*71050*/  ULDC UR4, c[0x0][0x248] ;  /* 0x0000920000047ab9 */ /* 0x000fe40000000800 */
[----:B------:R-:W-:Y:S01]  /*71060*/  IADD3 R222, R0, UR4, RZ ;  /* 0x0000000400de7c10 */ /* 0x000fe2000fffe0ff */
[----:B------:R-:W-:-:S04]  /*71070*/  ULDC UR4, c[0x0][0x22c] ;  /* 0x00008b0000047ab9 */ /* 0x000fc80000000800 */
[----:B------:R-:W-:Y:S01]  /*71080*/  VIADD R0, R222, UR6 ;  /* 0x00000006de007c36 */ /* 0x000fe20008000000 */
[C---:B------:R-:W-:Y:S01]  /*71090*/  IADD3 R246, R252.reuse, 0x16, RZ ;  /* 0x00000016fcf67810 */ /* 0x040fe20007ffe0ff */
[----:B------:R-:W-:Y:S01]  /*710a0*/  ULDC UR6, c[0x0][0x248] ;  /* 0x0000920000067ab9 */ /* 0x000fe20000000800 */
[----:B--2---:R1:W-:Y:S01]  /*710b0*/  @P6 STG.E desc[UR14][R230.64], R220 ;  /* 0x000000dce6006986 */ /* 0x0043e2000c10190e */
[C---:B------:R-:W-:Y:S01]  /*710c0*/  ISETP.LT.AND P6, PT, R227.reuse, UR16, !P5 ;  /* 0x00000010e3007c0c */ /* 0x040fe2000efc1270 */
[----:B------:R-:W-:Y:S02]  /*710d0*/  ULDC UR16, c[0x0][0x228] ;  /* 0x00008a0000107ab9 */ /* 0x000fe40000000800 */
[----:B---3--:R2:W-:Y:S01]  /*710e0*/  @P4 STG.E desc[UR14][R244.64], R221 ;  /* 0x000000ddf4004986 */ /* 0x0085e2000c10190e */
[----:B------:R-:W-:Y:S01]  /*710f0*/  ISETP.LT.AND P4, PT, R227, UR10, !P2 ;  /* 0x0000000ae3007c0c */ /* 0x000fe2000d781270 */
[----:B------:R-:W-:Y:S01]  /*71100*/  ULDC UR10, c[0x0][0x228] ;  /* 0x00008a00000a7ab9 */ /* 0x000fe20000000800 */
[C---:B------:R-:W-:Y:S01]  /*71110*/  ISETP.LT.AND P2, PT, R211.reuse, UR12, !P2 ;  /* 0x0000000cd3007c0c */ /* 0x040fe2000d741270 */
[----:B------:R-:W-:Y:S01]  /*71120*/  ULDC UR12, c[0x0][0x228] ;  /* 0x00008a00000c7ab9 */ /* 0x000fe20000000800 */
[----:B------:R-:W-:Y:S01]  /*71130*/  ISETP.LT.AND P5, PT, R211, UR18, !P5 ;  /* 0x00000012d3007c0c */ /* 0x000fe2000efa1270 */
[----:B------:R-:W-:Y:S01]  /*71140*/  ULDC UR18, c[0x0][0x228] ;  /* 0x00008a0000127ab9 */ /* 0x000fe20000000800 */
[----:B-1----:R-:W-:-:S02]  /*71150*/  VIADD R220, R252, 0x15 ;  /* 0x00000015fcdc7836 */ /* 0x002fc40000000000 */
[----:B------:R-:W-:-:S03]  /*71160*/  IMAD.WIDE R230, R0, 0x4, R2 ;  /* 0x0000000400e67825 */ /* 0x000fc600078e0202 */
[----:B------:R-:W-:Y:S01]  /*71170*/  ISETP.GE.AND P1, PT, R220, UR8, PT ;  /* 0x00000008dc007c0c */ /* 0x000fe2000bf26270 */
[----:B--2---:R-:W-:Y:S01]  /*71180*/  IMAD.WIDE R220, R222, 0x4, R2 ;  /* 0x00000004dedc7825 */ /* 0x004fe200078e0202 */
[----:B------:R-:W-:-:S03]  /*71190*/  ULDC UR8, c[0x0][0x22c] ;  /* 0x00008b0000087ab9 */ /* 0x000fc60000000800 */
[--C-:B------:R-:W-:Y:S01]  /*711a0*/  IMAD.WIDE R222, R222, 0x4, R228.reuse ;  /* 0x00000004dede7825 */ /* 0x100fe200078e02e4 */
[----:B----4-:R1:W-:Y:S03]  /*711b0*/  @P4 STG.E desc[UR14][R220.64], R11 ;  /* 0x0000000bdc004986 */ /* 0x0103e6000c10190e */
[----:B------:R-:W-:Y:S01]  /*711c0*/  IMAD.WIDE R244, R0, 0x4, R228 ;  /* 0x0000000400f47825 */ /* 0x000fe200078e02e4 */
[----:B------:R2:W-:Y:S01]  /*711d0*/  @P2 STG.E desc[UR14][R222.64], R248 ;  /* 0x000000f8de002986 */ /* 0x0005e2000c10190e */
[----:B------:R-:W-:Y:S01]  /*711e0*/  ISETP.GE.AND P4, PT, R246, UR4, PT ;  /* 0x00000004f6007c0c */ /* 0x000fe2000bf86270 */
[----:B------:R-:W-:Y:S02]  /*711f0*/  ULDC UR4, c[0x0][0x248] ;  /* 0x0000920000047ab9 */ /* 0x000fe40000000800 */
[----:B------:R3:W-:Y:S01]  /*71200*/  @P6 STG.E desc[UR14][R230.64], R10 ;  /* 0x0000000ae6006986 */ /* 0x0007e2000c10190e */
[----:B------:R-:W-:Y:S01]  /*71210*/  ISETP.LT.AND P6, PT, R227, UR16, !P3 ;  /* 0x00000010e3007c0c */ /* 0x000fe2000dfc1270 */
[----:B------:R-:W-:-:S02]  /*71220*/  ULDC UR16, c[0x0][0x228] ;  /* 0x00008a0000107ab9 */ /* 0x000fc40000000800 */
[----:B------:R4:W-:Y:S01]  /*71230*/  @P5 STG.E desc[UR14][R244.64], R239 ;  /* 0x000000eff4005986 */ /* 0x0009e2000c10190e */
[----:B------:R-:W-:Y:S01]  /*71240*/  ISETP.LT.AND P5, PT, R227, UR10, !P0 ;  /* 0x0000000ae3007c0c */ /* 0x000fe2000c7a1270 */
[----:B-1----:R-:W-:Y:S01]  /*71250*/  VIADD R220, R252, 0x17 ;  /* 0x00000017fcdc7836 */ /* 0x002fe20000000000 */
[C---:B------:R-:W-:Y:S01]  /*71260*/  ISETP.LT.AND P0, PT, R211.reuse, UR12, !P0 ;  /* 0x0000000cd3007c0c */ /* 0x040fe2000c701270 */
[----:B------:R-:W-:Y:S01]  /*71270*/  ULDC UR10, c[0x0][0x228] ;  /* 0x00008a00000a7ab9 */ /* 0x000fe20000000800 */
[----:B--2---:R-:W-:Y:S01]  /*71280*/  IADD3 R222, R0, UR4, RZ ;  /* 0x0000000400de7c10 */ /* 0x004fe2000fffe0ff */
[----:B------:R-:W-:Y:S01]  /*71290*/  ULDC UR4, c[0x0][0x22c] ;  /* 0x00008b0000047ab9 */ /* 0x000fe20000000800 */
[----:B------:R-:W-:Y:S01]  /*712a0*/  ISETP.LT.AND P3, PT, R211, UR18, !P3 ;  /* 0x00000012d3007c0c */ /* 0x000fe2000df61270 */
[----:B------:R-:W-:Y:S01]  /*712b0*/  ULDC UR12, c[0x0][0x228] ;  /* 0x00008a00000c7ab9 */ /* 0x000fe20000000800 */
[----:B------:R-:W-:Y:S01]  /*712c0*/  ISETP.GE.AND P2, PT, R220, UR8, PT ;  /* 0x00000008dc007c0c */ /* 0x000fe2000bf46270 */
[----:B------:R-:W-:Y:S01]  /*712d0*/  VIADD R0, R222, UR6 ;  /* 0x00000006de007c36 */ /* 0x000fe20008000000 */
[----:B------:R-:W-:Y:S01]  /*712e0*/  IADD3 R246, R252, 0x18, RZ ;  /* 0x00000018fcf67810 */ /* 0x000fe20007ffe0ff */
[C---:B------:R-:W-:Y:S01]  /*712f0*/  IMAD.WIDE R220, R222.reuse, 0x4, R2 ;  /* 0x00000004dedc7825 */ /* 0x040fe200078e0202 */
[----:B------:R-:W-:Y:S01]  /*71300*/  ULDC UR18, c[0x0][0x228] ;  /* 0x00008a0000127ab9 */ /* 0x000fe20000000800 */
[----:B------:R-:W-:Y:S01]  /*71310*/  ULDC UR6, c[0x0][0x248] ;  /* 0x0000920000067ab9 */ /* 0x000fe20000000800 */
[----:B------:R-:W-:Y:S01]  /*71320*/  ULDC UR8, c[0x0][0x22c] ;  /* 0x00008b0000087ab9 */ /* 0x000fe20000000800 */
[----:B------:R-:W-:Y:S01]  /*71330*/  IMAD.WIDE R222, R222, 0x4, R228 ;  /* 0x00000004dede7825 */ /* 0x000fe200078e02e4 */
[----:B------:R1:W-:Y:S03]  /*71340*/  @P5 STG.E desc[UR14][R220.64], R238 ;  /* 0x000000eedc005986 */ /* 0x0003e6000c10190e */
[C---:B---3--:R-:W-:Y:S01]  /*71350*/  IMAD.WIDE R230, R0.reuse, 0x4, R2 ;  /* 0x0000000400e67825 */ /* 0x048fe200078e0202 */
[----:B------:R2:W-:Y:S03]  /*71360*/  @P0 STG.E desc[UR14][R222.64], R249 ;  /* 0x000000f9de000986 */ /* 0x0005e6000c10190e */
[----:B----4-:R-:W-:Y:S01]  /*71370*/  IMAD.WIDE R244, R0, 0x4, R228 ;  /* 0x0000000400f47825 */ /* 0x010fe200078e02e4 */
        /* <DEDUP_REMOVED lines=90> */
[----:B------:R-:W-:-:S04]  /*71920*/  IMAD.WIDE R222, R222, 0x4, R228 ;  /* 0x00000004dede7825 */ /* 0x000fc800078e02e4 */
[----:B------:R-:W-:Y:S01]  /*71930*/  IMAD.WIDE R244, R0, 0x4, R228 ;  /* 0x0000000400f47825 */ /* 0x000fe200078e02e4 */
[----:B----4-:R1:W-:Y:S01]  /*71940*/  @P5 STG.E desc[UR14][R220.64], R251 ;  /* 0x000000fbdc005986 */ /* 0x0103e2000c10190e */
[----:B------:R-:W-:Y:S01]  /*71950*/  ISETP.GE.AND P5, PT, R246, UR4, PT ;  /* 0x00000004f6007c0c */ /* 0x000fe2000bfa6270 */
[----:B------:R-:W-:Y:S02]  /*71960*/  ULDC UR4, c[0x0][0x248] ;  /* 0x0000920000047ab9 */ /* 0x000fe40000000800 */
[----:B------:R2:W-:Y:S04]  /*71970*/  @P0 STG.E desc[UR14][R222.64], R250 ;  /* 0x000000fade000986 */ /* 0x0005e8000c10190e */
        /* <DEDUP_REMOVED lines=88> */
[----:B------:R-:W-:-:S04]  /*71f00*/  IMAD.WIDE R230, R0, 0x4, R2 ;  /* 0x0000000400e67825 */ /* 0x000fc800078e0202 */
[----:B------:R-:W-:Y:S01]  /*71f10*/  IMAD.WIDE R244, R0, 0x4, R228 ;  /* 0x0000000400f47825 */ /* 0x000fe200078e02e4 */
[----:B------:R1:W-:Y:S01]  /*71f20*/  @P0 STG.E desc[UR14][R222.64], R240 ;  /* 0x000000f0de000986 */ /* 0x0003e2000c10190e */
[----:B------:R-:W-:Y:S01]  /*71f30*/  ISETP.GE.AND P5, PT, R246, UR4, PT ;  /* 0x00000004f6007c0c */ /* 0x000fe2000bfa6270 */
[----:B------:R-:W-:Y:S02]  /*71f40*/  ULDC UR4, c[0x0][0x248] ;  /* 0x0000920000047ab9 */ /* 0x000fe40000000800 */
[----:B-1----:R-:W-:Y:S01]  /*71f50*/  IADD3 R222, R0, UR4, RZ ;  /* 0x0000000400de7c10 */ /* 0x002fe2000fffe0ff */
[----:B------:R-:W-:Y:S01]  /*71f60*/  ULDC UR4, c[0x0][0x22c] ;  /* 0x00008b0000047ab9 */ /* 0x000fe20000000800 */
[----:B------:R-:W4:Y:S03]  /*71f70*/  LDL.LU R240, [R1+0x31c] ;  /* 0x00031c0001f07983 */ /* 0x000f260000300800 */
[----:B------:R-:W-:Y:S01]  /*71f80*/  VIADD R0, R222, UR6 ;  /* 0x00000006de007c36 */ /* 0x000fe20008000000 */
[----:B------:R-:W-:Y:S01]  /*71f90*/  IADD3 R246, R252, 0x26, RZ ;  /* 0x00000026fcf67810 */ /* 0x000fe20007ffe0ff */
[----:B------:R-:W-:Y:S01]  /*71fa0*/  ULDC UR6, c[0x0][0x248] ;  /* 0x0000920000067ab9 */ /* 0x000fe20000000800 */
[----:B--2---:R1:W-:Y:S01]  /*71fb0*/  @P6 STG.E desc[UR14][R230.64], R220 ;  /* 0x000000dce6006986 */ /* 0x0043e2000c10190e */
[----:B------:R-:W-:Y:S01]  /*71fc0*/  ISETP.LT.AND P6, PT, R227, UR16, !P4 ;  /* 0x00000010e3007c0c */ /* 0x000fe2000e7c1270 */
[----:B------:R-:W-:-:S02]  /*71fd0*/  ULDC UR16, c[0x0][0x228] ;  /* 0x00008a0000107ab9 */ /* 0x000fc40000000800 */
[----:B---3--:R2:W-:Y:S01]  /*71fe0*/  @P3 STG.E desc[UR14][R244.64], R221 ;  /* 0x000000ddf4003986 */ /* 0x0085e2000c10190e */
[----:B------:R-:W-:Y:S01]  /*71ff0*/  ISETP.LT.AND P3, PT, R227, UR10, !P1 ;  /* 0x0000000ae3007c0c */ /* 0x000fe2000cf61270 */
[----:B------:R-:W-:Y:S01]  /*72000*/  ULDC UR10, c[0x0][0x228] ;  /* 0x00008a00000a7ab9 */ /* 0x000fe20000000800 */
[C---:B------:R-:W-:Y:S01]  /*72010*/  ISETP.LT.AND P1, PT, R211.reuse, UR12, !P1 ;  /* 0x0000000cd3007c0c */ /* 0x040fe2000cf21270 */
[----:B------:R-:W-:Y:S01]  /*72020*/  ULDC UR12, c[0x0][0x228] ;  /* 0x00008a00000c7ab9 */ /* 0x000fe20000000800 */
[----:B------:R-:W-:Y:S01]  /*72030*/  ISETP.LT.AND P4, PT, R211, UR18, !P4 ;  /* 0x00000012d3007c0c */ /* 0x000fe2000e781270 */
[----:B------:R-:W-:Y:S01]  /*72040*/  ULDC UR18, c[0x0][0x228] ;  /* 0x00008a0000127ab9 */ /* 0x000fe20000000800 */
[----:B-1----:R-:W-:Y:S02]  /*72050*/  VIADD R220, R252, 0x25 ;  /* 0x00000025fcdc7836 */ /* 0x002fe40000000000 */
        /* <DEDUP_REMOVED lines=885> */
[----:B------:R-:W2:Y:S01]  /*757b0*/  LDL.LU R10, [R1+0x22bc] ;  /* 0x0022bc00010a7983 */ /* 0x000ea20000300800 */
        /* <DEDUP_REMOVED lines=11> */
[----:B---3--:R-:W-:Y:S01]  /*75870*/  IMAD.WIDE R230, R0, 0x4, R2 ;  /* 0x0000000400e67825 */ /* 0x008fe200078e0202 */
[----:B------:R3:W-:Y:S01]  /*75880*/  @P1 STG.E desc[UR14][R222.64], R236 ;  /* 0x000000ecde001986 */ /* 0x0007e2000c10190e */
[----:B------:R-:W-:-:S02]  /*75890*/  ULDC UR6, c[0x0][0x248] ;  /* 0x0000920000067ab9 */ /* 0x000fc40000000800 */
[----:B----4-:R-:W-:Y:S01]  /*758a0*/  IMAD.WIDE R244, R0, 0x4, R228 ;  /* 0x0000000400f47825 */ /* 0x010fe200078e02e4 */
[----:B------:R-:W-:Y:S01]  /*758b0*/  @P6 STG.E desc[UR14][R230.64], R243 ;  /* 0x000000f3e6006986 */ /* 0x000fe2000c10190e */
[----:B------:R-:W-:Y:S01]  /*758c0*/  ISETP.GE.AND P3, PT, R246, UR4, PT ;  /* 0x00000004f6007c0c */ /* 0x000fe2000bf66270 */
[----:B------:R-:W-:Y:S02]  /*758d0*/  ULDC UR4, c[0x0][0x248] ;  /* 0x0000920000047ab9 */ /* 0x000fe40000000800 */
[----:B------:R-:W-:Y:S01]  /*758e0*/  @P4 STG.E desc[UR14][R244.64], R242 ;  /* 0x000000f2f4004986 */ /* 0x000fe2000c10190e */
[C---:B------:R-:W-:Y:S01]  /*758f0*/  ISETP.LT.AND P4, PT, R227.reuse, UR10, !P2 ;  /* 0x0000000ae3007c0c */ /* 0x040fe2000d781270 */
[----:B-1----:R-:W-:Y:S01]  /*75900*/  VIADD R220, R252, 0x63 ;  /* 0x00000063fcdc7836 */ /* 0x002fe20000000000 */
[----:B------:R-:W-:Y:S01]  /*75910*/  ISETP.LT.AND P6, PT, R227, UR16, !P5 ;  /* 0x00000010e3007c0c */ /* 0x000fe2000efc1270 */
[----:B------:R-:W-:Y:S01]  /*75920*/  ULDC UR10, c[0x0][0x228] ;  /* 0x00008a00000a7ab9 */ /* 0x000fe20000000800 */
[----:B---3--:R-:W-:Y:S01]  /*75930*/  IADD3 R222, R0, UR4, RZ ;  /* 0x0000000400de7c10 */ /* 0x008fe2000fffe0ff */
        /* <DEDUP_REMOVED lines=14> */
[----:B-1----:R-:W3:Y:S04]  /*75a20*/  LDL.LU R220, [R1+0x530] ;  /* 0x0005300001dc7983 */ /* 0x002ee80000300800 */
[----:B------:R-:W4:Y:S04]  /*75a30*/  LDL.LU R221, [R1+0x510] ;  /* 0x0005100001dd7983 */ /* 0x000f280000300800 */
[----:B------:R-:W2:Y:S01]  /*75a40*/  LDL.LU R11, [R1+0x520] ;  /* 0x00052000010b7983 */ /* 0x000ea20000300800 */
[----:B------:R-:W-:-:S04]  /*75a50*/  IMAD.WIDE R230, R0, 0x4, R2 ;  /* 0x0000000400e67825 */ /* 0x000fc800078e0202 */
[----:B------:R-:W-:Y:S01]  /*75a60*/  IMAD.WIDE R244, R0, 0x4, R228 ;  /* 0x0000000400f47825 */ /* 0x000fe200078e02e4 */
[----:B------:R1:W-:Y:S01]  /*75a70*/  @P2 STG.E desc[UR14][R222.64], R240 ;  /* 0x000000f0de002986 */ /* 0x0003e2000c10190e */
[----:B------:R-:W-:Y:S01]  /*75a80*/  ISETP.GE.AND P4, PT, R246, UR4, PT ;  /* 0x00000004f6007c0c */ /* 0x000fe2000bf86270 */
[----:B------:R-:W-:Y:S02]  /*75a90*/  ULDC UR4, c[0x0][0x248] ;  /* 0x0000920000047ab9 */ /* 0x000fe40000000800 */
[----:B------:R-:W2:Y:S04]  /*75aa0*/  LDL.LU R251, [R1+0x534] ;  /* 0x0005340001fb7983 */ /* 0x000ea80000300800 */
[----:B------:R-:W2:Y:S01]  /*75ab0*/  LDL.LU R250, [R1+0x514] ;  /* 0x0005140001fa7983 */ /* 0x000ea20000300800 */
[----:B-1----:R-:W-:-:S03]  /*75ac0*/  IADD3 R222, R0, UR4, RZ ;  /* 0x0000000400de7c10 */ /* 0x002fc6000fffe0ff */
[----:B------:R-:W2:Y:S04]  /*75ad0*/  LDL.LU R249, [R1+0x524] ;  /* 0x0005240001f97983 */ /* 0x000ea80000300800 */
[----:B---3--:R1:W-:Y:S01]  /*75ae0*/  @P6 STG.E desc[UR14][R230.64], R220 ;  /* 0x000000dce6006986 */ /* 0x0083e2000c10190e */
[----:B------:R-:W-:Y:S01]  /*75af0*/  IADD3 R246, R252, 0x66, RZ ;  /* 0x00000066fcf67810 */ /* 0x000fe20007ffe0ff */
[----:B------:R-:W-:Y:S02]  /*75b00*/  ULDC UR4, c[0x0][0x22c] ;  /* 0x00008b0000047ab9 */ /* 0x000fe40000000800 */
[----:B----4-:R3:W-:Y:S01]  /*75b10*/  @P5 STG.E desc[UR14][R244.64], R221 ;  /* 0x000000ddf4005986 */ /* 0x0107e2000c10190e */
[----:B------:R-:W-:Y:S01]  /*75b20*/  ISETP.LT.AND P5, PT, R227, UR10, !P0 ;  /* 0x0000000ae3007c0c */ /* 0x000fe2000c7a1270 */
[----:B------:R-:W-:-:S02]  /*75b30*/  VIADD R0, R222, UR6 ;  /* 0x00000006de007c36 */ /* 0x000fc40008000000 */
[----:B------:R-:W4:Y:S01]  /*75b40*/  LDL.LU R248, [R1+0x294] ;  /* 0x0002940001f87983 */ /* 0x000f220000300800 */
[----:B-1----:R-:W-:-:S03]  /*75b50*/  VIADD R220, R252, 0x65 ;  /* 0x00000065fcdc7836 */ /* 0x002fc60000000000 */
[----:B------:R-:W4:Y:S01]  /*75b60*/  LDL.LU R239, [R1+0x538] ;  /* 0x0005380001ef7983 */ /* 0x000f220000300800 */
[----:B------:R-:W-:Y:S02]  /*75b70*/  ISETP.LT.AND P0, PT, R211, UR12, !P0 ;  /* 0x0000000cd3007c0c */ /* 0x000fe4000c701270 */
[----:B------:R-:W-:Y:S01]  /*75b80*/  ISETP.LT.AND P6, PT, R227, UR16, !P3 ;  /* 0x00000010e3007c0c */ /* 0x000fe2000dfc1270 */
[----:B------:R-:W4:Y:S01]  /*75b90*/  LDL.LU R238, [R1+0x518] ;  /* 0x0005180001ee7983 */ /* 0x000f220000300800 */
[----:B------:R-:W-:Y:S01]  /*75ba0*/  ISETP.GE.AND P2, PT, R220, UR8, PT ;  /* 0x00000008dc007c0c */ /* 0x000fe2000bf46270 */
[C---:B---3--:R-:W-:Y:S01]  /*75bb0*/  IMAD.WIDE R220, R222.reuse, 0x4, R2 ;  /* 0x00000004dedc7825 */ /* 0x048fe200078e0202 */
[----:B------:R-:W-:Y:S01]  /*75bc0*/  ISETP.LT.AND P3, PT, R211, UR18, !P3 ;  /* 0x00000012d3007c0c */ /* 0x000fe2000df61270 */
[----:B------:R-:W3:Y:S01]  /*75bd0*/  LDL.LU R237, [R1+0x528] ;  /* 0x0005280001ed7983 */ /* 0x000ee20000300800 */
[----:B------:R-:W-:Y:S01]  /*75be0*/  ULDC UR10, c[0x0][0x228] ;  /* 0x00008a00000a7ab9 */ /* 0x000fe20000000800 */
[----:B------:R-:W-:Y:S01]  /*75bf0*/  IMAD.WIDE R222, R222, 0x4, R228 ;  /* 0x00000004dede7825 */ /* 0x000fe200078e02e4 */
[----:B------:R-:W-:Y:S01]  /*75c00*/  ULDC UR12, c[0x0][0x228] ;  /* 0x00008a00000c7ab9 */ /* 0x000fe20000000800 */
[----:B------:R-:W3:Y:S01]  /*75c10*/  LDL.LU R236, [R1+0x298] ;  /* 0x0002980001ec7983 */ /* 0x000ee20000300800 */
[----:B------:R-:W-:Y:S01]  /*75c20*/  ULDC UR16, c[0x0][0x228] ;  /* 0x00008a0000107ab9 */ /* 0x000fe20000000800 */
[C---:B------:R-:W-:Y:S01]  /*75c30*/  IMAD.WIDE R230, R0.reuse, 0x4, R2 ;  /* 0x0000000400e67825 */ /* 0x040fe200078e0202 */
[----:B------:R-:W-:Y:S01]  /*75c40*/  ULDC UR18, c[0x0][0x228] ;  /* 0x00008a0000127ab9 */ /* 0x000fe20000000800 */
[----:B------:R-:W3:Y:S01]  /*75c50*/  LDL.LU R243, [R1+0x53c] ;  /* 0x00053c0001f37983 */ /* 0x000ee20000300800 */
[----:B------:R-:W-:Y:S01]  /*75c60*/  ULDC UR6, c[0x0][0x248] ;  /* 0x0000920000067ab9 */ /* 0x000fe20000000800 */
[----:B------:R-:W-:Y:S01]  /*75c70*/  IMAD.WIDE R244, R0, 0x4, R228 ;  /* 0x0000000400f47825 */ /* 0x000fe200078e02e4 */
[----:B------:R-:W-:Y:S01]  /*75c80*/  ULDC UR8, c[0x0][0x22c] ;  /* 0x00008b0000087ab9 */ /* 0x000fe20000000800 */
[----:B------:R-:W3:Y:S04]  /*75c90*/  LDL.LU R242, [R1+0x51c] ;  /* 0x00051c0001f27983 */ /* 0x000ee80000300800 */
[----:B------:R-:W3:Y:S04]  /*75ca0*/  LDL.LU R241, [R1+0x52c] ;  /* 0x00052c0001f17983 */ /* 0x000ee80000300800 */
[----:B------:R-:W3:Y:S04]  /*75cb0*/  LDL.LU R240, [R1+0x29c] ;  /* 0x00029c0001f07983 */ /* 0x000ee80000300800 */
[----:B--2---:R1:W-:Y:S04]  /*75cc0*/  @P5 STG.E desc[UR14][R220.64], R11 ;  /* 0x0000000bdc005986 */ /* 0x0043e8000c10190e */
[----:B-1----:R-:W2:Y:S04]  /*75cd0*/  LDL.LU R11, [R1+0x22b8] ;  /* 0x0022b800010b7983 */ /* 0x002ea80000300800 */
[----:B------:R-:W4:Y:S01]  /*75ce0*/  LDL.LU R221, [R1+0x290] ;  /* 0x0002900001dd7983 */ /* 0x000f220000300800 */
[----:B------:R-:W-:Y:S01]  /*75cf0*/  ISETP.GE.AND P5, PT, R246, UR4, PT ;  /* 0x00000004f6007c0c */ /* 0x000fe2000bfa6270 */
[----:B------:R-:W-:Y:S01]  /*75d00*/  ULDC UR4, c[0x0][0x248] ;  /* 0x0000920000047ab9 */ /* 0x000fe20000000800 */
[C---:B------:R-:W-:Y:S01]  /*75d10*/  VIADD R220, R252.reuse, 0x67 ;  /* 0x00000067fcdc7836 */ /* 0x040fe20000000000 */
[----:B------:R-:W-:Y:S01]  /*75d20*/  IADD3 R246, R252, 0x68, RZ ;  /* 0x00000068fcf67810 */ /* 0x000fe20007ffe0ff */
[----:B----4-:R1:W-:Y:S04]  /*75d30*/  @P0 STG.E desc[UR14][R222.64], R221 ;  /* 0x000000ddde000986 */ /* 0x0103e8000c10190e */
[----:B------:R4:W-:Y:S01]  /*75d40*/  @P6 STG.E desc[UR14][R230.64], R251 ;  /* 0x000000fbe6006986 */ /* 0x0009e2000c10190e */
[----:B------:R-:W-:Y:S01]  /*75d50*/  ISETP.LT.AND P6, PT, R227, UR16, !P4 ;  /* 0x00000010e3007c0c */ /* 0x000fe2000e7c1270 */
[----:B------:R-:W-:-:S02]  /*75d60*/  ULDC UR16, c[0x0][0x228] ;  /* 0x00008a0000107ab9 */ /* 0x000fc40000000800 */
[----:B------:R3:W-:Y:S01]  /*75d70*/  @P3 STG.E desc[UR14][R244.64], R250 ;  /* 0x000000faf4003986 */ /* 0x0007e2000c10190e */
[----:B------:R-:W-:Y:S01]  /*75d80*/  ISETP.LT.AND P3, PT, R227, UR10, !P1 ;  /* 0x0000000ae3007c0c */ /* 0x000fe2000cf61270 */
[----:B------:R-:W-:Y:S01]  /*75d90*/  ULDC UR10, c[0x0][0x228] ;  /* 0x00008a00000a7ab9 */ /* 0x000fe20000000800 */
[C---:B------:R-:W-:Y:S01]  /*75da0*/  ISETP.LT.AND P1, PT, R211.reuse, UR12, !P1 ;  /* 0x0000000cd3007c0c */ /* 0x040fe2000cf21270 */
[----:B------:R-:W-:Y:S01]  /*75db0*/  ULDC UR12, c[0x0][0x228] ;  /* 0x00008a00000c7ab9 */ /* 0x000fe20000000800 */
[----:B-1----:R-:W-:Y:S01]  /*75dc0*/  IADD3 R222, R0, UR4, RZ ;  /* 0x0000000400de7c10 */ /* 0x002fe2000fffe0ff */
[----:B------:R-:W-:Y:S01]  /*75dd0*/  ULDC UR4, c[0x0][0x22c] ;  /* 0x00008b0000047ab9 */ /* 0x000fe20000000800 */
[----:B------:R-:W-:Y:S01]  /*75de0*/  ISETP.LT.AND P4, PT, R211, UR18, !P4 ;  /* 0x00000012d3007c0c */ /* 0x000fe2000e781270 */
[----:B------:R-:W-:Y:S01]  /*75df0*/  ULDC UR18, c[0x0][0x228] ;  /* 0x00008a0000127ab9 */ /* 0x000fe20000000800 */
[----:B------:R-:W-:Y:S01]  /*75e00*/  ISETP.GE.AND P0, PT, R220, UR8, PT ;  /* 0x00000008dc007c0c */ /* 0x000fe2000bf06270 */
[C---:B------:R-:W-:Y:S01]  /*75e10*/  VIADD R0, R222.reuse, UR6 ;  /* 0x00000006de007c36 */ /* 0x040fe20008000000 */
[----:B------:R-:W-:Y:S01]  /*75e20*/  ULDC UR6, c[0x0][0x248] ;  /* 0x0000920000067ab9 */ /* 0x000fe20000000800 */
[----:B------:R-:W-:Y:S01]  /*75e30*/  IMAD.WIDE R220, R222, 0x4, R2 ;  /* 0x00000004dedc7825 */ /* 0x000fe200078e0202 */
[----:B------:R-:W-:-:S03]  /*75e40*/  ULDC UR8, c[0x0][0x22c] ;  /* 0x00008b0000087ab9 */ /* 0x000fc60000000800 */
[----:B------:R-:W-:Y:S01]  /*75e50*/  IMAD.WIDE R222, R222, 0x4, R228 ;  /* 0x00000004dede7825 */ /* 0x000fe200078e02e4 */
[----:B------:R1:W-:Y:S03]  /*75e60*/  @P3 STG.E desc[UR14][R220.64], R249 ;  /* 0x000000f9dc003986 */ /* 0x0003e6000c10190e */
[C---:B----4-:R-:W-:Y:S01]  /*75e70*/  IMAD.WIDE R230, R0.reuse, 0x4, R2 ;  /* 0x0000000400e67825 */ /* 0x050fe200078e0202 */
[----:B------:R4:W-:Y:S03]  /*75e80*/  @P1 STG.E desc[UR14][R222.64], R248 ;  /* 0x000000f8de001986 */ /* 0x0009e6000c10190e */
[----:B---3--:R-:W-:Y:S01]  /*75e90*/  IMAD.WIDE R244, R0, 0x4, R228 ;  /* 0x0000000400f47825 */ /* 0x008fe200078e02e4 */
        /* <DEDUP_REMOVED lines=8> */
[----:B----4-:R-:W-:Y:S01]  /*75f20*/  IADD3 R222, R0, UR4, RZ ;  /* 0x0000000400de7c10 */ /* 0x010fe2000fffe0ff */
        /* <DEDUP_REMOVED lines=16> */
[----:B--2---:R-:W-:Y:S01]  /*76030*/  IMAD.WIDE R244, R0, 0x4, R228 ;  /* 0x0000000400f47825 */ /* 0x004fe200078e02e4 */
        /* <DEDUP_REMOVED lines=25> */
[----:B------:R-:W4:Y:S01]  /*761d0*/  LDL.LU R236, [R1+0x550] ;  /* 0x0005500001ec7983 */ /* 0x000f220000300800 */
[----:B------:R-:W-:-:S04]  /*761e0*/  IMAD.WIDE R230, R0, 0x4, R2 ;  /* 0x0000000400e67825 */ /* 0x000fc800078e0202 */
[----:B------:R-:W-:Y:S01]  /*761f0*/  IMAD.WIDE R244, R0, 0x4, R228 ;  /* 0x0000000400f47825 */ /* 0x000fe200078e02e4 */
[----:B------:R1:W-:Y:S01]  /*76200*/  @P0 STG.E desc[UR14][R222.64], R240 ;  /* 0x000000f0de000986 */ /* 0x0003e2000c10190e */
[----:B------:R-:W-:Y:S01]  /*76210*/  ISETP.GE.AND P5, PT, R246, UR4, PT ;  /* 0x00000004f6007c0c */ /* 0x000fe2000bfa6270 */
[----:B------:R-:W-:Y:S02]  /*76220*/  ULDC UR4, c[0x0][0x248] ;  /* 0x0000920000047ab9 */ /* 0x000fe40000000800 */
[----:B------:R-:W4:Y:S04]  /*76230*/  LDL.LU R251, [R1+0x544] ;  /* 0x0005440001fb7983 */ /* 0x000f280000300800 */
[----:B------:R-:W4:Y:S01]  /*76240*/  LDL.LU R250, [R1+0x554] ;  /* 0x0005540001fa7983 */ /* 0x000f220000300800 */
[----:B-1----:R-:W-:-:S03]  /*76250*/  IADD3 R222, R0, UR4, RZ ;  /* 0x0000000400de7c10 */ /* 0x002fc6000fffe0ff */
[----:B------:R-:W4:Y:S04]  /*76260*/  LDL.LU R249, [R1+0x154] ;  /* 0x0001540001f97983 */ /* 0x000f280000300800 */
[----:B--2---:R1:W-:Y:S01]  /*76270*/  @P6 STG.E desc[UR14][R230.64], R220 ;  /* 0x000000dce6006986 */ /* 0x0043e2000c10190e */
[----:B------:R-:W-:Y:S01]  /*76280*/  IADD3 R246, R252, 0x6e, RZ ;  /* 0x0000006efcf67810 */ /* 0x000fe20007ffe0ff */
[----:B------:R-:W-:Y:S02]  /*76290*/  ULDC UR4, c[0x0][0x22c] ;  /* 0x00008b0000047ab9 */ /* 0x000fe40000000800 */
[----:B---3--:R2:W-:Y:S01]  /*762a0*/  @P3 STG.E desc[UR14][R244.64], R221 ;  /* 0x000000ddf4003986 */ /* 0x0085e2000c10190e */
[----:B------:R-:W-:Y:S01]  /*762b0*/  ISETP.LT.AND P3, PT, R227, UR10, !P1 ;  /* 0x0000000ae3007c0c */ /* 0x000fe2000cf61270 */
[----:B------:R-:W-:-:S02]  /*762c0*/  VIADD R0, R222, UR6 ;  /* 0x00000006de007c36 */ /* 0x000fc40008000000 */
[----:B------:R-:W3:Y:S01]  /*762d0*/  LDL.LU R248, [R1+0x568] ;  /* 0x0005680001f87983 */ /* 0x000ee20000300800 */
[----:B-1----:R-:W-:-:S03]  /*762e0*/  VIADD R220, R252, 0x6d ;  /* 0x0000006dfcdc7836 */ /* 0x002fc60000000000 */
[----:B------:R-:W3:Y:S01]  /*762f0*/  LDL.LU R239, [R1+0x548] ;  /* 0x0005480001ef7983 */ /* 0x000ee20000300800 */
[----:B------:R-:W-:Y:S02]  /*76300*/  ISETP.LT.AND P1, PT, R211, UR12, !P1 ;  /* 0x0000000cd3007c0c */ /* 0x000fe4000cf21270 */
[----:B------:R-:W-:Y:S01]  /*76310*/  ISETP.LT.AND P6, PT, R227, UR16, !P4 ;  /* 0x00000010e3007c0c */ /* 0x000fe2000e7c1270 */
[----:B------:R-:W3:Y:S01]  /*76320*/  LDL.LU R238, [R1+0x558] ;  /* 0x0005580001ee7983 */ /* 0x000ee20000300800 */
[----:B------:R-:W-:Y:S01]  /*76330*/  ISETP.GE.AND P0, PT, R220, UR8, PT ;  /* 0x00000008dc007c0c */ /* 0x000fe2000bf06270 */
[C---:B--2---:R-:W-:Y:S01]  /*76340*/  IMAD.WIDE R220, R222.reuse, 0x4, R2 ;  /* 0x00000004dedc7825 */ /* 0x044fe200078e0202 */
[----:B------:R-:W-:Y:S01]  /*76350*/  ISETP.LT.AND P4, PT, R211, UR18, !P4 ;  /* 0x00000012d3007c0c */ /* 0x000fe2000e781270 */
[----:B------:R-:W2:Y:S01]  /*76360*/  LDL.LU R237, [R1+0x158] ;  /* 0x0001580001ed7983 */ /* 0x000ea20000300800 */
[----:B------:R-:W-:Y:S01]  /*76370*/  ULDC UR10, c[0x0][0x228] ;  /* 0x00008a00000a7ab9 */ /* 0x000fe20000000800 */
[----:B------:R-:W-:Y:S01]  /*76380*/  IMAD.WIDE R222, R222, 0x4, R228 ;  /* 0x00000004dede7825 */ /* 0x000fe200078e02e4 */
[----:B------:R-:W-:Y:S01]  /*76390*/  ULDC UR12, c[0x0][0x228] ;  /* 0x00008a00000c7ab9 */ /* 0x000fe20000000800 */
[----:B------:R-:W2:Y:S01]  /*763a0*/  LDL.LU R243, [R1+0x56c] ;  /* 0x00056c0001f37983 */ /* 0x000ea20000300800 */
[----:B------:R-:W-:Y:S01]  /*763b0*/  ULDC UR16, c[0x0][0x228] ;  /* 0x00008a0000107ab9 */ /* 0x000fe20000000800 */
[C---:B------:R-:W-:Y:S01]  /*763c0*/  IMAD.WIDE R230, R0.reuse, 0x4, R2 ;  /* 0x0000000400e67825 */ /* 0x040fe200078e0202 */
[----:B------:R-:W-:Y:S01]  /*763d0*/  ULDC UR18, c[0x0][0x228] ;  /* 0x00008a0000127ab9 */ /* 0x000fe20000000800 */
[----:B------:R-:W2:Y:S01]  /*763e0*/  LDL.LU R242, [R1+0x54c] ;  /* 0x00054c0001f27983 */ /* 0x000ea20000300800 */
[----:B------:R-:W-:Y:S01]  /*763f0*/  ULDC UR6, c[0x0][0x248] ;  /* 0x0000920000067ab9 */ /* 0x000fe20000000800 */
[----:B------:R-:W-:Y:S01]  /*76400*/  IMAD.WIDE R244, R0, 0x4, R228 ;  /* 0x0000000400f47825 */ /* 0x000fe200078e02e4 */
[----:B------:R-:W-:Y:S01]  /*76410*/  ULDC UR8, c[0x0][0x22c] ;  /* 0x00008b0000087ab9 */ /* 0x000fe20000000800 */
[----:B------:R-:W2:Y:S04]  /*76420*/  LDL.LU R241, [R1+0x55c] ;  /* 0x00055c0001f17983 */ /* 0x000ea80000300800 */
[----:B------:R-:W2:Y:S04]  /*76430*/  LDL.LU R240, [R1+0x15c] ;  /* 0x00015c0001f07983 */ /* 0x000ea80000300800 */
[----:B----4-:R1:W-:Y:S04]  /*76440*/  @P3 STG.E desc[UR14][R220.64], R236 ;  /* 0x000000ecdc003986 */ /* 0x0103e8000c10190e */
[----:B-1----:R-:W4:Y:S04]  /*76450*/  LDL.LU R236, [R1+0x22b4] ;  /* 0x0022b40001ec7983 */ /* 0x002f280000300800 */
[----:B------:R-:W3:Y:S04]  /*76460*/  LDL.LU R220, [R1+0x150] ;  /* 0x0001500001dc7983 */ /* 0x000ee80000300800 */
[----:B------:R-:W2:Y:S01]  /*76470*/  LDL.LU R221, [R1+0x564] ;  /* 0x0005640001dd7983 */ /* 0x000ea20000300800 */
[----:B------:R-:W-:Y:S01]  /*76480*/  ISETP.GE.AND P3, PT, R246, UR4, PT ;  /* 0x00000004f6007c0c */ /* 0x000fe2000bf66270 */
[----:B------:R-:W-:Y:S01]  /*76490*/  ULDC UR4, c[0x0][0x248] ;  /* 0x0000920000047ab9 */ /* 0x000fe20000000800 */
[----:B------:R-:W-:Y:S01]  /*764a0*/  IADD3 R246, R252, 0x70, RZ ;  /* 0x00000070fcf67810 */ /* 0x000fe20007ffe0ff */
[----:B---3--:R1:W-:Y:S04]  /*764b0*/  @P1 STG.E desc[UR14][R222.64], R220 ;  /* 0x000000dcde001986 */ /* 0x0083e8000c10190e */
[----:B--2---:R2:W-:Y:S01]  /*764c0*/  @P6 STG.E desc[UR14][R230.64], R221 ;  /* 0x000000dde6006986 */ /* 0x0045e2000c10190e */
[----:B------:R-:W-:Y:S01]  /*764d0*/  ISETP.LT.AND P6, PT, R227, UR16, !P5 ;  /* 0x00000010e3007c0c */ /* 0x000fe2000efc1270 */
[----:B------:R-:W-:-:S02]  /*764e0*/  ULDC UR16, c[0x0][0x228] ;  /* 0x00008a0000107ab9 */ /* 0x000fc40000000800 */
[----:B------:R3:W-:Y:S01]  /*764f0*/  @P4 STG.E desc[UR14][R244.64], R251 ;  /* 0x000000fbf4004986 */ /* 0x0007e2000c10190e */
[----:B------:R-:W-:Y:S01]  /*76500*/  ISETP.LT.AND P4, PT, R227, UR10, !P2 ;  /* 0x0000000ae3007c0c */ /* 0x000fe2000d781270 */
[----:B------:R-:W-:Y:S01]  /*76510*/  ULDC UR10, c[0x0][0x228] ;  /* 0x00008a00000a7ab9 */ /* 0x000fe20000000800 */
        /* <DEDUP_REMOVED lines=9> */
[----:B--2---:R-:W-:Y:S01]  /*765b0*/  IMAD.WIDE R220, R222, 0x4, R2 ;  /* 0x00000004dedc7825 */ /* 0x004fe200078e0202 */
[----:B------:R-:W-:Y:S01]  /*765c0*/  ULDC UR6, c[0x0][0x248] ;  /* 0x0000920000067ab9 */ /* 0x000fe20000000800 */
[----:B------:R-:W-:-:S02]  /*765d0*/  ULDC UR8, c[0x0][0x22c] ;  /* 0x00008b0000087ab9 */ /* 0x000fc40000000800 */
[----:B------:R-:W-:Y:S01]  /*765e0*/  IMAD.WIDE R222, R222, 0x4, R228 ;  /* 0x00000004dede7825 */ /* 0x000fe200078e02e4 */
[----:B------:R1:W-:Y:S03]  /*765f0*/  @P4 STG.E desc[UR14][R220.64], R250 ;  /* 0x000000fadc004986 */ /* 0x0003e6000c10190e */
[C---:B------:R-:W-:Y:S01]  /*76600*/  IMAD.WIDE R230, R0.reuse, 0x4, R2 ;  /* 0x0000000400e67825 */ /* 0x040fe200078e0202 */
        /* <DEDUP_REMOVED lines=62> */
[----:B------:R-:W4:Y:S01]  /*769f0*/  LDL.LU R250, [R1+0x598] ;  /* 0x0005980001fa7983 */ /* 0x000f220000300800 */
[----:B------:R-:W-:Y:S01]  /*76a00*/  IADD3 R246, R252, 0x76, RZ ;  /* 0x00000076fcf67810 */ /* 0x000fe20007ffe0ff */
[----:B------:R-:W-:Y:S02]  /*76a10*/  ULDC UR4, c[0x0][0x22c] ;  /* 0x00008b0000047ab9 */ /* 0x000fe40000000800 */
[----:B------:R-:W4:Y:S04]  /*76a20*/  LDL.LU R249, [R1+0x578] ;  /* 0x0005780001f97983 */ /* 0x000f280000300800 */
        /* <DEDUP_REMOVED lines=114> */
[----:B------:R-:W-:Y:S01]  /*77150*/  ULDC UR4, c[0x0][0x248] ;  /* 0x0000920000047ab9 */ /* 0x000fe20000000800 */
[----:B------:R-:W-:Y:S02]  /*77160*/  IADD3 R246, R252, 0x7e, RZ ;  /* 0x0000007efcf67810 */ /* 0x000fe40007ffe0ff */
[----:B-1----:R-:W-:Y:S01]  /*77170*/  IADD3 R222, R0, UR4, RZ ;  /* 0x0000000400de7c10 */ /* 0x002fe2000fffe0ff */
[----:B------:R-:W2:Y:S01]  /*77180*/  LDL.LU R240, [R1+0x5b4] ;  /* 0x0005b40001f07983 */ /* 0x000ea20000300800 */
[----:B------:R-:W-:-:S03]  /*77190*/  ULDC UR4, c[0x0][0x22c] ;  /* 0x00008b0000047ab9 */ /* 0x000fc60000000800 */
[----:B------:R-:W2:Y:S04]  /*771a0*/  LDL.LU R251, [R1+0x5a8] ;  /* 0x0005a80001fb7983 */ /* 0x000ea80000300800 */
[----:B------:R-:W2:Y:S04]  /*771b0*/  LDL.LU R250, [R1+0x5b8] ;  /* 0x0005b80001fa7983 */ /* 0x000ea80000300800 */
[----:B------:R-:W2:Y:S04]  /*771c0*/  LDL.LU R249, [R1+0x288] ;  /* 0x0002880001f97983 */ /* 0x000ea80000300800 */
[----:B------:R-:W2:Y:S04]  /*771d0*/  LDL.LU R248, [R1+0x5cc] ;  /* 0x0005cc0001f87983 */ /* 0x000ea80000300800 */
[----:B------:R-:W2:Y:S04]  /*771e0*/  LDL.LU R243, [R1+0x5ac] ;  /* 0x0005ac0001f37983 */ /* 0x000ea80000300800 */
[----:B------:R-:W2:Y:S04]  /*771f0*/  LDL.LU R241, [R1+0x5bc] ;  /* 0x0005bc0001f17983 */ /* 0x000ea80000300800 */
[----:B------:R-:W2:Y:S04]  /*77200*/  LDL.LU R242, [R1+0x28c] ;  /* 0x00028c0001f27983 */ /* 0x000ea80000300800 */
[----:B---3--:R1:W-:Y:S04]  /*77210*/  @P6 STG.E desc[UR14][R230.64], R220 ;  /* 0x000000dce6006986 */ /* 0x0083e8000c10190e */
[----:B----4-:R3:W-:Y:S01]  /*77220*/  @P5 STG.E desc[UR14][R244.64], R221 ;  /* 0x000000ddf4005986 */ /* 0x0107e2000c10190e */
        /* <DEDUP_REMOVED lines=9> */
[----:B---3--:R-:W-:Y:S01]  /*772c0*/  IMAD.WIDE R220, R222, 0x4, R2 ;  /* 0x00000004dedc7825 */ /* 0x008fe200078e0202 */
[----:B------:R-:W-:Y:S01]  /*772d0*/  ULDC UR8, c[0x0][0x22c] ;  /* 0x00008b0000087ab9 */ /* 0x000fe20000000800 */
[----:B------:R-:W-:Y:S01]  /*772e0*/  ULDC UR12, c[0x0][0x228] ;  /* 0x00008a00000c7ab9 */ /* 0x000fe20000000800 */
[----:B------:R-:W-:Y:S01]  /*772f0*/  ULDC UR16, c[0x0][0x228] ;  /* 0x00008a0000107ab9 */ /* 0x000fe20000000800 */
[--C-:B------:R-:W-:Y:S01]  /*77300*/  IMAD.WIDE R244, R0, 0x4, R228.reuse ;  /* 0x0000000400f47825 */ /* 0x100fe200078e02e4 */
[----:B--2---:R1:W-:Y:S01]  /*77310*/  @P5 STG.E desc[UR14][R220.64], R239 ;  /* 0x000000efdc005986 */ /* 0x0043e2000c10190e */
        /* <DEDUP_REMOVED lines=10> */
[----:B---3--:R2:W-:Y:S04]  /*773c0*/  @P6 STG.E desc[UR14][R230.64], R220 ;  /* 0x000000dce6006986 */ /* 0x0085e8000c10190e */
[----:B----4-:R3:W-:Y:S01]  /*773d0*/  @P3 STG.E desc[UR14][R244.64], R221 ;  /* 0x000000ddf4003986 */ /* 0x0107e2000c10190e */
[----:B------:R-:W-:Y:S01]  /*773e0*/  ISETP.LT.AND P3, PT, R227, UR10, !P1 ;  /* 0x0000000ae3007c0c */ /* 0x000fe2000cf61270 */
[----:B------:R-:W-:Y:S01]  /*773f0*/  ULDC UR10, c[0x0][0x228] ;  /* 0x00008a00000a7ab9 */ /* 0x000fe20000000800 */
[----:B-1----:R-:W-:Y:S01]  /*77400*/  IADD3 R222, R0, UR4, RZ ;  /* 0x0000000400de7c10 */ /* 0x002fe2000fffe0ff */
[----:B------:R-:W-:Y:S01]  /*77410*/  ULDC UR4, c[0x0][0x22c] ;  /* 0x00008b0000047ab9 */ /* 0x000fe20000000800 */
[----:B--2---:R-:W-:-:S05]  /*77420*/  VIADD R220, R252, 0x7f ;  /* 0x0000007ffcdc7836 */ /* 0x004fca0000000000 */
[----:B------:R-:W-:Y:S01]  /*77430*/  ISETP.GE.AND P0, PT, R220, UR8, PT ;  /* 0x00000008dc007c0c */ /* 0x000fe2000bf06270 */
[C---:B---3--:R-:W-:Y:S01]  /*77440*/  IMAD.WIDE R220, R222.reuse, 0x4, R2 ;  /* 0x00000004dedc7825 */ /* 0x048fe200078e0202 */
[----:B------:R-:W-:Y:S01]  /*77450*/  ISETP.LT.AND P1, PT, R211, UR12, !P1 ;  /* 0x0000000cd3007c0c */ /* 0x000fe2000cf21270 */
[----:B------:R-:W-:Y:S01]  /*77460*/  ULDC UR12, c[0x0][0x228] ;  /* 0x00008a00000c7ab9 */ /* 0x000fe20000000800 */
[----:B------:R-:W-:Y:S01]  /*77470*/  ISETP.LT.AND P6, PT, R227, UR16, !P4 ;  /* 0x00000010e3007c0c */ /* 0x000fe2000e7c1270 */
[C---:B------:R-:W-:Y:S01]  /*77480*/  VIADD R0, R222.reuse, UR6 ;  /* 0x00000006de007c36 */ /* 0x040fe20008000000 */
[----:B------:R1:W-:Y:S01]  /*77490*/  @P3 STG.E desc[UR14][R220.64], R240 ;  /* 0x000000f0dc003986 */ /* 0x0003e2000c10190e */
[----:B------:R-:W-:Y:S01]  /*774a0*/  ISETP.LT.AND P4, PT, R211, UR18, !P4 ;  /* 0x00000012d3007c0c */ /* 0x000fe2000e781270 */
[----:B------:R-:W-:Y:S01]  /*774b0*/  IMAD.WIDE R222, R222, 0x4, R228 ;  /* 0x00000004dede7825 */ /* 0x000fe200078e02e4 */
[----:B------:R-:W-:Y:S01]  /*774c0*/  IADD3 R246, R252, 0x80, RZ ;  /* 0x00000080fcf67810 */ /* 0x000fe20007ffe0ff */
[----:B------:R-:W-:Y:S01]  /*774d0*/  ULDC UR16, c[0x0][0x228] ;  /* 0x00008a0000107ab9 */ /* 0x000fe20000000800 */
        /* <DEDUP_REMOVED lines=8> */
[----:B------:R-:W-:Y:S01]  /*77560*/  ISETP.GE.AND P3, PT, R246, UR4, PT ;  /* 0x00000004f6007c0c */ /* 0x000fe2000bf66270 */
[----:B------:R-:W-:Y:S01]  /*77570*/  ULDC UR4, c[0x0][0x248] ;  /* 0x0000920000047ab9 */ /* 0x000fe20000000800 */
[----:B------:R-:W-:Y:S01]  /*77580*/  IADD3 R246, R252, 0x82, RZ ;  /* 0x00000082fcf67810 */ /* 0x000fe20007ffe0ff */
[----:B---3--:R1:W-:Y:S04]  /*77590*/  @P1 STG.E desc[UR14][R222.64], R220 ;  /* 0x000000dcde001986 */ /* 0x0083e8000c10190e */
[----:B----4-:R3:W-:Y:S01]  /*775a0*/  @P6 STG.E desc[UR14][R230.64], R221 ;  /* 0x000000dde6006986 */ /* 0x0107e2000c10190e */
        /* <DEDUP_REMOVED lines=39> */
[----:B------:R-:W-:Y:S01]  /*77820*/  ULDC UR16, c[0x0][0x228] ;  /* 0x00008a0000107ab9 */ /* 0x000fe20000000800 */
[----:B------:R1:W-:Y:S04]  /*77830*/  @P5 STG.E desc[UR14][R220.64], R241 ;  /* 0x000000f1dc005986 */ /* 0x0003e8000c10190e */
[----:B-1----:R-:W3:Y:S04]  /*77840*/  LDL.LU R220, [R1+0x5f0] ;  /* 0x0005f00001dc7983 */ /* 0x002ee80000300800 */
[----:B------:R-:W4:Y:S04]  /*77850*/  LDL.LU R221, [R1+0x5d0] ;  /* 0x0005d00001dd7983 */ /* 0x000f280000300800 */
[----:B------:R-:W2:Y:S01]  /*77860*/  LDL.LU R241, [R1+0x5e0] ;  /* 0x0005e00001f17983 */ /* 0x000ea20000300800 */
[----:B------:R-:W-:Y:S01]  /*77870*/  VIADD R0, R222, UR6 ;  /* 0x00000006de007c36 */ /* 0x000fe20008000000 */
[----:B------:R-:W-:Y:S01]  /*77880*/  ISETP.GE.AND P5, PT, R246, UR4, PT ;  /* 0x00000004f6007c0c */ /* 0x000fe2000bfa6270 */
[----:B------:R-:W-:Y:S01]  /*77890*/  IMAD.WIDE R222, R222, 0x4, R228 ;  /* 0x00000004dede7825 */ /* 0x000fe200078e02e4 */
[----:B------:R-:W-:Y:S01]  /*778a0*/  ULDC UR4, c[0x0][0x248] ;  /* 0x0000920000047ab9 */ /* 0x000fe20000000800 */
[----:B------:R-:W-:-:S02]  /*778b0*/  ULDC UR6, c[0x0][0x248] ;  /* 0x0000920000067ab9 */ /* 0x000fc40000000800 */
[C---:B------:R-:W-:Y:S01]  /*778c0*/  IMAD.WIDE R230, R0.reuse, 0x4, R2 ;  /* 0x0000000400e67825 */ /* 0x040fe200078e0202 */
[----:B------:R1:W-:Y:S01]  /*778d0*/  @P0 STG.E desc[UR14][R222.64], R242 ;  /* 0x000000f2de000986 */ /* 0x0003e2000c10190e */
[----:B------:R-:W-:Y:S01]  /*778e0*/  ISETP.LT.AND P0, PT, R227, UR8, !P1 ;  /* 0x00000008e3007c0c */ /* 0x000fe2000cf01270 */
[----:B------:R-:W-:Y:S01]  /*778f0*/  ULDC UR8, c[0x0][0x228] ;  /* 0x00008a0000087ab9 */ /* 0x000fe20000000800 */
[----:B------:R-:W-:Y:S01]  /*77900*/  IMAD.WIDE R244, R0, 0x4, R228 ;  /* 0x0000000400f47825 */ /* 0x000fe200078e02e4 */
[----:B------:R-:W-:Y:S02]  /*77910*/  IADD3 R246, R252, 0xf9, RZ ;  /* 0x000000f9fcf67810 */ /* 0x000fe40007ffe0ff */
[----:B-1----:R-:W-:Y:S01]  /*77920*/  IADD3 R222, R0, UR4, RZ ;  /* 0x0000000400de7c10 */ /* 0x002fe2000fffe0ff */
[----:B------:R-:W-:Y:S01]  /*77930*/  ULDC UR4, c[0x0][0x22c] ;  /* 0x00008b0000047ab9 */ /* 0x000fe20000000800 */
        /* <DEDUP_REMOVED lines=8> */
[----:B-1----:R-:W-:-:S05]  /*779c0*/  VIADD R220, R252, 0x85 ;  /* 0x00000085fcdc7836 */ /* 0x002fca0000000000 */
[----:B------:R-:W-:Y:S01]  /*779d0*/  ISETP.GE.AND P3, PT, R220, UR4, PT ;  /* 0x00000004dc007c0c */ /* 0x000fe2000bf66270 */
[C---:B---3--:R-:W-:Y:S01]  /*779e0*/  IMAD.WIDE R220, R222.reuse, 0x4, R2 ;  /* 0x00000004dedc7825 */ /* 0x048fe200078e0202 */
[----:B------:R-:W-:Y:S01]  /*779f0*/  ISETP.LT.AND P1, PT, R211, UR10, !P1 ;  /* 0x0000000ad3007c0c */ /* 0x000fe2000cf21270 */
[----:B------:R-:W-:Y:S01]  /*77a00*/  ULDC UR4, c[0x0][0x248] ;  /* 0x0000920000047ab9 */ /* 0x000fe20000000800 */
[----:B------:R-:W-:Y:S01]  /*77a10*/  ISETP.LT.AND P6, PT, R227, UR12, !P4 ;  /* 0x0000000ce3007c0c */ /* 0x000fe2000e7c1270 */
[----:B------:R-:W-:Y:S01]  /*77a20*/  VIADD R0, R222, UR6 ;  /* 0x00000006de007c36 */ /* 0x000fe20008000000 */
[----:B--2---:R1:W-:Y:S01]  /*77a30*/  @P0 STG.E desc[UR14][R220.64], R241 ;  /* 0x000000f1dc000986 */ /* 0x0043e2000c10190e */
[----:B------:R-:W-:Y:S01]  /*77a40*/  ISETP.GE.AND P0, PT, R246, UR11, PT ;  /* 0x0000000bf6007c0c */ /* 0x000fe2000bf06270 */
[----:B------:R-:W-:Y:S01]  /*77a50*/  ULDC UR10, c[0x0][0x228] ;  /* 0x00008a00000a7ab9 */ /* 0x000fe20000000800 */
[----:B------:R-:W-:Y:S01]  /*77a60*/  ISETP.LT.AND P4, PT, R211, UR16, !P4 ;  /* 0x00000010d3007c0c */ /* 0x000fe2000e781270 */
[----:B------:R-:W-:Y:S01]  /*77a70*/  IMAD.WIDE R222, R222, 0x4, R228 ;  /* 0x00000004dede7825 */ /* 0x000fe200078e02e4 */
[----:B------:R-:W-:Y:S01]  /*77a80*/  ULDC UR11, c[0x0][0x228] ;  /* 0x00008a00000b7ab9 */ /* 0x000fe20000000800 */
[----:B------:R-:W-:Y:S01]  /*77a90*/  ULDC UR12, c[0x0][0x228] ;  /* 0x00008a00000c7ab9 */ /* 0x000fe20000000800 */
[----:B------:R-:W-:Y:S01]  /*77aa0*/  ULDC UR6, c[0x0][0x248] ;  /* 0x0000920000067ab9 */ /* 0x000fe20000000800 */
[----:B-1----:R-:W2:Y:S04]  /*77ab0*/  LDL.LU R241, [R1+0x22a0] ;  /* 0x0022a00001f17983 */ /* 0x002ea80000300800 */
[----:B------:R-:W3:Y:S04]  /*77ac0*/  LDL.LU R220, [R1+0x5f4] ;  /* 0x0005f40001dc7983 */ /* 0x000ee80000300800 */
[----:B------:R-:W4:Y:S04]  /*77ad0*/  LDL.LU R221, [R1+0x5d4] ;  /* 0x0005d40001dd7983 */ /* 0x000f280000300800 */
[----:B------:R-:W2:Y:S01]  /*77ae0*/  LDL.LU R246, [R1+0x270] ;  /* 0x0002700001f67983 */ /* 0x000ea20000300800 */
[----:B------:R-:W-:-:S04]  /*77af0*/  IMAD.WIDE R230, R0, 0x4, R2 ;  /* 0x0000000400e67825 */ /* 0x000fc800078e0202 */
[C---:B------:R-:W-:Y:S01]  /*77b00*/  IMAD.WIDE R244, R0.reuse, 0x4, R228 ;  /* 0x0000000400f47825 */ /* 0x040fe200078e02e4 */
[----:B--2---:R1:W-:Y:S04]  /*77b10*/  @P1 STG.E desc[UR14][R222.64], R246 ;  /* 0x000000f6de001986 */ /* 0x0043e8000c10190e */
[----:B---3--:R2:W-:Y:S04]  /*77b20*/  @P6 STG.E desc[UR14][R230.64], R220 ;  /* 0x000000dce6006986 */ /* 0x0085e8000c10190e */
[----:B----4-:R3:W-:Y:S01]  /*77b30*/  @P4 STG.E desc[UR14][R244.64], R221 ;  /* 0x000000ddf4004986 */ /* 0x0107e2000c10190e */
[----:B------:R-:W-:Y:S01]  /*77b40*/  ISETP.LT.AND P4, PT, R227, UR8, !P2 ;  /* 0x00000008e3007c0c */ /* 0x000fe2000d781270 */
[----:B------:R-:W-:Y:S01]  /*77b50*/  ULDC UR8, c[0x0][0x22c] ;  /* 0x00008b0000087ab9 */ /* 0x000fe20000000800 */
[----:B-1----:R-:W-:Y:S01]  /*77b60*/  IADD3 R222, R0, UR4, RZ ;  /* 0x0000000400de7c10 */ /* 0x002fe2000fffe0ff */
[----:B------:R-:W-:Y:S01]  /*77b70*/  ULDC UR4, c[0x0][0x22c] ;  /* 0x00008b0000047ab9 */ /* 0x000fe20000000800 */
[C---:B--2---:R-:W-:Y:S01]  /*77b80*/  VIADD R220, R252.reuse, 0xf6 ;  /* 0x000000f6fcdc7836 */ /* 0x044fe20000000000 */
[----:B------:R-:W-:-:S04]  /*77b90*/  IADD3 R246, R252, 0x86, RZ ;  /* 0x00000086fcf67810 */ /* 0x000fc80007ffe0ff */
[----:B------:R-:W-:Y:S01]  /*77ba0*/  ISETP.GE.AND P1, PT, R220, UR9, PT ;  /* 0x00000009dc007c0c */ /* 0x000fe2000bf26270 */
[C---:B---3--:R-:W-:Y:S01]  /*77bb0*/  IMAD.WIDE R220, R222.reuse, 0x4, R2 ;  /* 0x00000004dedc7825 */ /* 0x048fe200078e0202 */
[----:B------:R-:W-:Y:S01]  /*77bc0*/  ISETP.LT.AND P2, PT, R211, UR10, !P2 ;  /* 0x0000000ad3007c0c */ /* 0x000fe2000d741270 */
[----:B------:R-:W-:Y:S01]  /*77bd0*/  ULDC UR9, c[0x0][0x228] ;  /* 0x00008a0000097ab9 */ /* 0x000fe20000000800 */
[----:B------:R-:W-:Y:S01]  /*77be0*/  ISETP.LT.AND P6, PT, R227, UR11, !P5 ;  /* 0x0000000be3007c0c */ /* 0x000fe2000efc1270 */
[----:B------:R-:W-:Y:S01]  /*77bf0*/  VIADD R0, R222, UR6 ;  /* 0x00000006de007c36 */ /* 0x000fe20008000000 */
[----:B------:R1:W-:Y:S01]  /*77c00*/  @P4 STG.E desc[UR14][R220.64], R242 ;  /* 0x000000f2dc004986 */ /* 0x0003e2000c10190e */
[----:B------:R-:W-:Y:S01]  /*77c10*/  ISETP.GE.AND P4, PT, R246, UR4, PT ;  /* 0x00000004f6007c0c */ /* 0x000fe2000bf86270 */
[----:B------:R-:W-:Y:S01]  /*77c20*/  ULDC UR10, c[0x0][0x228] ;  /* 0x00008a00000a7ab9 */ /* 0x000fe20000000800 */
[----:B------:R-:W-:Y:S01]  /*77c30*/  ISETP.LT.AND P5, PT, R211, UR12, !P5 ;  /* 0x0000000cd3007c0c */ /* 0x000fe2000efa1270 */
[----:B------:R-:W-:Y:S01]  /*77c40*/  IMAD.WIDE R222, R222, 0x4, R228 ;  /* 0x00000004dede7825 */ /* 0x000fe200078e02e4 */
[----:B------:R-:W-:Y:S01]  /*77c50*/  ULDC UR4, c[0x0][0x248] ;  /* 0x0000920000047ab9 */ /* 0x000fe20000000800 */
        /* <DEDUP_REMOVED lines=29> */
[C---:B------:R-:W-:Y:S01]  /*77e30*/  IMAD.WIDE R230, R0.reuse, 0x4, R2 ;  /* 0x0000000400e67825 */ /* 0x040fe200078e0202 */
[----:B------:R-:W-:Y:S01]  /*77e40*/  ULDC UR11, c[0x0][0x228] ;  /* 0x00008a00000b7ab9 */ /* 0x000fe20000000800 */
[----:B-1----:R-:W2:Y:S02]  /*77e50*/  LDL.LU R243, [R1+0x2298] ;  /* 0x0022980001f37983 */ /* 0x002ea40000300800 */
[----:B------:R-:W-:Y:S01]  /*77e60*/  IMAD.WIDE R244, R0, 0x4, R228 ;  /* 0x0000000400f47825 */ /* 0x000fe200078e02e4 */
[----:B------:R-:W-:Y:S01]  /*77e70*/  ULDC UR12, c[0x0][0x228] ;  /* 0x00008a00000c7ab9 */ /* 0x000fe20000000800 */
[----:B------:R-:W3:Y:S04]  /*77e80*/  LDL.LU R220, [R1+0x278] ;  /* 0x0002780001dc7983 */ /* 0x000ee80000300800 */
[----:B------:R-:W4:Y:S01]  /*77e90*/  LDL.LU R221, [R1+0x5fc] ;  /* 0x0005fc0001dd7983 */ /* 0x000f220000300800 */
[----:B------:R-:W-:Y:S01]  /*77ea0*/  ISETP.GE.AND P5, PT, R246, UR4, PT ;  /* 0x00000004f6007c0c */ /* 0x000fe2000bfa6270 */
[----:B------:R-:W-:Y:S01]  /*77eb0*/  ULDC UR4, c[0x0][0x248] ;  /* 0x0000920000047ab9 */ /* 0x000fe20000000800 */
[C---:B------:R-:W-:Y:S01]  /*77ec0*/  IADD3 R246, R252.reuse, 0x8a, RZ ;  /* 0x0000008afcf67810 */ /* 0x040fe20007ffe0ff */
[----:B---3--:R1:W-:Y:S04]  /*77ed0*/  @P3 STG.E desc[UR14][R222.64], R220 ;  /* 0x000000dcde003986 */ /* 0x0083e8000c10190e */
[----:B----4-:R-:W-:Y:S04]  /*77ee0*/  @P6 STG.E desc[UR14][R230.64], R221 ;  /* 0x000000dde6006986 */ /* 0x010fe8000c10190e */
[----:B------:R3:W-:Y:S01]  /*77ef0*/  @P4 STG.E desc[UR14][R244.64], R251 ;  /* 0x000000fbf4004986 */ /* 0x0007e2000c10190e */
[----:B------:R-:W-:Y:S01]  /*77f00*/  ISETP.LT.AND P4, PT, R227, UR9, !P2 ;  /* 0x00000009e3007c0c */ /* 0x000fe2000d781270 */
[----:B------:R-:W-:Y:S01]  /*77f10*/  ULDC UR9, c[0x0][0x228] ;  /* 0x00008a0000097ab9 */ /* 0x000fe20000000800 */
[----:B-1----:R-:W-:Y:S01]  /*77f20*/  VIADD R220, R252, 0x89 ;  /* 0x00000089fcdc7836 */ /* 0x002fe20000000000 */
[----:B------:R-:W-:Y:S01]  /*77f30*/  IADD3 R223, R0, UR4, RZ ;  /* 0x0000000400df7c10 */ /* 0x000fe2000fffe0ff */
[----:B------:R-:W-:Y:S01]  /*77f40*/  ULDC UR4, c[0x0][0x22c] ;  /* 0x00008b0000047ab9 */ /* 0x000fe20000000800 */
[----:B---3--:R-:W3:Y:S02]  /*77f50*/  LDL.LU R251, [R1+0x604] ;  /* 0x0006040001fb7983 */ /* 0x008ee40000300800 */
[----:B------:R-:W-:Y:S01]  /*77f60*/  ISETP.GE.AND P3, PT, R220, UR8, PT ;  /* 0x00000008dc007c0c */ /* 0x000fe2000bf66270 */
[----:B------:R-:W-:Y:S01]  /*77f70*/  IMAD.WIDE R220, R223, 0x4, R2 ;  /* 0x00000004dfdc7825 */ /* 0x000fe200078e0202 */
[----:B------:R-:W-:Y:S01]  /*77f80*/  ISETP.LT.AND P2, PT, R211, UR10, !P2 ;  /* 0x0000000ad3007c0c */ /* 0x000fe2000d741270 */
[----:B------:R-:W-:Y:S01]  /*77f90*/  ULDC UR10, c[0x0][0x228] ;  /* 0x00008a00000a7ab9 */ /* 0x000fe20000000800 */
[----:B------:R-:W-:Y:S01]  /*77fa0*/  ISETP.LT.AND P6, PT, R227, UR11, !P5 ;  /* 0x0000000be3007c0c */ /* 0x000fe2000efc1270 */
[C---:B------:R-:W-:Y:S01]  /*77fb0*/  VIADD R0, R223.reuse, UR6 ;  /* 0x00000006df007c36 */ /* 0x040fe20008000000 */
[----:B------:R1:W-:Y:S01]  /*77fc0*/  @P4 STG.E desc[UR14][R220.64], R250 ;  /* 0x000000fadc004986 */ /* 0x0003e2000c10190e */
[----:B------:R-:W-:Y:S01]  /*77fd0*/  IMAD.WIDE R222, R223, 0x4, R228 ;  /* 0x00000004dfde7825 */ /* 0x000fe200078e02e4 */
[----:B------:R-:W-:Y:S01]  /*77fe0*/  ISETP.LT.AND P5, PT, R211, UR12, !P5 ;  /* 0x0000000cd3007c0c */ /* 0x000fe2000efa1270 */
[----:B------:R-:W-:Y:S01]  /*77ff0*/  ULDC UR11, c[0x0][0x228] ;  /* 0x00008a00000b7ab9 */ /* 0x000fe20000000800 */
[----:B------:R-:W-:Y:S01]  /*78000*/  ULDC UR6, c[0x0][0x248] ;  /* 0x0000920000067ab9 */ /* 0x000fe20000000800 */
[----:B------:R-:W-:Y:S01]  /*78010*/  ULDC UR8, c[0x0][0x22c] ;  /* 0x00008b0000087ab9 */ /* 0x000fe20000000800 */
[----:B-1----:R-:W4:Y:S01]  /*78020*/  LDL.LU R250, [R1+0x608] ;  /* 0x0006080001fa7983 */ /* 0x002f220000300800 */
[----:B------:R-:W-:-:S04]  /*78030*/  IMAD.WIDE R230, R0, 0x4, R2 ;  /* 0x0000000400e67825 */ /* 0x000fc800078e0202 */
[----:B------:R-:W-:Y:S01]  /*78040*/  IMAD.WIDE R244, R0, 0x4, R228 ;  /* 0x0000000400f47825 */ /* 0x000fe200078e02e4 */
[----:B------:R1:W-:Y:S01]  /*78050*/  @P2 STG.E desc[UR14][R222.64], R248 ;  /* 0x000000f8de002986 */ /* 0x0003e2000c10190e */
[----:B------:R-:W-:Y:S01]  /*78060*/  ISETP.GE.AND P4, PT, R246, UR4, PT ;  /* 0x00000004f6007c0c */ /* 0x000fe2000bf86270 */
[----:B------:R-:W-:Y:S01]  /*78070*/  ULDC UR4, c[0x0][0x248] ;  /* 0x0000920000047ab9 */ /* 0x000fe20000000800 */
[----:B------:R-:W-:Y:S01]  /*78080*/  ULDC UR12, c[0x0][0x228] ;  /* 0x00008a00000c7ab9 */ /* 0x000fe20000000800 */
[----:B-1----:R-:W2:Y:S01]  /*78090*/  LDL.LU R248, [R1+0x60c] ;  /* 0x00060c0001f87983 */ /* 0x002ea20000300800 */
[----:B------:R-:W-:Y:S01]  /*780a0*/  IADD3 R223, R0, UR4, RZ ;  /* 0x0000000400df7c10 */ /* 0x000fe2000fffe0ff */
[----:B------:R-:W-:Y:S02]  /*780b0*/  VIADD R220, R252, 0x8b ;  /* 0x0000008bfcdc7836 */ /* 0x000fe40000000000 */
        /* <DEDUP_REMOVED lines=8> */
[----:B------:R-:W-:Y:S01]  /*78140*/  ISETP.LT.AND P4, PT, R211, UR12, !P4 ;  /* 0x0000000cd3007c0c */ /* 0x000fe2000e781270 */
[----:B------:R-:W-:Y:S01]  /*78150*/  ULDC UR11, c[0x0][0x228] ;  /* 0x00008a00000b7ab9 */ /* 0x000fe20000000800 */
[----:B------:R-:W-:Y:S01]  /*78160*/  ISETP.GE.AND P2, PT, R220, UR8, PT ;  /* 0x00000008dc007c0c */ /* 0x000fe2000bf46270 */
[C---:B-1----:R-:W-:Y:S01]  /*78170*/  VIADD R249, R223.reuse, UR6 ;  /* 0x00000006dff97c36 */ /* 0x042fe20008000000 */
[----:B------:R-:W-:Y:S01]  /*78180*/  IADD3 R0, R252, 0x8c, RZ ;  /* 0x0000008cfc007810 */ /* 0x000fe20007ffe0ff */
[C---:B------:R-:W-:Y:S01]  /*78190*/  IMAD.WIDE R220, R223.reuse, 0x4, R2 ;  /* 0x00000004dfdc7825 */ /* 0x040fe200078e0202 */
[----:B------:R-:W-:Y:S01]  /*781a0*/  ULDC UR12, c[0x0][0x228] ;  /* 0x00008a00000c7ab9 */ /* 0x000fe20000000800 */
[----:B------:R-:W-:Y:S01]  /*781b0*/  ULDC UR6, c[0x0][0x248] ;  /* 0x0000920000067ab9 */ /* 0x000fe20000000800 */
[----:B------:R-:W-:Y:S01]  /*781c0*/  ULDC UR8, c[0x0][0x22c] ;  /* 0x00008b0000087ab9 */ /* 0x000fe20000000800 */
[----:B------:R-:W-:Y:S01]  /*781d0*/  IMAD.WIDE R222, R223, 0x4, R228 ;  /* 0x00000004dfde7825 */ /* 0x000fe200078e02e4 */
[----:B------:R-:W-:Y:S03]  /*781e0*/  @P5 STG.E desc[UR14][R220.64], R236 ;  /* 0x000000ecdc005986 */ /* 0x000fe6000c10190e */
[C---:B------:R-:W-:Y:S01]  /*781f0*/  IMAD.WIDE R230, R249.reuse, 0x4, R2 ;  /* 0x00000004f9e67825 */ /* 0x040fe200078e0202 */
[----:B------:R1:W-:Y:S03]  /*78200*/  @P3 STG.E desc[UR14][R222.64], R8 ;  /* 0x00000008de003986 */ /* 0x0003e6000c10190e */
[----:B------:R-:W-:Y:S01]  /*78210*/  IMAD.WIDE R244, R249, 0x4, R228 ;  /* 0x00000004f9f47825 */ /* 0x000fe200078e02e4 */
[----:B------:R-:W-:Y:S01]  /*78220*/  ISETP.GE.AND P5, PT, R0, UR4, PT ;  /* 0x0000000400007c0c */ /* 0x000fe2000bfa6270 */
[----:B------:R-:W-:-:S02]  /*78230*/  ULDC UR4, c[0x0][0x248] ;  /* 0x0000920000047ab9 */ /* 0x000fc40000000800 */
[----:B------:R-:W-:Y:S01]  /*78240*/  VIADD R0, R252, 0x8d ;  /* 0x0000008dfc007836 */ /* 0x000fe20000000000 */
[----:B-1----:R-:W-:Y:S01]  /*78250*/  IADD3 R223, R249, UR4, RZ ;  /* 0x00000004f9df7c10 */ /* 0x002fe2000fffe0ff */
[----:B------:R-:W-:-:S03]  /*78260*/  ULDC UR4, c[0x0][0x22c] ;  /* 0x00008b0000047ab9 */ /* 0x000fc60000000800 */
[----:B------:R-:W-:Y:S01]  /*78270*/  ISETP.GE.AND P3, PT, R0, UR8, PT ;  /* 0x0000000800007c0c */ /* 0x000fe2000bf66270 */
[----:B------:R-:W-:Y:S01]  /*78280*/  ULDC UR8, c[0x0][0x22c] ;  /* 0x00008b0000087ab9 */ /* 0x000fe20000000800 */
[----:B------:R-:W-:Y:S01]  /*78290*/  IMAD.WIDE R220, R223, 0x4, R2 ;  /* 0x00000004dfdc7825 */ /* 0x000fe200078e0202 */
[----:B------:R-:W-:Y:S01]  /*782a0*/  IADD3 R0, R252, 0x8e, RZ ;  /* 0x0000008efc007810 */ /* 0x000fe20007ffe0ff */
[----:B---3--:R-:W-:Y:S01]  /*782b0*/  @P6 STG.E desc[UR14][R230.64], R251 ;  /* 0x000000fbe6006986 */ /* 0x008fe2000c10190e */
[C---:B------:R-:W-:Y:S01]  /*782c0*/  ISETP.LT.AND P6, PT, R227.reuse, UR11, !P5 ;  /* 0x0000000be3007c0c */ /* 0x040fe2000efc1270 */
[----:B------:R-:W-:Y:S02]  /*782d0*/  ULDC UR11, c[0x0][0x228] ;  /* 0x00008a00000b7ab9 */ /* 0x000fe40000000800 */
[----:B------:R1:W-:Y:S01]  /*782e0*/  @P4 STG.E desc[UR14][R244.64], R241 ;  /* 0x000000f1f4004986 */ /* 0x0003e2000c10190e */
[----:B------:R-:W-:Y:S01]  /*782f0*/  ISETP.LT.AND P4, PT, R227, UR9, !P2 ;  /* 0x00000009e3007c0c */ /* 0x000fe2000d781270 */
[----:B------:R-:W-:Y:S01]  /*78300*/  ULDC UR9, c[0x0][0x228] ;  /* 0x00008a0000097ab9 */ /* 0x000fe20000000800 */
[C---:B------:R-:W-:Y:S01]  /*78310*/  ISETP.LT.AND P2, PT, R211.reuse, UR10, !P2 ;  /* 0x0000000ad3007c0c */ /* 0x040fe2000d741270 */
[----:B------:R-:W-:Y:S01]  /*78320*/  ULDC UR10, c[0x0][0x228] ;  /* 0x00008a00000a7ab9 */ /* 0x000fe20000000800 */
[----:B------:R-:W-:Y:S01]  /*78330*/  ISETP.LT.AND P5, PT, R211, UR12, !P5 ;  /* 0x0000000cd3007c0c */ /* 0x000fe2000efa1270 */
[----:B------:R-:W-:Y:S01]  /*78340*/  ULDC UR12, c[0x0][0x228] ;  /* 0x00008a00000c7ab9 */ /* 0x000fe20000000800 */
[C---:B-1----:R-:W-:Y:S01]  /*78350*/  VIADD R245, R223.reuse, UR6 ;  /* 0x00000006dff57c36 */ /* 0x042fe20008000000 */
[----:B------:R-:W-:Y:S01]  /*78360*/  ULDC UR6, c[0x0][0x248] ;  /* 0x0000920000067ab9 */ /* 0x000fe20000000800 */
[----:B------:R-:W-:-:S05]  /*78370*/  IMAD.WIDE R222, R223, 0x4, R228 ;  /* 0x00000004dfde7825 */ /* 0x000fca00078e02e4 */
[----:B------:R1:W-:Y:S01]  /*78380*/  @P4 STG.E desc[UR14][R220.64], R237 ;  /* 0x000000eddc004986 */ /* 0x0003e2000c10190e */
[----:B------:R-:W-:-:S03]  /*78390*/  IMAD.WIDE R230, R245, 0x4, R2 ;  /* 0x00000004f5e67825 */ /* 0x000fc600078e0202 */
[----:B------:R3:W-:Y:S01]  /*783a0*/  @P2 STG.E desc[UR14][R222.64], R9 ;  /* 0x00000009de002986 */ /* 0x0007e2000c10190e */
[----:B------:R-:W-:Y:S01]  /*783b0*/  IMAD.WIDE R240, R245, 0x4, R228 ;  /* 0x00000004f5f07825 */ /* 0x000fe200078e02e4 */
[----:B------:R-:W-:Y:S02]  /*783c0*/  ISETP.GE.AND P4, PT, R0, UR4, PT ;  /* 0x0000000400007c0c */ /* 0x000fe4000bf86270 */
[----:B----4-:R4:W-:Y:S01]  /*783d0*/  @P6 STG.E desc[UR14][R230.64], R250 ;  /* 0x000000fae6006986 */ /* 0x0109e2000c10190e */
[----:B------:R-:W-:-:S03]  /*783e0*/  ULDC UR4, c[0x0][0x248] ;  /* 0x0000920000047ab9 */ /* 0x000fc60000000800 */
[----:B------:R-:W-:Y:S01]  /*783f0*/  @P5 STG.E desc[UR14][R240.64], R242 ;  /* 0x000000f2f0005986 */ /* 0x000fe2000c10190e */
[----:B------:R-:W-:Y:S01]  /*78400*/  ISETP.LT.AND P5, PT, R227, UR9, !P3 ;  /* 0x00000009e3007c0c */ /* 0x000fe2000dfa1270 */
[----:B------:R-:W-:Y:S01]  /*78410*/  VIADD R0, R252, 0x8f ;  /* 0x0000008ffc007836 */ /* 0x000fe20000000000 */
[----:B------:R-:W-:Y:S01]  /*78420*/  ISETP.LT.AND P3, PT, R211, UR10, !P3 ;  /* 0x0000000ad3007c0c */ /* 0x000fe2000df61270 */
[----:B------:R-:W-:Y:S01]  /*78430*/  ULDC UR9, c[0x0][0x228] ;  /* 0x00008a0000097ab9 */ /* 0x000fe20000000800 */
[----:B-1----:R-:W-:Y:S01]  /*78440*/  IADD3 R221, R245, UR4, RZ ;  /* 0x00000004f5dd7c10 */ /* 0x002fe2000fffe0ff */
[----:B------:R-:W-:Y:S01]  /*78450*/  ULDC UR4, c[0x0][0x22c] ;  /* 0x00008b0000047ab9 */ /* 0x000fe20000000800 */
[----:B------:R-:W-:Y:S01]  /*78460*/  ISETP.LT.AND P6, PT, R227, UR11, !P4 ;  /* 0x0000000be3007c0c */ /* 0x000fe2000e7c1270 */
[----:B------:R-:W-:Y:S01]  /*78470*/  ULDC UR10, c[0x0][0x228] ;  /* 0x00008a00000a7ab9 */ /* 0x000fe20000000800 */
[----:B------:R-:W-:Y:S01]  /*78480*/  ISETP.LT.AND P4, PT, R211, UR12, !P4 ;  /* 0x0000000cd3007c0c */ /* 0x000fe2000e781270 */
[C---:B------:R-:W-:Y:S01]  /*78490*/  VIADD R237, R221.reuse, UR6 ;  /* 0x00000006dded7c36 */ /* 0x040fe20008000000 */
[----:B------:R-:W-:Y:S01]  /*784a0*/  ISETP.GE.AND P2, PT, R0, UR8, PT ;  /* 0x0000000800007c0c */ /* 0x000fe2000bf46270 */
[C---:B---3--:R-:W-:Y:S01]  /*784b0*/  IMAD.WIDE R8, R221.reuse, 0x4, R2 ;  /* 0x00000004dd087825 */ /* 0x048fe200078e0202 */
[----:B------:R-:W-:Y:S01]  /*784c0*/  IADD3 R0, R252, 0x90, RZ ;  /* 0x00000090fc007810 */ /* 0x000fe20007ffe0ff */
[----:B------:R-:W-:Y:S01]  /*784d0*/  ULDC UR11, c[0x0][0x228] ;  /* 0x00008a00000b7ab9 */ /* 0x000fe20000000800 */
[----:B------:R-:W-:Y:S01]  /*784e0*/  ULDC UR12, c[0x0][0x228] ;  /* 0x00008a00000c7ab9 */ /* 0x000fe20000000800 */
[----:B------:R-:W-:Y:S01]  /*784f0*/  IMAD.WIDE R220, R221, 0x4, R228 ;  /* 0x00000004dddc7825 */ /* 0x000fe200078e02e4 */
[----:B------:R-:W-:Y:S01]  /*78500*/  @P5 STG.E desc[UR14][R8.64], R238 ;  /* 0x000000ee08005986 */ /* 0x000fe2000c10190e */
[----:B------:R-:W-:-:S02]  /*78510*/  ULDC UR6, c[0x0][0x248] ;  /* 0x0000920000067ab9 */ /* 0x000fc40000000800 */
[C---:B------:R-:W-:Y:S01]  /*78520*/  IMAD.WIDE R222, R237.reuse, 0x4, R2 ;  /* 0x00000004edde7825 */ /* 0x040fe200078e0202 */
[----:B------:R1:W-:Y:S03]  /*78530*/  @P3 STG.E desc[UR14][R220.64], R10 ;  /* 0x0000000adc003986 */ /* 0x0003e6000c10190e */
[----:B----4-:R-:W-:Y:S01]  /*78540*/  IMAD.WIDE R230, R237, 0x4, R228 ;  /* 0x00000004ede67825 */ /* 0x010fe200078e02e4 */
[----:B------:R-:W-:Y:S01]  /*78550*/  ISETP.GE.AND P5, PT, R0, UR4, PT ;  /* 0x0000000400007c0c */ /* 0x000fe2000bfa6270 */
[----:B--2---:R2:W-:Y:S01]  /*78560*/  @P6 STG.E desc[UR14][R222.64], R248 ;  /* 0x000000f8de006986 */ /* 0x0045e2000c10190e */
[----:B------:R-:W-:Y:S01]  /*78570*/  ULDC UR4, c[0x0][0x248] ;  /* 0x0000920000047ab9 */ /* 0x000fe20000000800 */
[----:B------:R-:W-:Y:S02]  /*78580*/  ULDC UR8, c[0x0][0x22c] ;  /* 0x00008b0000087ab9 */ /* 0x000fe40000000800 */
[----:B------:R3:W-:Y:S01]  /*78590*/  @P4 STG.E desc[UR14][R230.64], R243 ;  /* 0x000000f3e6004986 */ /* 0x0007e2000c10190e */
        /* <DEDUP_REMOVED lines=11> */
[C---:B------:R-:W-:Y:S01]  /*78650*/  IMAD.WIDE R8, R221.reuse, 0x4, R2 ;  /* 0x00000004dd087825 */ /* 0x040fe200078e0202 */
[----:B------:R-:W-:Y:S01]  /*78660*/  IADD3 R0, R252, 0x92, RZ ;  /* 0x00000092fc007810 */ /* 0x000fe20007ffe0ff */
[----:B------:R-:W-:Y:S01]  /*78670*/  ULDC UR11, c[0x0][0x228] ;  /* 0x00008a00000b7ab9 */ /* 0x000fe20000000800 */
[----:B------:R-:W-:Y:S01]  /*78680*/  ULDC UR12, c[0x0][0x228] ;  /* 0x00008a00000c7ab9 */ /* 0x000fe20000000800 */
[----:B------:R-:W-:Y:S01]  /*78690*/  IMAD.WIDE R220, R221, 0x4, R228 ;  /* 0x00000004dddc7825 */ /* 0x000fe200078e02e4 */
[----:B------:R-:W-:Y:S01]  /*786a0*/  @P4 STG.E desc[UR14][R8.64], R239 ;  /* 0x000000ef08004986 */ /* 0x000fe2000c10190e */
[----:B------:R-:W-:-:S02]  /*786b0*/  ULDC UR6, c[0x0][0x248] ;  /* 0x0000920000067ab9 */ /* 0x000fc40000000800 */
[C---:B--2---:R-:W-:Y:S01]  /*786c0*/  IMAD.WIDE R222, R237.reuse, 0x4, R2 ;  /* 0x00000004edde7825 */ /* 0x044fe200078e0202 */
[----:B------:R1:W-:Y:S03]  /*786d0*/  @P2 STG.E desc[UR14][R220.64], R11 ;  /* 0x0000000bdc002986 */ /* 0x0003e6000c10190e */
[----:B---3--:R-:W-:Y:S01]  /*786e0*/  IMAD.WIDE R230, R237, 0x4, R228 ;  /* 0x00000004ede67825 */ /* 0x008fe200078e02e4 */
[----:B------:R-:W-:Y:S01]  /*786f0*/  ISETP.GE.AND P4, PT, R0, UR4, PT ;  /* 0x0000000400007c0c */ /* 0x000fe2000bf86270 */
[----:B------:R-:W-:Y:S01]  /*78700*/  @P6 STG.E desc[UR14][R222.64], R4 ;  /* 0x00000004de006986 */ /* 0x000fe2000c10190e */
        /* <DEDUP_REMOVED lines=12> */
[C---:B------:R-:W-:Y:S01]  /*787d0*/  IMAD.WIDE R8, R11.reuse, 0x4, R2 ;  /* 0x000000040b087825 */ /* 0x040fe200078e0202 */
[----:B------:R-:W-:Y:S01]  /*787e0*/  ISETP.GE.AND P2, PT, R0, UR8, PT ;  /* 0x0000000800007c0c */ /* 0x000fe2000bf46270 */
[----:B------:R-:W-:Y:S01]  /*787f0*/  ULDC UR11, c[0x0][0x228] ;  /* 0x00008a00000b7ab9 */ /* 0x000fe20000000800 */
[----:B------:R-:W1:Y:S01]  /*78800*/  LDS.128 R244, [R247] ;  /* 0x00000000f7f47984 */ /* 0x000e620000000c00 */
[C---:B--2---:R-:W-:Y:S01]  /*78810*/  VIADD R231, R11.reuse, UR6 ;  /* 0x000000060be77c36 */ /* 0x044fe20008000000 */
[----:B------:R-:W-:Y:S01]  /*78820*/  IADD3 R0, R252, 0x94, RZ ;  /* 0x00000094fc007810 */ /* 0x000fe20007ffe0ff */
[----:B------:R-:W-:Y:S01]  /*78830*/  IMAD.WIDE R10, R11, 0x4, R228 ;  /* 0x000000040b0a7825 */ /* 0x000fe200078e02e4 */
[----:B------:R2:W-:Y:S01]  /*78840*/  @P5 STG.E desc[UR14][R8.64], R24 ;  /* 0x0000001808005986 */ /* 0x0005e2000c10190e */
[----:B------:R-:W-:Y:S01]  /*78850*/  ULDC UR6, c[0x0][0x248] ;  /* 0x0000920000067ab9 */ /* 0x000fe20000000800 */
[----:B------:R-:W-:Y:S01]  /*78860*/  ULDC UR8, c[0x0][0x22c] ;  /* 0x00008b0000087ab9 */ /* 0x000fe20000000800 */
[----:B------:R-:W-:Y:S01]  /*78870*/  IMAD.WIDE R220, R231, 0x4, R2 ;  /* 0x00000004e7dc7825 */ /* 0x000fe200078e0202 */
[----:B------:R-:W-:Y:S01]  /*78880*/  @P3 STG.E desc[UR14][R10.64], R20 ;  /* 0x000000140a003986 */ /* 0x000fe2000c10190e */
[----:B------:R-:W-:-:S02]  /*78890*/  ULDC UR12, c[0x0][0x228] ;  /* 0x00008a00000c7ab9 */ /* 0x000fc40000000800 */
[----:B------:R-:W-:Y:S01]  /*788a0*/  IMAD.WIDE R222, R231, 0x4, R228 ;  /* 0x00000004e7de7825 */ /* 0x000fe200078e02e4 */
[----:B------:R3:W-:Y:S01]  /*788b0*/  @P6 STG.E desc[UR14][R220.64], R5 ;  /* 0x00000005dc006986 */ /* 0x0007e2000c10190e */
[----:B------:R-:W-:Y:S01]  /*788c0*/  ISETP.GE.AND P5, PT, R0, UR4, PT ;  /* 0x0000000400007c0c */ /* 0x000fe2000bfa6270 */
[----:B------:R-:W-:Y:S02]  /*788d0*/  ULDC UR4, c[0x0][0x248] ;  /* 0x0000920000047ab9 */ /* 0x000fe40000000800 */
[----:B------:R4:W-:Y:S01]  /*788e0*/  @P4 STG.E desc[UR14][R222.64], R13 ;  /* 0x0000000dde004986 */ /* 0x0009e2000c10190e */
[----:B------:R-:W-:Y:S01]  /*788f0*/  ISETP.LT.AND P4, PT, R227, UR9, !P2 ;  /* 0x00000009e3007c0c */ /* 0x000fe2000d781270 */
[----:B------:R-:W-:Y:S01]  /*78900*/  VIADD R0, R252, 0x95 ;  /* 0x00000095fc007836 */ /* 0x000fe20000000000 */
[----:B------:R-:W-:Y:S01]  /*78910*/  ISETP.LT.AND P2, PT, R211, UR10, !P2 ;  /* 0x0000000ad3007c0c */ /* 0x000fe2000d741270 */
[----:B------:R-:W-:Y:S01]  /*78920*/  ULDC UR9, c[0x0][0x228] ;  /* 0x00008a0000097ab9 */ /* 0x000fe20000000800 */
[----:B--2---:R-:W-:Y:S01]  /*78930*/  IADD3 R9, R231, UR4, RZ ;  /* 0x00000004e7097c10 */ /* 0x004fe2000fffe0ff */
[----:B------:R-:W-:Y:S01]  /*78940*/  ULDC UR4, c[0x0][0x22c] ;  /* 0x00008b0000047ab9 */ /* 0x000fe20000000800 */
[----:B------:R-:W-:Y:S01]  /*78950*/  ISETP.LT.AND P6, PT, R227, UR11, !P5 ;  /* 0x0000000be3007c0c */ /* 0x000fe2000efc1270 */
[----:B------:R-:W-:Y:S01]  /*78960*/  ULDC UR10, c[0x0][0x228] ;  /* 0x00008a00000a7ab9 */ /* 0x000fe20000000800 */
[----:B------:R-:W-:Y:S01]  /*78970*/  ISETP.GE.AND P3, PT, R0, UR8, PT ;  /* 0x0000000800007c0c */ /* 0x000fe2000bf66270 */
[----:B---3--:R-:W-:-:S02]  /*78980*/  VIADD R221, R9, UR6 ;  /* 0x0000000609dd7c36 */ /* 0x008fc40008000000 */
[----:B------:R-:W-:Y:S01]  /*78990*/  IMAD.WIDE R4, R9, 0x4, R2 ;  /* 0x0000000409047825 */ /* 0x000fe200078e0202 */
[----:B------:R-:W-:Y:S01]  /*789a0*/  ISETP.LT.AND P5, PT, R211, UR12, !P5 ;  /* 0x0000000cd3007c0c */ /* 0x000fe2000efa1270 */
[----:B------:R-:W-:Y:S01]  /*789b0*/  ULDC UR11, c[0x0][0x228] ;  /* 0x00008a00000b7ab9 */ /* 0x000fe20000000800 */
[----:B------:R-:W-:Y:S01]  /*789c0*/  IADD3 R0, R252, 0x96, RZ ;  /* 0x00000096fc007810 */ /* 0x000fe20007ffe0ff */
[----:B------:R-:W-:Y:S01]  /*789d0*/  IMAD.WIDE R8, R9, 0x4, R228 ;  /* 0x0000000409087825 */ /* 0x000fe200078e02e4 */
[----:B------:R-:W-:Y:S01]  /*789e0*/  @P4 STG.E desc[UR14][R4.64], R25 ;  /* 0x0000001904004986 */ /* 0x000fe2000c10190e */
[----:B------:R-:W-:Y:S01]  /*789f0*/  ULDC UR12, c[0x0][0x228] ;  /* 0x00008a00000c7ab9 */ /* 0x000fe20000000800 */
[----:B------:R-:W-:Y:S01]  /*78a00*/  ULDC UR6, c[0x0][0x248] ;  /* 0x0000920000067ab9 */ /* 0x000fe20000000800 */
[----:B------:R-:W-:Y:S01]  /*78a10*/  IMAD.WIDE R10, R221, 0x4, R2 ;  /* 0x00000004dd0a7825 */ /* 0x000fe200078e0202 */
[----:B------:R-:W-:Y:S01]  /*78a20*/  ISETP.GE.AND P4, PT, R0, UR4, PT ;  /* 0x0000000400007c0c */ /* 0x000fe2000bf86270 */
[----:B------:R2:W-:Y:S01]  /*78a30*/  @P2 STG.E desc[UR14][R8.64], R21 ;  /* 0x0000001508002986 */ /* 0x0005e2000c10190e */
[----:B------:R-:W-:Y:S01]  /*78a40*/  ULDC UR4, c[0x0][0x248] ;  /* 0x0000920000047ab9 */ /* 0x000fe20000000800 */
[----:B------:R-:W-:Y:S01]  /*78a50*/  ISETP.LT.AND P2, PT, R227, UR9, !P3 ;  /* 0x00000009e3007c0c */ /* 0x000fe2000df41270 */
[----:B----4-:R-:W-:Y:S01]  /*78a60*/  IMAD.WIDE R12, R221, 0x4, R228 ;  /* 0x00000004dd0c7825 */ /* 0x010fe200078e02e4 */
[----:B------:R3:W-:Y:S01]  /*78a70*/  @P6 STG.E desc[UR14][R10.64], R6 ;  /* 0x000000060a006986 */ /* 0x0007e2000c10190e */
[----:B------:R-:W-:Y:S01]  /*78a80*/  ISETP.LT.AND P3, PT, R211, UR10, !P3 ;  /* 0x0000000ad3007c0c */ /* 0x000fe2000df61270 */
[----:B------:R-:W-:Y:S01]  /*78a90*/  ULDC UR8, c[0x0][0x22c] ;  /* 0x00008b0000087ab9 */ /* 0x000fe20000000800 */
[----:B------:R-:W-:Y:S01]  /*78aa0*/  ISETP.LT.AND P6, PT, R227, UR11, !P4 ;  /* 0x0000000be3007c0c */ /* 0x000fe2000e7c1270 */
[----:B------:R-:W-:Y:S01]  /*78ab0*/  VIADD R0, R252, 0x97 ;  /* 0x00000097fc007836 */ /* 0x000fe20000000000 */
[----:B------:R-:W-:-:S02]  /*78ac0*/  ISETP.LT.AND P4, PT, R211, UR12, !P4 ;  /* 0x0000000cd3007c0c */ /* 0x000fc4000e781270 */
[----:B--2---:R-:W-:Y:S01]  /*78ad0*/  IADD3 R9, R221, UR4, RZ ;  /* 0x00000004dd097c10 */ /* 0x004fe2000fffe0ff */
[----:B------:R2:W-:Y:S01]  /*78ae0*/  @P5 STG.E desc[UR14][R12.64], R14 ;  /* 0x0000000e0c005986 */ /* 0x0005e2000c10190e */
[----:B------:R-:W-:Y:S01]  /*78af0*/  ISETP.GE.AND P5, PT, R0, UR8, PT ;  /* 0x0000000800007c0c */ /* 0x000fe2000bfa6270 */
[----:B------:R-:W-:Y:S01]  /*78b00*/  ULDC UR4, c[0x0][0x22c] ;  /* 0x00008b0000047ab9 */ /* 0x000fe20000000800 */
[----:B------:R-:W-:Y:S01]  /*78b10*/  ULDC UR9, c[0x0][0x228] ;  /* 0x00008a0000097ab9 */ /* 0x000fe20000000800 */
[C---:B------:R-:W-:Y:S01]  /*78b20*/  VIADD R21, R9.reuse, UR6 ;  /* 0x0000000609157c36 */ /* 0x040fe20008000000 */
[----:B------:R-:W-:Y:S01]  /*78b30*/  ULDC UR10, c[0x0][0x228] ;  /* 0x00008a00000a7ab9 */ /* 0x000fe20000000800 */
[C---:B------:R-:W-:Y:S01]  /*78b40*/  IMAD.WIDE R4, R9.reuse, 0x4, R2 ;  /* 0x0000000409047825 */ /* 0x040fe200078e0202 */
[----:B------:R-:W-:Y:S01]  /*78b50*/  IADD3 R0, R252, 0x98, RZ ;  /* 0x00000098fc007810 */ /* 0x000fe20007ffe0ff */
[----:B------:R-:W-:Y:S01]  /*78b60*/  ULDC UR11, c[0x0][0x228] ;  /* 0x00008a00000b7ab9 */ /* 0x000fe20000000800 */
[----:B------:R-:W-:Y:S01]  /*78b70*/  ULDC UR12, c[0x0][0x228] ;  /* 0x00008a00000c7ab9 */ /* 0x000fe20000000800 */
[----:B------:R-:W-:Y:S01]  /*78b80*/  IMAD.WIDE R8, R9, 0x4, R228 ;  /* 0x0000000409087825 */ /* 0x000fe200078e02e4 */
[----:B------:R-:W-:Y:S01]  /*78b90*/  @P2 STG.E desc[UR14][R4.64], R26 ;  /* 0x0000001a04002986 */ /* 0x000fe2000c10190e */
[----:B------:R-:W-:Y:S01]  /*78ba0*/  ULDC UR6, c[0x0][0x248] ;  /* 0x0000920000067ab9 */ /* 0x000fe20000000800 */
[----:B------:R-:W-:Y:S01]  /*78bb0*/  ULDC UR8, c[0x0][0x22c] ;  /* 0x00008b0000087ab9 */ /* 0x000fe20000000800 */
[----:B---3--:R-:W-:Y:S01]  /*78bc0*/  IMAD.WIDE R10, R21, 0x4, R2 ;  /* 0x00000004150a7825 */ /* 0x008fe200078e0202 */
[----:B------:R-:W-:-:S03]  /*78bd0*/  ISETP.GE.AND P2, PT, R0, UR4, PT ;  /* 0x0000000400007c0c */ /* 0x000fc6000bf46270 */
[----:B--2---:R-:W-:Y:S01]  /*78be0*/  IMAD.WIDE R12, R21, 0x4, R228 ;  /* 0x00000004150c7825 */ /* 0x004fe200078e02e4 */
[----:B------:R-:W-:Y:S01]  /*78bf0*/  @P3 STG.E desc[UR14][R8.64], R22 ;  /* 0x0000001608003986 */ /* 0x000fe2000c10190e */
[----:B------:R-:W-:Y:S01]  /*78c00*/  ULDC UR4, c[0x0][0x248] ;  /* 0x0000920000047ab9 */ /* 0x000fe20000000800 */
[----:B------:R-:W-:Y:S01]  /*78c10*/  ISETP.LT.AND P3, PT, R227, UR9, !P5 ;  /* 0x00000009e3007c0c */ /* 0x000fe2000ef61270 */
[----:B------:R-:W-:Y:S01]  /*78c20*/  VIADD R0, R252, 0x99 ;  /* 0x00000099fc007836 */ /* 0x000fe20000000000 */
[----:B------:R2:W-:Y:S01]  /*78c30*/  @P6 STG.E desc[UR14][R10.64], R7 ;  /* 0x000000070a006986 */ /* 0x0005e2000c10190e */
[C---:B------:R-:W-:Y:S01]  /*78c40*/  ISETP.LT.AND P5, PT, R211.reuse, UR10, !P5 ;  /* 0x0000000ad3007c0c */ /* 0x040fe2000efa1270 */
[----:B------:R-:W-:Y:S01]  /*78c50*/  ULDC UR9, c[0x0][0x228] ;  /* 0x00008a0000097ab9 */ /* 0x000fe20000000800 */
[----:B------:R-:W-:Y:S01]  /*78c60*/  ISETP.LT.AND P6, PT, R211, UR12, !P2 ;  /* 0x0000000cd3007c0c */ /* 0x000fe2000d7c1270 */
[----:B------:R3:W-:Y:S01]  /*78c70*/  @P4 STG.E desc[UR14][R12.64], R15 ;  /* 0x0000000f0c004986 */ /* 0x0007e2000c10190e */
[----:B------:R-:W-:Y:S01]  /*78c80*/  ISETP.LT.AND P4, PT, R227, UR11, !P2 ;  /* 0x0000000be3007c0c */ /* 0x000fe2000d781270 */
[----:B------:R-:W-:Y:S01]  /*78c90*/  ULDC UR10, c[0x0][0x228] ;  /* 0x00008a00000a7ab9 */ /* 0x000fe20000000800 */
[----:B--2---:R-:W-:Y:S01]  /*78ca0*/  IADD3 R7, R21, UR4, RZ ;  /* 0x0000000415077c10 */ /* 0x004fe2000fffe0ff */
[----:B------:R-:W-:Y:S01]  /*78cb0*/  ULDC UR4, c[0x0][0x22c] ;  /* 0x00008b0000047ab9 */ /* 0x000fe20000000800 */
[----:B------:R-:W-:Y:S01]  /*78cc0*/  ISETP.GE.AND P2, PT, R0, UR8, PT ;  /* 0x0000000800007c0c */ /* 0x000fe2000bf46270 */
[----:B------:R-:W-:Y:S01]  /*78cd0*/  ULDC UR11, c[0x0][0x228] ;  /* 0x00008a00000b7ab9 */ /* 0x000fe20000000800 */
[----:B------:R-:W-:Y:S01]  /*78ce0*/  ULDC UR12, c[0x0][0x228] ;  /* 0x00008a00000c7ab9 */ /* 0x000fe20000000800 */
[----:B---3--:R-:W-:-:S02]  /*78cf0*/  VIADD R13, R7, UR6 ;  /* 0x00000006070d7c36 */ /* 0x008fc40008000000 */
[C---:B------:R-:W-:Y:S01]  /*78d00*/  IMAD.WIDE R4, R7.reuse, 0x4, R2 ;  /* 0x0000000407047825 */ /* 0x040fe200078e0202 */
[----:B------:R-:W-:Y:S01]  /*78d10*/  IADD3 R0, R252, 0x9a, RZ ;  /* 0x0000009afc007810 */ /* 0x000fe20007ffe0ff */
[----:B------:R-:W-:Y:S01]  /*78d20*/  ULDC UR6, c[0x0][0x248] ;  /* 0x0000920000067ab9 */ /* 0x000fe20000000800 */
[----:B------:R-:W-:Y:S01]  /*78d30*/  ULDC UR8, c[0x0][0x22c] ;  /* 0x00008b0000087ab9 */ /* 0x000fe20000000800 */
[----:B------:R-:W-:Y:S01]  /*78d40*/  IMAD.WIDE R6, R7, 0x4, R228 ;  /* 0x0000000407067825 */ /* 0x000fe200078e02e4 */
[----:B------:R-:W-:Y:S03]  /*78d50*/  @P3 STG.E desc[UR14][R4.64], R27 ;  /* 0x0000001b04003986 */ /* 0x000fe6000c10190e */
[C---:B------:R-:W-:Y:S01]  /*78d60*/  IMAD.WIDE R8, R13.reuse, 0x4, R2 ;  /* 0x000000040d087825 */ /* 0x040fe200078e0202 */
[----:B------:R-:W-:Y:S01]  /*78d70*/  ISETP.GE.AND P3, PT, R0, UR4, PT ;  /* 0x0000000400007c0c */ /* 0x000fe2000bf66270 */
[----:B------:R2:W-:Y:S01]  /*78d80*/  @P5 STG.E desc[UR14][R6.64], R23 ;  /* 0x0000001706005986 */ /* 0x0005e2000c10190e */
[----:B------:R-:W-:Y:S01]  /*78d90*/  ULDC UR4, c[0x0][0x248] ;  /* 0x0000920000047ab9 */ /* 0x000fe20000000800 */
[----:B------:R-:W-:-:S02]  /*78da0*/  IMAD.WIDE R10, R13, 0x4, R228 ;  /* 0x000000040d0a7825 */ /* 0x000fc400078e02e4 */
[----:B------:R3:W-:Y:S01]  /*78db0*/  @P4 STG.E desc[UR14][R8.64], R16 ;  /* 0x0000001008004986 */ /* 0x0007e2000c10190e */
[----:B------:R-:W-:Y:S01]  /*78dc0*/  ISETP.LT.AND P4, PT, R227, UR9, !P2 ;  /* 0x00000009e3007c0c */ /* 0x000fe2000d781270 */
[----:B------:R-:W-:Y:S01]  /*78dd0*/  VIADD R0, R252, 0x9b ;  /* 0x0000009bfc007836 */ /* 0x000fe20000000000 */
[----:B------:R-:W-:Y:S01]  /*78de0*/  ISETP.LT.AND P2, PT, R211, UR10, !P2 ;  /* 0x0000000ad3007c0c */ /* 0x000fe2000d741270 */
[----:B------:R4:W-:Y:S01]  /*78df0*/  @P6 STG.E desc[UR14][R10.64], R28 ;  /* 0x0000001c0a006986 */ /* 0x0009e2000c10190e */
[----:B------:R-:W-:Y:S01]  /*78e00*/  ISETP.LT.AND P5, PT, R227, UR11, !P3 ;  /* 0x0000000be3007c0c */ /* 0x000fe2000dfa1270 */
[----:B------:R-:W-:Y:S01]  /*78e10*/  ULDC UR9, c[0x0][0x228] ;  /* 0x00008a0000097ab9 */ /* 0x000fe20000000800 */
[----:B--2---:R-:W-:Y:S01]  /*78e20*/  IADD3 R7, R13, UR4, RZ ;  /* 0x000000040d077c10 */ /* 0x004fe2000fffe0ff */
[----:B------:R-:W-:Y:S01]  /*78e30*/  ULDC UR4, c[0x0][0x22c] ;  /* 0x00008b0000047ab9 */ /* 0x000fe20000000800 */
[----:B------:R-:W-:Y:S01]  /*78e40*/  ISETP.LT.AND P6, PT, R211, UR12, !P3 ;  /* 0x0000000cd3007c0c */ /* 0x000fe2000dfc1270 */
[----:B------:R-:W-:Y:S01]  /*78e50*/  ULDC UR10, c[0x0][0x228] ;  /* 0x00008a00000a7ab9 */ /* 0x000fe20000000800 */
[----:B------:R-:W-:Y:S01]  /*78e60*/  ULDC UR11, c[0x0][0x228] ;  /* 0x00008a00000b7ab9 */ /* 0x000fe20000000800 */
[C---:B------:R-:W-:Y:S01]  /*78e70*/  VIADD R13, R7.reuse, UR6 ;  /* 0x00000006070d7c36 */ /* 0x040fe20008000000 */
[----:B------:R-:W-:Y:S01]  /*78e80*/  ISETP.GE.AND P3, PT, R0, UR8, PT ;  /* 0x0000000800007c0c */ /* 0x000fe2000bf66270 */
[C---:B------:R-:W-:Y:S01]  /*78e90*/  IMAD.WIDE R4, R7.reuse, 0x4, R2 ;  /* 0x0000000407047825 */ /* 0x040fe200078e0202 */
[----:B------:R-:W-:Y:S01]  /*78ea0*/  IADD3 R0, R252, 0x9c, RZ ;  /* 0x0000009cfc007810 */ /* 0x000fe20007ffe0ff */
[----:B------:R-:W-:Y:S01]  /*78eb0*/  ULDC UR12, c[0x0][0x228] ;  /* 0x00008a00000c7ab9 */ /* 0x000fe20000000800 */
[----:B------:R-:W-:Y:S01]  /*78ec0*/  ULDC UR6, c[0x0][0x248] ;  /* 0x0000920000067ab9 */ /* 0x000fe20000000800 */
[----:B------:R-:W-:Y:S01]  /*78ed0*/  IMAD.WIDE R6, R7, 0x4, R228 ;  /* 0x0000000407067825 */ /* 0x000fe200078e02e4 */
[----:B------:R-:W-:Y:S03]  /*78ee0*/  @P4 STG.E desc[UR14][R4.64], R40 ;  /* 0x0000002804004986 */ /* 0x000fe6000c10190e */
[C---:B---3--:R-:W-:Y:S01]  /*78ef0*/  IMAD.WIDE R8, R13.reuse, 0x4, R2 ;  /* 0x000000040d087825 */ /* 0x048fe200078e0202 */
[----:B------:R-:W-:Y:S01]  /*78f00*/  ISETP.GE.AND P4, PT, R0, UR4, PT ;  /* 0x0000000400007c0c */ /* 0x000fe2000bf86270 */
[----:B------:R2:W-:Y:S01]  /*78f10*/  @P2 STG.E desc[UR14][R6.64], R36 ;  /* 0x0000002406002986 */ /* 0x0005e2000c10190e */
[----:B------:R-:W-:Y:S01]  /*78f20*/  ULDC UR4, c[0x0][0x248] ;  /* 0x0000920000047ab9 */ /* 0x000fe20000000800 */
[----:B----4-:R-:W-:Y:S01]  /*78f30*/  IMAD.WIDE R10, R13, 0x4, R228 ;  /* 0x000000040d0a7825 */ /* 0x010fe200078e02e4 */
[----:B------:R-:W-:Y:S01]  /*78f40*/  ULDC UR8, c[0x0][0x22c] ;  /* 0x00008b0000087ab9 */ /* 0x000fe20000000800 */
        /* <DEDUP_REMOVED lines=11> */
[----:B------:R-:W-:Y:S01]  /*79000*/  ISETP.GE.AND P2, PT, R0, UR8, PT ;  /* 0x0000000800007c0c */ /* 0x000fe2000bf46270 */
        /* <DEDUP_REMOVED lines=8> */
[----:B------:R-:W-:-:S02]  /*79090*/  ULDC UR8, c[0x0][0x22c] ;  /* 0x00008b0000087ab9 */ /* 0x000fc40000000800 */
        /* <DEDUP_REMOVED lines=30> */
[----:B------:R-:W-:Y:S01]  /*79280*/  ULDC UR4, c[0x0][0x248] ;  /* 0x0000920000047ab9 */ /* 0x000fe20000000800 */
        /* <DEDUP_REMOVED lines=1058> */
[----:B------:R2:W-:Y:S03]  /*7d4b0*/  @P5 STG.E desc[UR14][R4.64], R203 ;  /* 0x000000cb04005986 */ /* 0x0005e6000c10190e */
[C---:B---3--:R-:W-:Y:S01]  /*7d4c0*/  IMAD.WIDE R8, R13.reuse, 0x4, R2 ;  /* 0x000000040d087825 */ /* 0x048fe200078e0202 */
[----:B------:R-:W-:Y:S03]  /*7d4d0*/  @P3 STG.E desc[UR14][R6.64], R199 ;  /* 0x000000c706003986 */ /* 0x000fe6000c10190e */
[----:B----4-:R-:W-:Y:S01]  /*7d4e0*/  IMAD.WIDE R10, R13, 0x4, R228 ;  /* 0x000000040d0a7825 */ /* 0x010fe200078e02e4 */
[----:B------:R-:W-:Y:S01]  /*7d4f0*/  @P6 STG.E desc[UR14][R8.64], R192 ;  /* 0x000000c008006986 */ /* 0x000fe2000c10190e */
[----:B------:R-:W-:Y:S01]  /*7d500*/  ISETP.GE.AND P5, PT, R0, UR4, PT ;  /* 0x0000000400007c0c */ /* 0x000fe2000bfa6270 */
[----:B------:R-:W-:-:S02]  /*7d510*/  ULDC UR4, c[0x0][0x248] ;  /* 0x0000920000047ab9 */ /* 0x000fc40000000800 */
[----:B------:R3:W-:Y:S01]  /*7d520*/  @P4 STG.E desc[UR14][R10.64], R204 ;  /* 0x000000cc0a004986 */ /* 0x0007e2000c10190e */
[----:B------:R-:W-:Y:S01]  /*7d530*/  ISETP.LT.AND P4, PT, R227, UR6, !P2 ;  /* 0x00000006e3007c0c */ /* 0x000fe2000d781270 */
[----:B------:R-:W-:Y:S01]  /*7d540*/  VIADD R0, R252, 0xf3 ;  /* 0x000000f3fc007836 */ /* 0x000fe20000000000 */
[----:B------:R-:W-:Y:S01]  /*7d550*/  ISETP.LT.AND P3, PT, R211, UR8, !P2 ;  /* 0x00000008d3007c0c */ /* 0x000fe2000d761270 */
[----:B------:R-:W-:Y:S01]  /*7d560*/  ULDC UR6, c[0x0][0x22c] ;  /* 0x00008b0000067ab9 */ /* 0x000fe20000000800 */
[----:B------:R-:W-:Y:S01]  /*7d570*/  IADD3 R13, R13, UR4, RZ ;  /* 0x000000040d0d7c10 */ /* 0x000fe2000fffe0ff */
[----:B------:R-:W-:Y:S01]  /*7d580*/  ULDC UR4, c[0x0][0x248] ;  /* 0x0000920000047ab9 */ /* 0x000fe20000000800 */
[----:B------:R-:W-:Y:S01]  /*7d590*/  ISETP.LT.AND P6, PT, R227, UR9, !P5 ;  /* 0x00000009e3007c0c */ /* 0x000fe2000efc1270 */
[----:B------:R-:W-:Y:S01]  /*7d5a0*/  ULDC UR8, c[0x0][0x228] ;  /* 0x00008a0000087ab9 */ /* 0x000fe20000000800 */
[----:B------:R-:W-:Y:S01]  /*7d5b0*/  ISETP.GE.AND P2, PT, R0, UR6, PT ;  /* 0x0000000600007c0c */ /* 0x000fe2000bf46270 */
[C---:B--2---:R-:W-:Y:S01]  /*7d5c0*/  IMAD.WIDE R4, R13.reuse, 0x4, R2 ;  /* 0x000000040d047825 */ /* 0x044fe200078e0202 */
[----:B------:R-:W-:Y:S01]  /*7d5d0*/  ULDC UR6, c[0x0][0x228] ;  /* 0x00008a0000067ab9 */ /* 0x000fe20000000800 */
[----:B------:R-:W-:Y:S01]  /*7d5e0*/  IADD3 R0, R252, 0xf4, RZ ;  /* 0x000000f4fc007810 */ /* 0x000fe20007ffe0ff */
[----:B------:R-:W-:Y:S01]  /*7d5f0*/  ULDC UR9, c[0x0][0x228] ;  /* 0x00008a0000097ab9 */ /* 0x000fe20000000800 */
[----:B---3--:R-:W-:Y:S01]  /*7d600*/  VIADD R11, R13, UR4 ;  /* 0x000000040d0b7c36 */ /* 0x008fe20008000000 */
[----:B------:R-:W-:Y:S01]  /*7d610*/  ISETP.LT.AND P5, PT, R211, UR6, !P5 ;  /* 0x00000006d3007c0c */ /* 0x000fe2000efa1270 */
[----:B------:R-:W-:Y:S01]  /*7d620*/  IMAD.WIDE R6, R13, 0x4, R228 ;  /* 0x000000040d067825 */ /* 0x000fe200078e02e4 */
[----:B------:R-:W-:Y:S01]  /*7d630*/  ULDC UR4, c[0x0][0x22c] ;  /* 0x00008b0000047ab9 */ /* 0x000fe20000000800 */
[----:B------:R2:W-:Y:S01]  /*7d640*/  @P4 STG.E desc[UR14][R4.64], R212 ;  /* 0x000000d404004986 */ /* 0x0005e2000c10190e */
[----:B------:R-:W-:Y:S01]  /*7d650*/  ISETP.GE.AND P4, PT, R0, UR4, PT ;  /* 0x0000000400007c0c */ /* 0x000fe2000bf86270 */
[----:B------:R-:W-:Y:S01]  /*7d660*/  IMAD.WIDE R8, R11, 0x4, R2 ;  /* 0x000000040b087825 */ /* 0x000fe200078e0202 */
[----:B------:R-:W-:Y:S01]  /*7d670*/  ULDC UR4, c[0x0][0x248] ;  /* 0x0000920000047ab9 */ /* 0x000fe20000000800 */
[----:B------:R3:W-:Y:S01]  /*7d680*/  @P3 STG.E desc[UR14][R6.64], R216 ;  /* 0x000000d806003986 */ /* 0x0007e2000c10190e */
[----:B------:R-:W-:Y:S01]  /*7d690*/  ISETP.LT.AND P3, PT, R227, UR8, !P2 ;  /* 0x00000008e3007c0c */ /* 0x000fe2000d761270 */
[----:B------:R-:W-:Y:S01]  /*7d6a0*/  VIADD R13, R11, UR4 ;  /* 0x000000040b0d7c36 */ /* 0x000fe20008000000 */
[----:B------:R-:W-:Y:S01]  /*7d6b0*/  ISETP.LT.AND P2, PT, R211, UR9, !P2 ;  /* 0x00000009d3007c0c */ /* 0x000fe2000d741270 */
[----:B------:R4:W-:Y:S01]  /*7d6c0*/  @P6 STG.E desc[UR14][R8.64], R193 ;  /* 0x000000c108006986 */ /* 0x0009e2000c10190e */
[----:B------:R-:W-:Y:S01]  /*7d6d0*/  ISETP.LT.AND P6, PT, R227, UR10, !P4 ;  /* 0x0000000ae3007c0c */ /* 0x000fe2000e7c1270 */
[----:B------:R-:W-:Y:S01]  /*7d6e0*/  VIADD R0, R252, 0xf5 ;  /* 0x000000f5fc007836 */ /* 0x000fe20000000000 */
[----:B------:R-:W-:Y:S01]  /*7d6f0*/  ULDC UR4, c[0x0][0x248] ;  /* 0x0000920000047ab9 */ /* 0x000fe20000000800 */
[----:B--2---:R-:W-:Y:S01]  /*7d700*/  IMAD.WIDE R4, R11, 0x4, R228 ;  /* 0x000000040b047825 */ /* 0x004fe200078e02e4 */
[----:B------:R-:W-:Y:S01]  /*7d710*/  ULDC UR6, c[0x0][0x22c] ;  /* 0x00008b0000067ab9 */ /* 0x000fe20000000800 */
[C---:B------:R-:W-:Y:S01]  /*7d720*/  IADD3 R15, R13.reuse, UR4, RZ ;  /* 0x000000040d0f7c10 */ /* 0x040fe2000fffe0ff */
[----:B------:R-:W-:Y:S01]  /*7d730*/  ULDC UR8, c[0x0][0x228] ;  /* 0x00008a0000087ab9 */ /* 0x000fe20000000800 */
[C---:B---3--:R-:W-:Y:S01]  /*7d740*/  IMAD.WIDE R6, R13.reuse, 0x4, R2 ;  /* 0x000000040d067825 */ /* 0x048fe200078e0202 */
[----:B------:R2:W-:Y:S01]  /*7d750*/  @P5 STG.E desc[UR14][R4.64], R205 ;  /* 0x000000cd04005986 */ /* 0x0005e2000c10190e */
[----:B------:R-:W-:Y:S01]  /*7d760*/  ISETP.GE.AND P5, PT, R0, UR6, PT ;  /* 0x0000000600007c0c */ /* 0x000fe2000bfa6270 */
[----:B------:R-:W-:Y:S01]  /*7d770*/  ULDC UR6, c[0x0][0x228] ;  /* 0x00008a0000067ab9 */ /* 0x000fe20000000800 */
[----:B----4-:R-:W-:Y:S01]  /*7d780*/  IMAD.WIDE R8, R13, 0x4, R228 ;  /* 0x000000040d087825 */ /* 0x010fe200078e02e4 */
[----:B------:R-:W-:Y:S01]  /*7d790*/  ISETP.LT.AND P4, PT, R211, UR6, !P4 ;  /* 0x00000006d3007c0c */ /* 0x000fe2000e781270 */
[----:B------:R-:W-:Y:S01]  /*7d7a0*/  @P3 STG.E desc[UR14][R6.64], R213 ;  /* 0x000000d506003986 */ /* 0x000fe2000c10190e */
[----:B------:R-:W-:Y:S01]  /*7d7b0*/  ULDC UR9, c[0x0][0x228] ;  /* 0x00008a0000097ab9 */ /* 0x000fe20000000800 */
[----:B------:R-:W-:Y:S01]  /*7d7c0*/  IMAD.WIDE R10, R15, 0x4, R2 ;  /* 0x000000040f0a7825 */ /* 0x000fe200078e0202 */
[----:B------:R-:W-:Y:S01]  /*7d7d0*/  ULDC UR4, c[0x0][0x248] ;  /* 0x0000920000047ab9 */ /* 0x000fe20000000800 */
[----:B------:R3:W-:Y:S01]  /*7d7e0*/  @P2 STG.E desc[UR14][R8.64], R217 ;  /* 0x000000d908002986 */ /* 0x0007e2000c10190e */
[----:B------:R-:W-:Y:S01]  /*7d7f0*/  ISETP.LT.AND P3, PT, R227, UR8, !P5 ;  /* 0x00000008e3007c0c */ /* 0x000fe2000ef61270 */
[----:B------:R-:W-:Y:S01]  /*7d800*/  ULDC UR10, c[0x0][0x228] ;  /* 0x00008a00000a7ab9 */ /* 0x000fe20000000800 */
[----:B------:R-:W-:Y:S01]  /*7d810*/  IADD3 R0, R252, 0xf7, RZ ;  /* 0x000000f7fc007810 */ /* 0x000fe20007ffe0ff */
[----:B------:R4:W-:Y:S01]  /*7d820*/  @P6 STG.E desc[UR14][R10.64], R194 ;  /* 0x000000c20a006986 */ /* 0x0009e2000c10190e */
[----:B------:R-:W-:Y:S01]  /*7d830*/  ISETP.LT.AND P5, PT, R211, UR9, !P5 ;  /* 0x00000009d3007c0c */ /* 0x000fe2000efa1270 */
[----:B--2---:R-:W-:Y:S01]  /*7d840*/  IMAD.WIDE R4, R15, 0x4, R228 ;  /* 0x000000040f047825 */ /* 0x004fe200078e02e4 */
[----:B------:R-:W-:Y:S01]  /*7d850*/  ISETP.LT.AND P6, PT, R227, UR10, !P1 ;  /* 0x0000000ae3007c0c */ /* 0x000fe2000cfc1270 */
[----:B------:R-:W-:-:S02]  /*7d860*/  ULDC UR6, c[0x0][0x228] ;  /* 0x00008a0000067ab9 */ /* 0x000fc40000000800 */
[----:B---3--:R-:W-:Y:S01]  /*7d870*/  VIADD R9, R15, UR4 ;  /* 0x000000040f097c36 */ /* 0x008fe20008000000 */
[----:B------:R-:W-:Y:S01]  /*7d880*/  ULDC UR4, c[0x0][0x248] ;  /* 0x0000920000047ab9 */ /* 0x000fe20000000800 */
[----:B------:R-:W-:Y:S01]  /*7d890*/  ISETP.GE.AND P2, PT, R0, UR7, PT ;  /* 0x0000000700007c0c */ /* 0x000fe2000bf46270 */
[----:B------:R-:W-:Y:S01]  /*7d8a0*/  VIADD R0, R252, 0xf8 ;  /* 0x000000f8fc007836 */ /* 0x000fe20000000000 */
[----:B------:R2:W-:Y:S01]  /*7d8b0*/  @P4 STG.E desc[UR14][R4.64], R206 ;  /* 0x000000ce04004986 */ /* 0x0005e2000c10190e */
[C---:B------:R-:W-:Y:S01]  /*7d8c0*/  IADD3 R13, R9.reuse, UR4, RZ ;  /* 0x00000004090d7c10 */ /* 0x040fe2000fffe0ff */
[C---:B------:R-:W-:Y:S01]  /*7d8d0*/  IMAD.WIDE R6, R9.reuse, 0x4, R2 ;  /* 0x0000000409067825 */ /* 0x040fe200078e0202 */
[----:B------:R-:W-:Y:S01]  /*7d8e0*/  ULDC UR4, c[0x0][0x248] ;  /* 0x0000920000047ab9 */ /* 0x000fe20000000800 */
[----:B------:R-:W-:Y:S01]  /*7d8f0*/  ISETP.GE.AND P4, PT, R0, UR5, PT ;  /* 0x0000000500007c0c */ /* 0x000fe2000bf86270 */
[----:B------:R-:W-:Y:S01]  /*7d900*/  ULDC UR5, c[0x0][0x228] ;  /* 0x00008a0000057ab9 */ /* 0x000fe20000000800 */
[----:B------:R-:W-:Y:S01]  /*7d910*/  IMAD.WIDE R8, R9, 0x4, R228 ;  /* 0x0000000409087825 */ /* 0x000fe200078e02e4 */
[----:B------:R-:W-:Y:S01]  /*7d920*/  @P3 STG.E desc[UR14][R6.64], R214 ;  /* 0x000000d606003986 */ /* 0x000fe2000c10190e */
[----:B------:R-:W-:Y:S01]  /*7d930*/  ULDC UR7, c[0x0][0x228] ;  /* 0x00008a0000077ab9 */ /* 0x000fe20000000800 */
[----:B------:R-:W-:Y:S01]  /*7d940*/  ULDC UR8, c[0x0][0x228] ;  /* 0x00008a0000087ab9 */ /* 0x000fe20000000800 */
[----:B----4-:R-:W-:Y:S01]  /*7d950*/  IMAD.WIDE R10, R13, 0x4, R2 ;  /* 0x000000040d0a7825 */ /* 0x010fe200078e0202 */
[----:B------:R3:W-:Y:S01]  /*7d960*/  @P5 STG.E desc[UR14][R8.64], R218 ;  /* 0x000000da08005986 */ /* 0x0007e2000c10190e */
[----:B------:R-:W-:Y:S01]  /*7d970*/  ISETP.LT.AND P1, PT, R211, UR5, !P1 ;  /* 0x00000005d3007c0c */ /* 0x000fe2000cf21270 */
[----:B------:R-:W-:Y:S01]  /*7d980*/  ULDC UR5, c[0x0][0x228] ;  /* 0x00008a0000057ab9 */ /* 0x000fe20000000800 */
[----:B------:R-:W-:Y:S01]  /*7d990*/  ISETP.LT.AND P5, PT, R227, UR6, !P2 ;  /* 0x00000006e3007c0c */ /* 0x000fe2000d7a1270 */
[----:B------:R4:W-:Y:S01]  /*7d9a0*/  @P6 STG.E desc[UR14][R10.64], R195 ;  /* 0x000000c30a006986 */ /* 0x0009e2000c10190e */
[----:B------:R-:W-:Y:S01]  /*7d9b0*/  ISETP.LT.AND P3, PT, R211, UR7, !P2 ;  /* 0x00000007d3007c0c */ /* 0x000fe2000d761270 */
[----:B--2---:R-:W-:Y:S01]  /*7d9c0*/  IMAD.WIDE R4, R13, 0x4, R228 ;  /* 0x000000040d047825 */ /* 0x004fe200078e02e4 */
[----:B------:R-:W-:Y:S01]  /*7d9d0*/  ISETP.LT.AND P6, PT, R227, UR8, !P4 ;  /* 0x00000008e3007c0c */ /* 0x000fe2000e7c1270 */
[----:B------:R-:W-:Y:S01]  /*7d9e0*/  ULDC UR6, c[0x0][0x228] ;  /* 0x00008a0000067ab9 */ /* 0x000fe20000000800 */
[----:B------:R-:W-:Y:S01]  /*7d9f0*/  IADD3 R0, R252, 0xfa, RZ ;  /* 0x000000fafc007810 */ /* 0x000fe20007ffe0ff */
[----:B------:R-:W-:Y:S01]  /*7da00*/  ULDC UR7, c[0x0][0x228] ;  /* 0x00008a0000077ab9 */ /* 0x000fe20000000800 */
[----:B---3--:R-:W-:Y:S01]  /*7da10*/  VIADD R9, R13, UR4 ;  /* 0x000000040d097c36 */ /* 0x008fe20008000000 */
[----:B------:R-:W-:-:S04]  /*7da20*/  ULDC UR4, c[0x0][0x248] ;  /* 0x0000920000047ab9 */ /* 0x000fc80000000800 */
[C---:B------:R-:W-:Y:S01]  /*7da30*/  IADD3 R15, R9.reuse, UR4, RZ ;  /* 0x00000004090f7c10 */ /* 0x040fe2000fffe0ff */
[C---:B------:R-:W-:Y:S01]  /*7da40*/  IMAD.WIDE R6, R9.reuse, 0x4, R2 ;  /* 0x0000000409067825 */ /* 0x040fe200078e0202 */
[----:B------:R-:W-:Y:S01]  /*7da50*/  ISETP.GE.AND P2, PT, R0, UR21, PT ;  /* 0x0000001500007c0c */ /* 0x000fe2000bf46270 */
[----:B------:R2:W-:Y:S01]  /*7da60*/  @P1 STG.E desc[UR14][R4.64], R207 ;  /* 0x000000cf04001986 */ /* 0x0005e2000c10190e */
[----:B------:R-:W-:Y:S01]  /*7da70*/  ULDC UR4, c[0x0][0x248] ;  /* 0x0000920000047ab9 */ /* 0x000fe20000000800 */
[----:B------:R-:W-:Y:S01]  /*7da80*/  IMAD.WIDE R8, R9, 0x4, R228 ;  /* 0x0000000409087825 */ /* 0x000fe200078e02e4 */
[----:B------:R-:W-:-:S03]  /*7da90*/  ISETP.LT.AND P4, PT, R211, UR5, !P4 ;  /* 0x00000005d3007c0c */ /* 0x000fc6000e781270 */
[----:B----4-:R-:W-:Y:S01]  /*7daa0*/  IMAD.WIDE R10, R15, 0x4, R2 ;  /* 0x000000040f0a7825 */ /* 0x010fe200078e0202 */
[----:B------:R3:W-:Y:S01]  /*7dab0*/  @P5 STG.E desc[UR14][R6.64], R215 ;  /* 0x000000d706005986 */ /* 0x0007e2000c10190e */
[----:B------:R-:W-:Y:S01]  /*7dac0*/  ISETP.LT.AND P5, PT, R227, UR6, !P0 ;  /* 0x00000006e3007c0c */ /* 0x000fe2000c7a1270 */
[----:B------:R-:W-:Y:S01]  /*7dad0*/  ULDC UR5, c[0x0][0x248] ;  /* 0x0000920000057ab9 */ /* 0x000fe20000000800 */
[----:B------:R-:W-:Y:S01]  /*7dae0*/  VIADD R13, R15, UR4 ;  /* 0x000000040f0d7c36 */ /* 0x000fe20008000000 */
[----:B------:R4:W-:Y:S01]  /*7daf0*/  @P3 STG.E desc[UR14][R8.64], R219 ;  /* 0x000000db08003986 */ /* 0x0009e2000c10190e */
[----:B------:R-:W-:Y:S01]  /*7db00*/  ISETP.LT.AND P3, PT, R211, UR7, !P0 ;  /* 0x00000007d3007c0c */ /* 0x000fe2000c761270 */
[----:B------:R-:W-:Y:S01]  /*7db10*/  VIADD R0, R252, 0xfb ;  /* 0x000000fbfc007836 */ /* 0x000fe20000000000 */
[----:B------:R-:W-:Y:S01]  /*7db20*/  ULDC UR4, c[0x0][0x248] ;  /* 0x0000920000047ab9 */ /* 0x000fe20000000800 */
[----:B------:R1:W-:Y:S01]  /*7db30*/  @P6 STG.E desc[UR14][R10.64], R208 ;  /* 0x000000d00a006986 */ /* 0x0003e2000c10190e */
[----:B------:R-:W-:-:S02]  /*7db40*/  ISETP.LT.AND P6, PT, R227, UR7, !P2 ;  /* 0x00000007e3007c0c */ /* 0x000fc4000d7c1270 */
[----:B------:R-:W-:Y:S01]  /*7db50*/  IADD3 R17, R13, UR4, RZ ;  /* 0x000000040d117c10 */ /* 0x000fe2000fffe0ff */
[----:B--2---:R-:W-:Y:S01]  /*7db60*/  IMAD.WIDE R4, R15, 0x4, R228 ;  /* 0x000000040f047825 */ /* 0x004fe200078e02e4 */
[----:B------:R-:W-:Y:S01]  /*7db70*/  ISETP.GE.AND P1, PT, R0, UR19, PT ;  /* 0x0000001300007c0c */ /* 0x000fe2000bf26270 */
[----:B------:R-:W-:Y:S01]  /*7db80*/  ULDC UR4, c[0x0][0x248] ;  /* 0x0000920000047ab9 */ /* 0x000fe20000000800 */
[----:B------:R-:W-:Y:S01]  /*7db90*/  IADD3 R0, R252, 0xfc, RZ ;  /* 0x000000fcfc007810 */ /* 0x000fe20007ffe0ff */
[C---:B---3--:R-:W-:Y:S01]  /*7dba0*/  IMAD.WIDE R6, R13.reuse, 0x4, R2 ;  /* 0x000000040d067825 */ /* 0x048fe200078e0202 */
[----:B------:R2:W-:Y:S03]  /*7dbb0*/  @P4 STG.E desc[UR14][R4.64], R224 ;  /* 0x000000e004004986 */ /* 0x0005e6000c10190e */
[----:B----4-:R-:W-:Y:S01]  /*7dbc0*/  IMAD.WIDE R8, R13, 0x4, R228 ;  /* 0x000000040d087825 */ /* 0x010fe200078e02e4 */
[----:B------:R-:W-:-:S03]  /*7dbd0*/  ISETP.GE.AND P0, PT, R0, UR13, PT ;  /* 0x0000000d00007c0c */ /* 0x000fc6000bf06270 */
[----:B-1----:R-:W-:Y:S01]  /*7dbe0*/  IMAD.WIDE R10, R17, 0x4, R2 ;  /* 0x00000004110a7825 */ /* 0x002fe200078e0202 */
[----:B------:R-:W-:Y:S01]  /*7dbf0*/  ISETP.LT.AND P2, PT, R211, UR7, !P2 ;  /* 0x00000007d3007c0c */ /* 0x000fe2000d741270 */
[----:B------:R1:W-:Y:S01]  /*7dc00*/  @P5 STG.E desc[UR14][R6.64], R232 ;  /* 0x000000e806005986 */ /* 0x0003e2000c10190e */
[----:B------:R-:W-:Y:S01]  /*7dc10*/  ISETP.LT.AND P5, PT, R227, UR7, !P1 ;  /* 0x00000007e3007c0c */ /* 0x000fe2000cfa1270 */
[----:B------:R-:W-:Y:S02]  /*7dc20*/  VIADD R0, R252, 0xfd ;  /* 0x000000fdfc007836 */ /* 0x000fe40000000000 */
[----:B------:R3:W-:Y:S01]  /*7dc30*/  @P3 STG.E desc[UR14][R8.64], R244 ;  /* 0x000000f408003986 */ /* 0x0007e2000c10190e */
[----:B------:R-:W-:Y:S01]  /*7dc40*/  VIADD R13, R17, UR4 ;  /* 0x00000004110d7c36 */ /* 0x000fe20008000000 */
[----:B------:R-:W-:Y:S01]  /*7dc50*/  ISETP.LT.AND P3, PT, R211, UR7, !P1 ;  /* 0x00000007d3007c0c */ /* 0x000fe2000cf61270 */
[----:B------:R-:W-:Y:S01]  /*7dc60*/  ULDC UR4, c[0x0][0x248] ;  /* 0x0000920000047ab9 */ /* 0x000fe20000000800 */
[----:B------:R4:W-:Y:S01]  /*7dc70*/  @P6 STG.E desc[UR14][R10.64], R209 ;  /* 0x000000d10a006986 */ /* 0x0009e2000c10190e */
[----:B------:R-:W-:Y:S01]  /*7dc80*/  ISETP.LT.AND P6, PT, R227, UR7, !P0 ;  /* 0x00000007e3007c0c */ /* 0x000fe2000c7c1270 */
[----:B--2---:R-:W-:Y:S01]  /*7dc90*/  IMAD.WIDE R4, R17, 0x4, R228 ;  /* 0x0000000411047825 */ /* 0x004fe200078e02e4 */
[----:B------:R-:W-:-:S02]  /*7dca0*/  ISETP.GE.AND P4, PT, R0, UR17, PT ;  /* 0x0000001100007c0c */ /* 0x000fc4000bf86270 */
[C---:B------:R-:W-:Y:S01]  /*7dcb0*/  IADD3 R15, R13.reuse, UR4, RZ ;  /* 0x000000040d0f7c10 */ /* 0x040fe2000fffe0ff */
[C---:B-1----:R-:W-:Y:S01]  /*7dcc0*/  IMAD.WIDE R6, R13.reuse, 0x4, R2 ;  /* 0x000000040d067825 */ /* 0x042fe200078e0202 */
[C---:B------:R-:W-:Y:S01]  /*7dcd0*/  IADD3 R0, R252.reuse, 0xfe, RZ ;  /* 0x000000fefc007810 */ /* 0x040fe20007ffe0ff */
[----:B------:R1:W-:Y:S02]  /*7dce0*/  @P2 STG.E desc[UR14][R4.64], R225 ;  /* 0x000000e104002986 */ /* 0x0003e4000c10190e */
[----:B---3--:R-:W-:Y:S01]  /*7dcf0*/  IMAD.WIDE R8, R13, 0x4, R228 ;  /* 0x000000040d087825 */ /* 0x008fe200078e02e4 */
[----:B------:R-:W-:Y:S01]  /*7dd00*/  ISETP.LT.AND P0, PT, R211, UR7, !P0 ;  /* 0x00000007d3007c0c */ /* 0x000fe2000c701270 */
[----:B------:R-:W-:Y:S02]  /*7dd10*/  ULDC UR4, c[0x0][0x248] ;  /* 0x0000920000047ab9 */ /* 0x000fe40000000800 */
[----:B------:R-:W-:Y:S02]  /*7dd20*/  VIADD R252, R252, 0xff ;  /* 0x000000fffcfc7836 */ /* 0x000fe40000000000 */
[----:B----4-:R-:W-:Y:S01]  /*7dd30*/  IMAD.WIDE R10, R15, 0x4, R2 ;  /* 0x000000040f0a7825 */ /* 0x010fe200078e0202 */
[----:B------:R-:W-:Y:S01]  /*7dd40*/  ISETP.GE.AND P1, PT, R0, UR25, PT ;  /* 0x0000001900007c0c */ /* 0x000fe2000bf26270 */
[----:B------:R2:W-:Y:S01]  /*7dd50*/  @P5 STG.E desc[UR14][R6.64], R233 ;  /* 0x000000e906005986 */ /* 0x0005e2000c10190e */
[----:B------:R-:W-:-:S03]  /*7dd60*/  ISETP.GE.AND P2, PT, R252, UR23, PT ;  /* 0x00000017fc007c0c */ /* 0x000fc6000bf46270 */
[----:B------:R3:W-:Y:S01]  /*7dd70*/  @P3 STG.E desc[UR14][R8.64], R245 ;  /* 0x000000f508003986 */ /* 0x0007e2000c10190e */
[C---:B------:R-:W-:Y:S02]  /*7dd80*/  ISETP.LT.AND P5, PT, R227.reuse, UR7, !P1 ;  /* 0x00000007e3007c0c */ /* 0x040fe4000cfa1270 */
[C---:B------:R-:W-:Y:S01]  /*7dd90*/  ISETP.LT.AND P3, PT, R227.reuse, UR7, !P2 ;  /* 0x00000007e3007c0c */ /* 0x040fe2000d761270 */
[----:B------:R4:W-:Y:S01]  /*7dda0*/  @P6 STG.E desc[UR14][R10.64], R210 ;  /* 0x000000d20a006986 */ /* 0x0009e2000c10190e */
[----:B------:R-:W-:Y:S02]  /*7ddb0*/  ISETP.LT.AND P6, PT, R227, UR7, !P4 ;  /* 0x00000007e3007c0c */ /* 0x000fe4000e7c1270 */
[C---:B------:R-:W-:Y:S01]  /*7ddc0*/  ISETP.LT.AND P4, PT, R211.reuse, UR7, !P4 ;  /* 0x00000007d3007c0c */ /* 0x040fe2000e781270 */
[----:B------:R-:W4:Y:S01]  /*7ddd0*/  LDL.LU R227, [R1+0x2294] ;  /* 0x0022940001e37983 */ /* 0x000f220000300800 */
[C---:B------:R-:W-:Y:S02]  /*7dde0*/  ISETP.LT.AND P1, PT, R211.reuse, UR7, !P1 ;  /* 0x00000007d3007c0c */ /* 0x040fe4000cf21270 */
[----:B------:R-:W-:-:S02]  /*7ddf0*/  ISETP.LT.AND P2, PT, R211, UR7, !P2 ;  /* 0x00000007d3007c0c */ /* 0x000fc4000d741270 */
[----:B------:R-:W4:Y:S01]  /*7de00*/  LDL.LU R211, [R1+0x2290] ;  /* 0x0022900001d37983 */ /* 0x000f220000300800 */
[C---:B------:R-:W-:Y:S01]  /*7de10*/  IADD3 R13, R15.reuse, UR4, RZ ;  /* 0x000000040f0d7c10 */ /* 0x040fe2000fffe0ff */
[----:B-1----:R-:W-:Y:S01]  /*7de20*/  IMAD.WIDE R4, R15, 0x4, R228 ;  /* 0x000000040f047825 */ /* 0x002fe200078e02e4 */
[----:B------:R-:W-:-:S03]  /*7de30*/  ULDC UR4, c[0x0][0x248] ;  /* 0x0000920000047ab9 */ /* 0x000fc60000000800 */
[C---:B------:R-:W-:Y:S02]  /*7de40*/  VIADD R17, R13.reuse, UR5 ;  /* 0x000000050d117c36 */ /* 0x040fe40008000000 */
[C---:B--2---:R-:W-:Y:S01]  /*7de50*/  IMAD.WIDE R6, R13.reuse, 0x4, R2 ;  /* 0x000000040d067825 */ /* 0x044fe200078e0202 */
[----:B------:R1:W-:Y:S03]  /*7de60*/  @P0 STG.E desc[UR14][R4.64], R226 ;  /* 0x000000e204000986 */ /* 0x0003e6000c10190e */
[----:B---3--:R-:W-:Y:S01]  /*7de70*/  IMAD.WIDE R8, R13, 0x4, R228 ;  /* 0x000000040d087825 */ /* 0x008fe200078e02e4 */
[----:B------:R1:W-:Y:S03]  /*7de80*/  @P6 STG.E desc[UR14][R6.64], R234 ;  /* 0x000000ea06006986 */ /* 0x0003e6000c10190e */
[C---:B----4-:R-:W-:Y:S01]  /*7de90*/  IMAD.WIDE R10, R17.reuse, 0x4, R2 ;  /* 0x00000004110a7825 */ /* 0x050fe200078e0202 */
[----:B------:R1:W-:Y:S03]  /*7dea0*/  @P4 STG.E desc[UR14][R8.64], R246 ;  /* 0x000000f608004986 */ /* 0x0003e6000c10190e */
[C---:B------:R-:W-:Y:S01]  /*7deb0*/  IMAD.WIDE R12, R17.reuse, 0x4, R228 ;  /* 0x00000004110c7825 */ /* 0x040fe200078e02e4 */
[----:B------:R-:W-:-:S05]  /*7dec0*/  IADD3 R15, R17, UR4, RZ ;  /* 0x00000004110f7c10 */ /* 0x000fca000fffe0ff */
[----:B------:R-:W-:-:S04]  /*7ded0*/  IMAD.WIDE R2, R15, 0x4, R2 ;  /* 0x000000040f027825 */ /* 0x000fc800078e0202 */
[----:B------:R-:W-:Y:S01]  /*7dee0*/  IMAD.WIDE R228, R15, 0x4, R228 ;  /* 0x000000040fe47825 */ /* 0x000fe200078e02e4 */
[----:B------:R1:W-:Y:S04]  /*7def0*/  @P5 STG.E desc[UR14][R10.64], R211 ;  /* 0x000000d30a005986 */ /* 0x0003e8000c10190e */
[----:B------:R1:W-:Y:S04]  /*7df00*/  @P1 STG.E desc[UR14][R12.64], R227 ;  /* 0x000000e30c001986 */ /* 0x0003e8000c10190e */
[----:B------:R1:W-:Y:S01]  /*7df10*/  @P3 STG.E desc[UR14][R2.64], R235 ;  /* 0x000000eb02003986 */ /* 0x0003e2000c10190e */
[----:B------:R-:W-:Y:S05]  /*7df20*/  @!P2 EXIT ;  /* 0x000000000000a94d */ /* 0x000fea0003800000 */
[----:B------:R-:W-:Y:S01]  /*7df30*/  STG.E desc[UR14][R228.64], R247 ;  /* 0x000000f7e4007986 */ /* 0x000fe2000c10190e */
[----:B------:R-:W-:Y:S05]  /*7df40*/  EXIT ;  /* 0x000000000000794d */ /* 0x000fea0003800000 */
.L_x_2:
[----:B------:R-:W-:-:S00]  /*7df50*/  BRA `(.L_x_2) ;  /* 0xfffffffc00fc7947 */ /* 0x000fc0000383ffff */
[----:B------:R-:W-:-:S00]  /*7df60*/  NOP ;  /* 0x0000000000007918 */ /* 0x000fc00000000000 */
        /* <DEDUP_REMOVED lines=9> */
.L_x_3:


//--------------------- .nv.shared.matmul_kernel  --------------------------
	.section	.nv.shared.matmul_kernel,"aw",@nobits
	.sectionflags	@""
	.align	16
	.zero		1024


//--------------------- .nv.shared.reserved.0     --------------------------
	.section	.nv.shared.reserved.0,"aw",@nobits
	.weak		__nv_reservedSMEM_offset_0_alias
	.size		__nv_reservedSMEM_offset_0_alias, 0, 0
	.other		__nv_reservedSMEM_offset_0_alias,@"STO_CUDA_RESERVED_SHARED STV_DEFAULT"
__nv_reservedSMEM_offset_0_alias:
	.zero		0


//--------------------- .nv.constant0.matmul_kernel --------------------------
	.section	.nv.constant0.matmul_kernel,"a",@progbits
	.sectionflags	@""
	.align	4
.nv.constant0.matmul_kernel:
	.zero		608


//--------------------- SYMBOLS --------------------------

	.type		.nv.reservedSmem.offset0,@object
	.size		.nv.reservedSmem.offset0,0x4
